def matmul_kernel(
    a_ptr,
    b_ptr,
    c_ptr,
    M,
    N,
    K,
    stride_am,
    stride_ak,
    stride_bk,
    stride_bn,
    stride_cm,
    stride_cn,
    BLOCK_M: tl.constexpr,
    BLOCK_N: tl.constexpr,
    BLOCK_K: tl.constexpr,
    GROUP_M: tl.constexpr,
):
    pid = tl.program_id(axis=0)
    num_pid_m = tl.cdiv(M, BLOCK_M)
    num_pid_n = tl.cdiv(N, BLOCK_N)
    num_pid_in_group = GROUP_M * num_pid_n
    group_id = pid // num_pid_in_group
    first_pid_m = group_id * GROUP_M
    group_size_m = min(num_pid_m - first_pid_m, GROUP_M)
    pid_m = first_pid_m + ((pid % num_pid_in_group) % group_size_m)
    pid_n = (pid % num_pid_in_group) // group_size_m

    offs_am = (pid_m * BLOCK_M + tl.arange(0, BLOCK_M)) % M
    offs_bn = (pid_n * BLOCK_N + tl.arange(0, BLOCK_N)) % N
    offs_k = tl.arange(0, BLOCK_K)
    a_ptrs = a_ptr + offs_am[:, None] * stride_am + offs_k[None, :] * stride_ak
    b_ptrs = b_ptr + offs_k[:, None] * stride_bk + offs_bn[None, :] * stride_bn

    acc = tl.zeros((BLOCK_M, BLOCK_N), dtype=tl.float32)
    for kk in range(0, tl.cdiv(K, BLOCK_K)):
        a = tl.load(a_ptrs, mask=offs_k[None, :] < K - kk * BLOCK_K, other=0.0)
        b = tl.load(b_ptrs, mask=offs_k[:, None] < K - kk * BLOCK_K, other=0.0)
        acc = tl.dot(a, b, acc)
        a_ptrs += BLOCK_K * stride_ak
        b_ptrs += BLOCK_K * stride_bk

    c = acc.to(c_ptr.dtype.element_ty)
    offs_cm = pid_m * BLOCK_M + tl.arange(0, BLOCK_M)
    offs_cn = pid_n * BLOCK_N + tl.arange(0, BLOCK_N)
    c_ptrs = c_ptr + offs_cm[:, None] * stride_cm + offs_cn[None, :] * stride_cn
    mask = (offs_cm[:, None] < M) & (offs_cn[None, :] < N)
    tl.store(c_ptrs, c, mask=mask)

# config = {"BLOCK_K": 256, "BLOCK_M": 16, "BLOCK_N": 512, "GROUP_M": 8, "arch": "sm_100", "dtype": "fp16", "num_ctas": 1, "num_stages": 3, "num_warps": 4}
# arch = sm_100


// ===== COMPILED SASS (sm_100a) =====

	.target	sm_100a

	.elftype	@"ET_EXEC"


//--------------------- .note.nv.tkinfo           --------------------------
	.section	.note.nv.tkinfo,"",@"SHT_NOTE"
	.sectionflags	@"SHF_NOTE_NV_TKINFO"
	.tkinfo
        /*0018*/ 	.word	0x00000081
        /*0030*/ 	.string	""
        /*0030*/ 	.string	"ptxas-blackwell"
        /*0030*/ 	.string	"Cuda compilation tools, release 12.9, V12.9.86"
        /*0030*/ 	.string	"Build cuda_12.9.r12.9/compiler.36037853_0"
        /*0030*/ 	.string	"-v  -suppress-debug-info  -lineinfo  -arch sm_100a "



//--------------------- .note.nv.cuver            --------------------------
	.section	.note.nv.cuver,"",@"SHT_NOTE"
	.sectionflags	@"SHF_NOTE_NV_CUVER"
        /*0018*/ 	.short	0x0001
        /*001a*/ 	.short	0x0064
        /*001c*/ 	.short	0x0001
        /*001e*/ 	.short	0x0000
        /*0020*/ 	.short	0x0001
        /*0022*/ 	.short	0x0000


//--------------------- .nv.info                  --------------------------
	.section	.nv.info,"",@"SHT_CUDA_INFO"
	.align	4


	//----- nvinfo : EIATTR_REGCOUNT
	.align		4
        /*0000*/ 	.byte	0x04, 0x2f
        /*0002*/ 	.short	(.L_1 - .L_0)
	.align		4
.L_0:
        /*0004*/ 	.word	index@(matmul_kernel)
        /*0008*/ 	.word	0x00000020


	//----- nvinfo : EIATTR_FRAME_SIZE
	.align		4
.L_1:
        /*000c*/ 	.byte	0x04, 0x11
        /*000e*/ 	.short	(.L_3 - .L_2)
	.align		4
.L_2:
        /*0010*/ 	.word	index@(matmul_kernel)
        /*0014*/ 	.word	0x00004510


	//----- nvinfo : EIATTR_MIN_STACK_SIZE
	.align		4
.L_3:
        /*0018*/ 	.byte	0x04, 0x12
        /*001a*/ 	.short	(.L_5 - .L_4)
	.align		4
.L_4:
        /*001c*/ 	.word	index@(matmul_kernel)
        /*0020*/ 	.word	0x00004510
.L_5:


//--------------------- .nv.info.matmul_kernel    --------------------------
	.section	.nv.info.matmul_kernel,"",@"SHT_CUDA_INFO"
	.sectionflags	@""
	.align	4


	//----- nvinfo : EIATTR_CUDA_API_VERSION
	.align		4
        /*0000*/ 	.byte	0x04, 0x37
        /*0002*/ 	.short	(.L_7 - .L_6)
.L_6:
        /*0004*/ 	.word	0x00000081


	//----- nvinfo : EIATTR_KPARAM_INFO
	.align		4
.L_7:
        /*0008*/ 	.byte	0x04, 0x17
        /*000a*/ 	.short	(.L_9 - .L_8)
.L_8:
        /*000c*/ 	.word	0x00000000
        /*0010*/ 	.short	0x000d
        /*0012*/ 	.short	0x0048
        /*0014*/ 	.byte	0x00, 0xf4, 0x21, 0x00


	//----- nvinfo : EIATTR_KPARAM_INFO
	.align		4
.L_9:
        /*0018*/ 	.byte	0x04, 0x17
        /*001a*/ 	.short	(.L_11 - .L_10)
.L_10:
        /*001c*/ 	.word	0x00000000
        /*0020*/ 	.short	0x000c
        /*0022*/ 	.short	0x0040
        /*0024*/ 	.byte	0x00, 0xf4, 0x21, 0x00


	//----- nvinfo : EIATTR_KPARAM_INFO
	.align		4
.L_11:
        /*0028*/ 	.byte	0x04, 0x17
        /*002a*/ 	.short	(.L_13 - .L_12)
.L_12:
        /*002c*/ 	.word	0x00000000
        /*0030*/ 	.short	0x000b
        /*0032*/ 	.short	0x0038
        /*0034*/ 	.byte	0x00, 0xf0, 0x11, 0x00


	//----- nvinfo : EIATTR_KPARAM_INFO
	.align		4
.L_13:
        /*0038*/ 	.byte	0x04, 0x17
        /*003a*/ 	.short	(.L_15 - .L_14)
.L_14:
        /*003c*/ 	.word	0x00000000
        /*0040*/ 	.short	0x000a
        /*0042*/ 	.short	0x0034
        /*0044*/ 	.byte	0x00, 0xf0, 0x11, 0x00


	//----- nvinfo : EIATTR_KPARAM_INFO
	.align		4
.L_15:
        /*0048*/ 	.byte	0x04, 0x17
        /*004a*/ 	.short	(.L_17 - .L_16)
.L_16:
        /*004c*/ 	.word	0x00000000
        /*0050*/ 	.short	0x0009
        /*0052*/ 	.short	0x0030
        /*0054*/ 	.byte	0x00, 0xf0, 0x11, 0x00


	//----- nvinfo : EIATTR_KPARAM_INFO
	.align		4
.L_17:
        /*0058*/ 	.byte	0x04, 0x17
        /*005a*/ 	.short	(.L_19 - .L_18)
.L_18:
        /*005c*/ 	.word	0x00000000
        /*0060*/ 	.short	0x0008
        /*0062*/ 	.short	0x002c
        /*0064*/ 	.byte	0x00, 0xf0, 0x11, 0x00


	//----- nvinfo : EIATTR_KPARAM_INFO
	.align		4
.L_19:
        /*0068*/ 	.byte	0x04, 0x17
        /*006a*/ 	.short	(.L_21 - .L_20)
.L_20:
        /*006c*/ 	.word	0x00000000
        /*0070*/ 	.short	0x0007
        /*0072*/ 	.short	0x0028
        /*0074*/ 	.byte	0x00, 0xf0, 0x11, 0x00


	//----- nvinfo : EIATTR_KPARAM_INFO
	.align		4
.L_21:
        /*0078*/ 	.byte	0x04, 0x17
        /*007a*/ 	.short	(.L_23 - .L_22)
.L_22:
        /*007c*/ 	.word	0x00000000
        /*0080*/ 	.short	0x0006
        /*0082*/ 	.short	0x0024
        /*0084*/ 	.byte	0x00, 0xf0, 0x11, 0x00


	//----- nvinfo : EIATTR_KPARAM_INFO
	.align		4
.L_23:
        /*0088*/ 	.byte	0x04, 0x17
        /*008a*/ 	.short	(.L_25 - .L_24)
.L_24:
        /*008c*/ 	.word	0x00000000
        /*0090*/ 	.short	0x0005
        /*0092*/ 	.short	0x0020
        /*0094*/ 	.byte	0x00, 0xf0, 0x11, 0x00


	//----- nvinfo : EIATTR_KPARAM_INFO
	.align		4
.L_25:
        /*0098*/ 	.byte	0x04, 0x17
        /*009a*/ 	.short	(.L_27 - .L_26)
.L_26:
        /*009c*/ 	.word	0x00000000
        /*00a0*/ 	.short	0x0004
        /*00a2*/ 	.short	0x001c
        /*00a4*/ 	.byte	0x00, 0xf0, 0x11, 0x00


	//----- nvinfo : EIATTR_KPARAM_INFO
	.align		4
.L_27:
        /*00a8*/ 	.byte	0x04, 0x17
        /*00aa*/ 	.short	(.L_29 - .L_28)
.L_28:
        /*00ac*/ 	.word	0x00000000
        /*00b0*/ 	.short	0x0003
        /*00b2*/ 	.short	0x0018
        /*00b4*/ 	.byte	0x00, 0xf0, 0x11, 0x00


	//----- nvinfo : EIATTR_KPARAM_INFO
	.align		4
.L_29:
        /*00b8*/ 	.byte	0x04, 0x17
        /*00ba*/ 	.short	(.L_31 - .L_30)
.L_30:
        /*00bc*/ 	.word	0x00000000
        /*00c0*/ 	.short	0x0002
        /*00c2*/ 	.short	0x0010
        /*00c4*/ 	.byte	0x00, 0xf4, 0x21, 0x00


	//----- nvinfo : EIATTR_KPARAM_INFO
	.align		4
.L_31:
        /*00c8*/ 	.byte	0x04, 0x17
        /*00ca*/ 	.short	(.L_33 - .L_32)
.L_32:
        /*00cc*/ 	.word	0x00000000
        /*00d0*/ 	.short	0x0001
        /*00d2*/ 	.short	0x0008
        /*00d4*/ 	.byte	0x00, 0xf4, 0x21, 0x00


	//----- nvinfo : EIATTR_KPARAM_INFO
	.align		4
.L_33:
        /*00d8*/ 	.byte	0x04, 0x17
        /*00da*/ 	.short	(.L_35 - .L_34)
.L_34:
        /*00dc*/ 	.word	0x00000000
        /*00e0*/ 	.short	0x0000
        /*00e2*/ 	.short	0x0000
        /*00e4*/ 	.byte	0x00, 0xf4, 0x21, 0x00


	//----- nvinfo : EIATTR_SPARSE_MMA_MASK
	.align		4
.L_35:
        /*00e8*/ 	.byte	0x03, 0x50
        /*00ea*/ 	.short	0x0000


	//----- nvinfo : EIATTR_MAXREG_COUNT
	.align		4
        /*00ec*/ 	.byte	0x03, 0x1b
        /*00ee*/ 	.short	0x00ff


	//----- nvinfo : EIATTR_NUM_BARRIERS
	.align		4
        /*00f0*/ 	.byte	0x02, 0x4c
        /*00f2*/ 	.byte	0x01
	.zero		1


	//----- nvinfo : EIATTR_ANNOTATIONS
	.align		4
        /*00f4*/ 	.byte	0x04, 0x55
        /*00f6*/ 	.short	(.L_37 - .L_36)


	//   ....[0]....
.L_36:
        /*00f8*/ 	.word	0x00000001
        /*00fc*/ 	.byte	0x20, 0x05, 0x00, 0x00, 0x01, 0x00, 0x00, 0x00, 0x30, 0x05, 0x00, 0x00, 0x01, 0x00, 0x00, 0x00
        /* <DEDUP_REMOVED lines=950> */
        /*3c6c*/ 	.byte	0xd0, 0x2e, 0x02, 0x00


	//----- nvinfo : EIATTR_VRC_CTA_INIT_COUNT
	.align		4
.L_37:
        /*3c70*/ 	.byte	0x02, 0x4a
	.zero		1
	.zero		1


	//----- nvinfo : EIATTR_EXIT_INSTR_OFFSETS
	.align		4
        /*3c74*/ 	.byte	0x04, 0x1c
        /*3c76*/ 	.short	(.L_39 - .L_38)


	//   ....[0]....
.L_38:
        /*3c78*/ 	.word	0x000914c0


	//   ....[1]....
        /*3c7c*/ 	.word	0x000914f0


	//----- nvinfo : EIATTR_REQNTID
	.align		4
.L_39:
        /*3c80*/ 	.byte	0x04, 0x10
        /*3c82*/ 	.short	(.L_41 - .L_40)
.L_40:
        /*3c84*/ 	.word	0x00000080
        /*3c88*/ 	.word	0x00000001
        /*3c8c*/ 	.word	0x00000001


	//----- nvinfo : EIATTR_CBANK_PARAM_SIZE
	.align		4
.L_41:
        /*3c90*/ 	.byte	0x03, 0x19
        /*3c92*/ 	.short	0x0050


	//----- nvinfo : EIATTR_PARAM_CBANK
	.align		4
        /*3c94*/ 	.byte	0x04, 0x0a
        /*3c96*/ 	.short	(.L_43 - .L_42)
	.align		4
.L_42:
        /*3c98*/ 	.word	index@(.nv.constant0.matmul_kernel)
        /*3c9c*/ 	.short	0x0380
        /*3c9e*/ 	.short	0x0050


	//----- nvinfo : EIATTR_SW_WAR
	.align		4
.L_43:
        /*3ca0*/ 	.byte	0x04, 0x36
        /*3ca2*/ 	.short	(.L_45 - .L_44)
.L_44:
        /*3ca4*/ 	.word	0x00000008
.L_45:


//--------------------- .nv.compat                --------------------------
	.section	.nv.compat,"",@"SHT_CUDA_COMPAT_INFO"
	.align	4
        /*0000*/ 	.byte	0x02, 0x02, 0x01, 0x00, 0x02, 0x05, 0x05, 0x00, 0x02, 0x03, 0x00, 0x00, 0x02, 0x06, 0x01, 0x00


//--------------------- .nv.callgraph             --------------------------
	.section	.nv.callgraph,"",@"SHT_CUDA_CALLGRAPH"
	.align	4
	.sectionentsize	8
	.align		4
        /*0000*/ 	.word	0x00000000
	.align		4
        /*0004*/ 	.word	0xffffffff
	.align		4
        /*0008*/ 	.word	0x00000000
	.align		4
        /*000c*/ 	.word	0xfffffffe
	.align		4
        /*0010*/ 	.word	0x00000000
	.align		4
        /*0014*/ 	.word	0xfffffffd
	.align		4
        /*0018*/ 	.word	0x00000000
	.align		4
        /*001c*/ 	.word	0xfffffffc


//--------------------- .text.matmul_kernel       --------------------------
	.section	.text.matmul_kernel,"ax",@progbits
	.align	128
        .global         matmul_kernel
        .type           matmul_kernel,@function
        .size           matmul_kernel,(.L_x_4 - matmul_kernel)
        .other          matmul_kernel,@"STO_CUDA_ENTRY STV_DEFAULT"
matmul_kernel:
.text.matmul_kernel:
[----:B------:R-:W0:Y:S08]  /*0000*/  LDC R1, c[0x0][0x37c] ;  /* 0x0000df00ff017b82 */ /* 0x000e300000000800 */
[----:B------:R-:W1:Y:S01]  /*0010*/  LDC.64 R2, c[0x0][0x398] ;  /* 0x0000e600ff027b82 */ /* 0x000e620000000a00 */
[----:B------:R-:W2:Y:S01]  /*0020*/  S2R R14, SR_TID.X ;  /* 0x00000000000e7919 */ /* 0x000ea20000002100 */
[----:B------:R-:W3:Y:S01]  /*0030*/  LDCU UR4, c[0x0][0x3a0] ;  /* 0x00007400ff0477ac */ /* 0x000ee20008000800 */
[----:B0-----:R-:W-:Y:S01]  /*0040*/  VIADD R1, R1, 0xffffbaf0 ;  /* 0xffffbaf001017836 */ /* 0x001fe20000000000 */
[----:B------:R-:W0:Y:S01]  /*0050*/  LDCU.64 UR12, c[0x0][0x358] ;  /* 0x00006b00ff0c77ac */ /* 0x000e220008000a00 */
[----:B---3--:R-:W-:Y:S01]  /*0060*/  UIADD3 UR4, UPT, UPT, UR4, 0xff, URZ ;  /* 0x000000ff04047890 */ /* 0x008fe2000fffe0ff */
[----:B-1----:R-:W-:-:S03]  /*0070*/  VIADD R0, R3, 0x1ff ;  /* 0x000001ff03007836 */ /* 0x002fc60000000000 */
[----:B------:R-:W-:Y:S02]  /*0080*/  UISETP.GT.AND UP0, UPT, UR4, 0xff, UPT ;  /* 0x000000ff0400788c */ /* 0x000fe4000bf04270 */
[----:B------:R-:W-:-:S04]  /*0090*/  SHF.R.S32.HI R5, RZ, 0x1f, R0 ;  /* 0x0000001fff057819 */ /* 0x000fc80000011400 */
[----:B------:R-:W-:-:S04]  /*00a0*/  LEA.HI R5, R5, R0, RZ, 0x9 ;  /* 0x0000000005057211 */ /* 0x000fc800078f48ff */
[----:B------:R-:W-:Y:S02]  /*00b0*/  SHF.R.S32.HI R0, RZ, 0x9, R5 ;  /* 0x00000009ff007819 */ /* 0x000fe40000011405 */
[----:B------:R-:W1:Y:S03]  /*00c0*/  S2R R5, SR_CTAID.X ;  /* 0x0000000000057919 */ /* 0x000e660000002500 */
[----:B------:R-:W-:-:S05]  /*00d0*/  IMAD.SHL.U32 R0, R0, 0x8, RZ ;  /* 0x0000000800007824 */ /* 0x000fca00078e00ff */
[-C--:B------:R-:W-:Y:S02]  /*00e0*/  IABS R9, R0.reuse ;  /* 0x0000000000097213 */ /* 0x080fe40000000000 */
[----:B------:R-:W-:Y:S02]  /*00f0*/  IABS R12, R0 ;  /* 0x00000000000c7213 */ /* 0x000fe40000000000 */
[----:B------:R-:W3:Y:S08]  /*0100*/  I2F.RP R4, R9 ;  /* 0x0000000900047306 */ /* 0x000ef00000209400 */
[----:B---3--:R-:W3:Y:S01]  /*0110*/  MUFU.RCP R4, R4 ;  /* 0x0000000400047308 */ /* 0x008ee20000001000 */
[----:B-1----:R-:W-:Y:S01]  /*0120*/  IABS R10, R5 ;  /* 0x00000005000a7213 */ /* 0x002fe20000000000 */
[----:B---3--:R-:W-:-:S02]  /*0130*/  VIADD R6, R4, 0xffffffe ;  /* 0x0ffffffe04067836 */ /* 0x008fc40000000000 */
[----:B------:R-:W-:-:S04]  /*0140*/  IMAD.MOV R4, RZ, RZ, -R12 ;  /* 0x000000ffff047224 */ /* 0x000fc800078e0a0c */
[----:B------:R1:W3:Y:S02]  /*0150*/  F2I.FTZ.U32.TRUNC.NTZ R7, R6 ;  /* 0x0000000600077305 */ /* 0x0002e4000021f000 */
[----:B-1----:R-:W-:Y:S02]  /*0160*/  IMAD.MOV.U32 R6, RZ, RZ, RZ ;  /* 0x000000ffff067224 */ /* 0x002fe400078e00ff */
[----:B---3--:R-:W-:-:S04]  /*0170*/  IMAD.MOV R8, RZ, RZ, -R7 ;  /* 0x000000ffff087224 */ /* 0x008fc800078e0a07 */
[----:B------:R-:W-:Y:S02]  /*0180*/  IMAD R11, R8, R9, RZ ;  /* 0x00000009080b7224 */ /* 0x000fe400078e02ff */
[----:B------:R-:W-:Y:S02]  /*0190*/  IMAD.MOV.U32 R8, RZ, RZ, R10 ;  /* 0x000000ffff087224 */ /* 0x000fe400078e000a */
[----:B------:R-:W-:-:S06]  /*01a0*/  IMAD.HI.U32 R7, R7, R11, R6 ;  /* 0x0000000b07077227 */ /* 0x000fcc00078e0006 */
[----:B------:R-:W-:-:S04]  /*01b0*/  IMAD.HI.U32 R7, R7, R8, RZ ;  /* 0x0000000807077227 */ /* 0x000fc800078e00ff */
[----:B------:R-:W-:-:S05]  /*01c0*/  IMAD R4, R7, R4, R8 ;  /* 0x0000000407047224 */ /* 0x000fca00078e0208 */
[----:B------:R-:W-:-:S13]  /*01d0*/  ISETP.GT.U32.AND P1, PT, R9, R4, PT ;  /* 0x000000040900720c */ /* 0x000fda0003f24070 */
[----:B------:R-:W-:Y:S02]  /*01e0*/  @!P1 IMAD.IADD R4, R4, 0x1, -R9 ;  /* 0x0000000104049824 */ /* 0x000fe400078e0a09 */
[----:B------:R-:W-:Y:S01]  /*01f0*/  @!P1 VIADD R7, R7, 0x1 ;  /* 0x0000000107079836 */ /* 0x000fe20000000000 */
[----:B------:R-:W-:Y:S02]  /*0200*/  ISETP.NE.AND P1, PT, R0, RZ, PT ;  /* 0x000000ff0000720c */ /* 0x000fe40003f25270 */
[----:B------:R-:W-:Y:S02]  /*0210*/  ISETP.GE.U32.AND P0, PT, R4, R9, PT ;  /* 0x000000090400720c */ /* 0x000fe40003f06070 */
[----:B------:R-:W-:-:S04]  /*0220*/  LOP3.LUT R4, R5, R0, RZ, 0x3c, !PT ;  /* 0x0000000005047212 */ /* 0x000fc800078e3cff */
[----:B------:R-:W-:Y:S01]  /*0230*/  ISETP.GE.AND P2, PT, R4, RZ, PT ;  /* 0x000000ff0400720c */ /* 0x000fe20003f46270 */
[----:B------:R-:W-:-:S06]  /*0240*/  VIADD R4, R2, 0xf ;  /* 0x0000000f02047836 */ /* 0x000fcc0000000000 */
[----:B------:R-:W-:-:S04]  /*0250*/  @P0 VIADD R7, R7, 0x1 ;  /* 0x0000000107070836 */ /* 0x000fc80000000000 */
[----:B------:R-:W-:Y:S01]  /*0260*/  IMAD.MOV.U32 R6, RZ, RZ, R7 ;  /* 0x000000ffff067224 */ /* 0x000fe200078e0007 */
[----:B------:R-:W-:-:S03]  /*0270*/  SHF.R.S32.HI R7, RZ, 0x1f, R4 ;  /* 0x0000001fff077819 */ /* 0x000fc60000011404 */
[----:B------:R-:W-:Y:S01]  /*0280*/  @!P2 IMAD.MOV R6, RZ, RZ, -R6 ;  /* 0x000000ffff06a224 */ /* 0x000fe200078e0a06 */
[----:B------:R-:W-:Y:S02]  /*0290*/  @!P1 LOP3.LUT R6, RZ, R0, RZ, 0x33, !PT ;  /* 0x00000000ff069212 */ /* 0x000fe400078e33ff */
[----:B------:R-:W-:-:S03]  /*02a0*/  LEA.HI R7, R7, R4, RZ, 0x4 ;  /* 0x0000000407077211 */ /* 0x000fc600078f20ff */
[----:B------:R-:W-:Y:S02]  /*02b0*/  IMAD.SHL.U32 R4, R6, 0x8, RZ ;  /* 0x0000000806047824 */ /* 0x000fe400078e00ff */
[----:B------:R-:W-:-:S03]  /*02c0*/  IMAD.MOV R6, RZ, RZ, -R6 ;  /* 0x000000ffff067224 */ /* 0x000fc600078e0a06 */
[----:B------:R-:W-:Y:S01]  /*02d0*/  LEA.HI.SX32 R7, R7, -R4, 0x1c ;  /* 0x8000000407077211 */ /* 0x000fe200078fe2ff */
[----:B------:R-:W-:Y:S02]  /*02e0*/  IMAD R15, R0, R6, R5 ;  /* 0x00000006000f7224 */ /* 0x000fe400078e0205 */
[----:B------:R-:W-:Y:S01]  /*02f0*/  IMAD.MOV.U32 R6, RZ, RZ, RZ ;  /* 0x000000ffff067224 */ /* 0x000fe200078e00ff */
[----:B------:R-:W-:Y:S02]  /*0300*/  VIMNMX R8, PT, PT, R7, 0x8, PT ;  /* 0x0000000807087848 */ /* 0x000fe40003fe0100 */
[----:B------:R-:W-:Y:S02]  /*0310*/  IABS R13, R15 ;  /* 0x0000000f000d7213 */ /* 0x000fe40000000000 */
[----:B------:R-:W-:-:S04]  /*0320*/  IABS R11, R8 ;  /* 0x00000008000b7213 */ /* 0x000fc80000000000 */
[----:B------:R-:W1:Y:S08]  /*0330*/  I2F.RP R9, R11 ;  /* 0x0000000b00097306 */ /* 0x000e700000209400 */
[----:B-1----:R-:W1:Y:S02]  /*0340*/  MUFU.RCP R9, R9 ;  /* 0x0000000900097308 */ /* 0x002e640000001000 */
[----:B-1----:R-:W-:-:S06]  /*0350*/  VIADD R7, R9, 0xffffffe ;  /* 0x0ffffffe09077836 */ /* 0x002fcc0000000000 */
[----:B------:R-:W1:Y:S02]  /*0360*/  F2I.FTZ.U32.TRUNC.NTZ R7, R7 ;  /* 0x0000000700077305 */ /* 0x000e64000021f000 */
[----:B-1----:R-:W-:-:S04]  /*0370*/  IMAD.MOV R10, RZ, RZ, -R7 ;  /* 0x000000ffff0a7224 */ /* 0x002fc800078e0a07 */
[----:B------:R-:W-:-:S04]  /*0380*/  IMAD.MOV.U32 R0, RZ, RZ, R10 ;  /* 0x000000ffff007224 */ /* 0x000fc800078e000a */
[----:B------:R-:W-:Y:S01]  /*0390*/  IMAD R5, R0, R11, RZ ;  /* 0x0000000b00057224 */ /* 0x000fe200078e02ff */
[----:B------:R-:W-:-:S03]  /*03a0*/  IABS R0, R8 ;  /* 0x0000000800007213 */ /* 0x000fc60000000000 */
[----:B------:R-:W-:Y:S01]  /*03b0*/  IMAD.HI.U32 R6, R7, R5, R6 ;  /* 0x0000000507067227 */ /* 0x000fe200078e0006 */
[----:B--2---:R-:W-:-:S03]  /*03c0*/  SHF.R.U32.HI R7, RZ, 0x4, R14 ;  /* 0x00000004ff077819 */ /* 0x004fc6000001160e */
[----:B------:R-:W-:Y:S01]  /*03d0*/  IMAD.MOV R0, RZ, RZ, -R0 ;  /* 0x000000ffff007224 */ /* 0x000fe200078e0a00 */
[----:B------:R-:W-:Y:S01]  /*03e0*/  SGXT.U32 R16, R7, 0x3 ;  /* 0x000000030710781a */ /* 0x000fe20000000000 */
[----:B------:R-:W-:-:S03]  /*03f0*/  IMAD.HI.U32 R6, R6, R13, RZ ;  /* 0x0000000d06067227 */ /* 0x000fc600078e00ff */
[----:B------:R-:W-:Y:S01]  /*0400*/  LOP3.LUT R26, R16, 0xf0, RZ, 0xfc, !PT ;  /* 0x000000f0101a7812 */ /* 0x000fe200078efcff */
[----:B------:R-:W-:-:S05]  /*0410*/  IMAD R0, R6, R0, R13 ;  /* 0x0000000006007224 */ /* 0x000fca00078e020d */
[----:B------:R-:W-:-:S13]  /*0420*/  ISETP.GT.U32.AND P1, PT, R11, R0, PT ;  /* 0x000000000b00720c */ /* 0x000fda0003f24070 */
[----:B------:R-:W-:Y:S02]  /*0430*/  @!P1 IMAD.IADD R0, R0, 0x1, -R11 ;  /* 0x0000000100009824 */ /* 0x000fe400078e0a0b */
[----:B------:R-:W-:Y:S01]  /*0440*/  @!P1 VIADD R6, R6, 0x1 ;  /* 0x0000000106069836 */ /* 0x000fe20000000000 */
[----:B------:R-:W-:Y:S02]  /*0450*/  ISETP.NE.AND P1, PT, R8, RZ, PT ;  /* 0x000000ff0800720c */ /* 0x000fe40003f25270 */
[----:B------:R-:W-:Y:S02]  /*0460*/  ISETP.GE.U32.AND P0, PT, R0, R11, PT ;  /* 0x0000000b0000720c */ /* 0x000fe40003f06070 */
[----:B------:R-:W-:-:S04]  /*0470*/  LOP3.LUT R0, R15, R8, RZ, 0x3c, !PT ;  /* 0x000000080f007212 */ /* 0x000fc800078e3cff */
[----:B------:R-:W-:Y:S02]  /*0480*/  ISETP.GE.AND P2, PT, R0, RZ, PT ;  /* 0x000000ff0000720c */ /* 0x000fe40003f46270 */
[----:B------:R-:W-:-:S05]  /*0490*/  LOP3.LUT R0, R14, 0xf, RZ, 0xc0, !PT ;  /* 0x0000000f0e007812 */ /* 0x000fca00078ec0ff */
[----:B------:R-:W-:-:S06]  /*04a0*/  @P0 VIADD R6, R6, 0x1 ;  /* 0x0000000106060836 */ /* 0x000fcc0000000000 */
[----:B------:R-:W-:Y:S01]  /*04b0*/  @!P2 IMAD.MOV R6, RZ, RZ, -R6 ;  /* 0x000000ffff06a224 */ /* 0x000fe200078e0a06 */
[----:B------:R-:W-:-:S05]  /*04c0*/  @!P1 LOP3.LUT R6, RZ, R8, RZ, 0x33, !PT ;  /* 0x00000008ff069212 */ /* 0x000fca00078e33ff */
[----:B------:R-:W-:Y:S02]  /*04d0*/  IMAD.MOV R5, RZ, RZ, -R6 ;  /* 0x000000ffff057224 */ /* 0x000fe400078e0a06 */
[----:B------:R-:W-:Y:S02]  /*04e0*/  IMAD.SHL.U32 R29, R6, 0x200, RZ ;  /* 0x00000200061d7824 */ /* 0x000fe400078e00ff */
[----:B------:R-:W-:-:S04]  /*04f0*/  IMAD R5, R8, R5, R15 ;  /* 0x0000000508057224 */ /* 0x000fc800078e020f */
[----:B------:R-:W-:-:S04]  /*0500*/  IMAD.IADD R5, R4, 0x1, R5 ;  /* 0x0000000104057824 */ /* 0x000fc800078e0205 */
[----:B------:R-:W-:-:S05]  /*0510*/  IMAD R28, R5, 0x10, R0 ;  /* 0x00000010051c7824 */ /* 0x000fca00078e0200 */
[----:B------:R1:W-:Y:S04]  /*0520*/  STL [R1+0x2f0c], R28 ;  /* 0x002f0c1c01007387 */ /* 0x0003e80000100800 */
[----:B------:R1:W-:Y:S01]  /*0530*/  STL [R1+0x330], R29 ;  /* 0x0003301d01007387 */ /* 0x0003e20000100800 */
[----:B0-----:R-:W-:Y:S05]  /*0540*/  BRA.U UP0, `(.L_x_0) ;  /* 0x0000000100687547 */ /* 0x001fea000b800000 */
[C---:B------:R-:W-:Y:S01]  /*0550*/  IMAD.SHL.U32 R2, R14.reuse, 0x10, RZ ;  /* 0x000000100e027824 */ /* 0x040fe200078e00ff */
[----:B------:R-:W-:Y:S01]  /*0560*/  CS2R R24, SRZ ;  /* 0x0000000000187805 */ /* 0x000fe2000001ff00 */
[----:B------:R-:W-:Y:S01]  /*0570*/  IMAD.SHL.U32 R0, R14, 0x20, RZ ;  /* 0x000000200e007824 */ /* 0x000fe200078e00ff */
[----:B------:R-:W-:Y:S02]  /*0580*/  CS2R R26, SRZ ;  /* 0x00000000001a7805 */ /* 0x000fe4000001ff00 */
[----:B------:R-:W-:Y:S01]  /*0590*/  CS2R R20, SRZ ;  /* 0x0000000000147805 */ /* 0x000fe2000001ff00 */
[----:B------:R0:W-:Y:S01]  /*05a0*/  STL [R1+0x2f08], R2 ;  /* 0x002f080201007387 */ /* 0x0001e20000100800 */
[----:B------:R-:W-:Y:S02]  /*05b0*/  CS2R R22, SRZ ;  /* 0x0000000000167805 */ /* 0x000fe4000001ff00 */
[----:B------:R-:W-:Y:S02]  /*05c0*/  LOP3.LUT R0, R0, 0x60, RZ, 0xc0, !PT ;  /* 0x0000006000007812 */ /* 0x000fe400078ec0ff */
[----:B------:R-:W-:Y:S01]  /*05d0*/  CS2R R16, SRZ ;  /* 0x0000000000107805 */ /* 0x000fe2000001ff00 */
[----:B------:R0:W-:Y:S01]  /*05e0*/  STL [R1], RZ ;  /* 0x000000ff01007387 */ /* 0x0001e20000100800 */
[----:B------:R-:W-:-:S02]  /*05f0*/  CS2R R18, SRZ ;  /* 0x0000000000127805 */ /* 0x000fc4000001ff00 */
[----:B------:R-:W-:Y:S02]  /*0600*/  CS2R R12, SRZ ;  /* 0x00000000000c7805 */ /* 0x000fe4000001ff00 */
[----:B------:R-:W-:Y:S01]  /*0610*/  CS2R R14, SRZ ;  /* 0x00000000000e7805 */ /* 0x000fe2000001ff00 */
[----:B------:R0:W-:Y:S01]  /*0620*/  STL [R1+0x4], RZ ;  /* 0x000004ff01007387 */ /* 0x0001e20000100800 */
[----:B------:R-:W-:Y:S02]  /*0630*/  CS2R R8, SRZ ;  /* 0x0000000000087805 */ /* 0x000fe4000001ff00 */
[----:B------:R-:W-:Y:S02]  /*0640*/  CS2R R10, SRZ ;  /* 0x00000000000a7805 */ /* 0x000fe4000001ff00 */
[----:B------:R-:W-:Y:S01]  /*0650*/  CS2R R4, SRZ ;  /* 0x0000000000047805 */ /* 0x000fe2000001ff00 */
[----:B------:R0:W-:Y:S01]  /*0660*/  STL [R1+0x8], RZ ;  /* 0x000008ff01007387 */ /* 0x0001e20000100800 */
[----:B------:R-:W-:-:S03]  /*0670*/  CS2R R6, SRZ ;  /* 0x0000000000067805 */ /* 0x000fc6000001ff00 */
[----:B------:R0:W-:Y:S04]  /*0680*/  STL [R1+0xc], RZ ;  /* 0x00000cff01007387 */ /* 0x0001e80000100800 */
[----:B------:R0:W-:Y:S04]  /*0690*/  STL [R1+0x10], RZ ;  /* 0x000010ff01007387 */ /* 0x0001e80000100800 */
[----:B------:R0:W-:Y:S04]  /*06a0*/  STL [R1+0x14], RZ ;  /* 0x000014ff01007387 */ /* 0x0001e80000100800 */
[----:B------:R0:W-:Y:S04]  /*06b0*/  STL [R1+0x18], RZ ;  /* 0x000018ff01007387 */ /* 0x0001e80000100800 */
[----:B------:R0:W-:Y:S04]  /*06c0*/  STL [R1+0x1c], RZ ;  /* 0x00001cff01007387 */ /* 0x0001e80000100800 */
[----:B------:R0:W-:Y:S01]  /*06d0*/  STL [R1+0x2f04], R0 ;  /* 0x002f040001007387 */ /* 0x0001e20000100800 */
[----:B------:R-:W-:Y:S05]  /*06e0*/  BRA `(.L_x_1) ;  /* 0x000008e400c47947 */ /* 0x000fea0003800000 */
.L_x_0:
[----:B------:R-:W-:Y:S01]  /*06f0*/  IABS R9, R3 ;  /* 0x0000000300097213 */ /* 0x000fe20000000000 */
[----:B------:R-:W-:Y:S01]  /*0700*/  IMAD.MOV.U32 R26, RZ, RZ, R29 ;  /* 0x000000ffff1a7224 */ /* 0x000fe200078e001d */
[----:B------:R0:W-:Y:S01]  /*0710*/  STL [R1+0x3058], R3 ;  /* 0x0030580301007387 */ /* 0x0001e20000100800 */
[----:B------:R-:W-:Y:S01]  /*0720*/  IMAD.MOV.U32 R10, RZ, RZ, RZ ;  /* 0x000000ffff0a7224 */ /* 0x000fe200078e00ff */
[----:B------:R-:W2:Y:S01]  /*0730*/  I2F.RP R0, R9 ;  /* 0x0000000900007306 */ /* 0x000ea20000209400 */
[C---:B------:R-:W-:Y:S01]  /*0740*/  VIADD R6, R26.reuse, 0x1ff ;  /* 0x000001ff1a067836 */ /* 0x040fe20000000000 */
[----:B------:R-:W3:Y:S01]  /*0750*/  LDCU UR7, c[0x0][0x3a8] ;  /* 0x00007500ff0777ac */ /* 0x000ee20008000800 */
[C---:B------:R-:W-:Y:S02]  /*0760*/  VIADD R5, R26.reuse, 0x1fe ;  /* 0x000001fe1a057836 */ /* 0x040fe40000000000 */
[----:B------:R-:W-:Y:S01]  /*0770*/  VIADD R13, R26, 0x1fd ;  /* 0x000001fd1a0d7836 */ /* 0x000fe20000000000 */
[----:B------:R-:W-:Y:S01]  /*0780*/  ISETP.GE.AND P0, PT, R6, RZ, PT ;  /* 0x000000ff0600720c */ /* 0x000fe20003f06270 */
[C---:B------:R-:W-:Y:S01]  /*0790*/  VIADD R15, R26.reuse, 0x1fc ;  /* 0x000001fc1a0f7836 */ /* 0x040fe20000000000 */
[----:B------:R-:W-:Y:S01]  /*07a0*/  IABS R8, R5 ;  /* 0x0000000500087213 */ /* 0x000fe20000000000 */
[----:B------:R-:W-:Y:S01]  /*07b0*/  VIADD R27, R26, 0x5 ;  /* 0x000000051a1b7836 */ /* 0x000fe20000000000 */
[----:B------:R-:W-:Y:S01]  /*07c0*/  ISETP.GE.AND P5, PT, R5, RZ, PT ;  /* 0x000000ff0500720c */ /* 0x000fe20003fa6270 */
[----:B------:R-:W4:Y:S01]  /*07d0*/  LDCU UR8, c[0x0][0x3a4] ;  /* 0x00007480ff0877ac */ /* 0x000f220008000800 */
[----:B------:R-:W-:Y:S01]  /*07e0*/  ISETP.GE.AND P2, PT, R13, RZ, PT ;  /* 0x000000ff0d00720c */ /* 0x000fe20003f46270 */
[----:B--2---:R-:W2:Y:S01]  /*07f0*/  MUFU.RCP R0, R0 ;  /* 0x0000000000007308 */ /* 0x004ea20000001000 */
[----:B------:R-:W5:Y:S01]  /*0800*/  LDCU.64 UR10, c[0x0][0x380] ;  /* 0x00007000ff0a77ac */ /* 0x000f620008000a00 */
[----:B------:R-:W1:Y:S01]  /*0810*/  LDCU.64 UR4, c[0x0][0x388] ;  /* 0x00007100ff0477ac */ /* 0x000e620008000a00 */
[----:B------:R-:W0:Y:S01]  /*0820*/  LDCU UR6, c[0x0][0x3b0] ;  /* 0x00007600ff0677ac */ /* 0x000e220008000800 */
[----:B------:R-:W0:Y:S01]  /*0830*/  LDCU UR14, c[0x0][0x3a8] ;  /* 0x00007500ff0e77ac */ /* 0x000e220008000800 */
[----:B--2---:R-:W-:Y:S01]  /*0840*/  VIADD R11, R0, 0xffffffe ;  /* 0x0ffffffe000b7836 */ /* 0x004fe20000000000 */
[----:B------:R-:W2:Y:S05]  /*0850*/  LDCU UR16, c[0x0][0x3ac] ;  /* 0x00007580ff1077ac */ /* 0x000eaa0008000800 */
[----:B------:R-:W0:Y:S02]  /*0860*/  F2I.FTZ.U32.TRUNC.NTZ R11, R11 ;  /* 0x0000000b000b7305 */ /* 0x000e24000021f000 */
[----:B0-----:R-:W-:-:S04]  /*0870*/  IMAD.MOV R4, RZ, RZ, -R11 ;  /* 0x000000ffff047224 */ /* 0x001fc800078e0a0b */
[----:B------:R-:W-:Y:S01]  /*0880*/  IMAD R7, R4, R9, RZ ;  /* 0x0000000904077224 */ /* 0x000fe200078e02ff */
[----:B------:R-:W-:-:S03]  /*0890*/  IABS R4, R6 ;  /* 0x0000000600047213 */ /* 0x000fc60000000000 */
[----:B------:R-:W-:-:S04]  /*08a0*/  IMAD.HI.U32 R10, R11, R7, R10 ;  /* 0x000000070b0a7227 */ /* 0x000fc800078e000a */
[----:B------:R-:W-:Y:S02]  /*08b0*/  IMAD.MOV.U32 R7, RZ, RZ, R4 ;  /* 0x000000ffff077224 */ /* 0x000fe400078e0004 */
[----:B------:R-:W-:Y:S01]  /*08c0*/  IMAD.MOV.U32 R11, RZ, RZ, R8 ;  /* 0x000000ffff0b7224 */ /* 0x000fe200078e0008 */
[----:B------:R-:W-:Y:S01]  /*08d0*/  IABS R8, R13 ;  /* 0x0000000d00087213 */ /* 0x000fe20000000000 */
[----:B------:R-:W-:-:S04]  /*08e0*/  IMAD.HI.U32 R0, R10, R7, RZ ;  /* 0x000000070a007227 */ /* 0x000fc800078e00ff */
[----:B------:R-:W-:-:S04]  /*08f0*/  IMAD.HI.U32 R4, R10, R11, RZ ;  /* 0x0000000b0a047227 */ /* 0x000fc800078e00ff */
[----:B------:R-:W-:Y:S02]  /*0900*/  IMAD.MOV R0, RZ, RZ, -R0 ;  /* 0x000000ffff007224 */ /* 0x000fe400078e0a00 */
[----:B------:R-:W-:Y:S02]  /*0910*/  IMAD.MOV R12, RZ, RZ, -R4 ;  /* 0x000000ffff0c7224 */ /* 0x000fe400078e0a04 */
[C---:B------:R-:W-:Y:S02]  /*0920*/  IMAD R4, R9.reuse, R0, R7 ;  /* 0x0000000009047224 */ /* 0x040fe400078e0207 */
[C---:B------:R-:W-:Y:S01]  /*0930*/  IMAD R0, R9.reuse, R12, R11 ;  /* 0x0000000c09007224 */ /* 0x040fe200078e020b */
[----:B------:R-:W-:Y:S01]  /*0940*/  IABS R12, R15 ;  /* 0x0000000f000c7213 */ /* 0x000fe20000000000 */
[----:B------:R-:W-:Y:S01]  /*0950*/  IMAD.HI.U32 R11, R10, R8, RZ ;  /* 0x000000080a0b7227 */ /* 0x000fe200078e00ff */
[C---:B------:R-:W-:Y:S02]  /*0960*/  ISETP.GT.U32.AND P1, PT, R9.reuse, R4, PT ;  /* 0x000000040900720c */ /* 0x040fe40003f24070 */
[----:B------:R-:W-:Y:S01]  /*0970*/  ISETP.GT.U32.AND P4, PT, R9, R0, PT ;  /* 0x000000000900720c */ /* 0x000fe20003f84070 */
[----:B------:R-:W-:-:S02]  /*0980*/  IMAD.MOV R11, RZ, RZ, -R11 ;  /* 0x000000ffff0b7224 */ /* 0x000fc400078e0a0b */
[----:B------:R-:W-:Y:S02]  /*0990*/  VIADD R7, R26, 0x1fb ;  /* 0x000001fb1a077836 */ /* 0x000fe40000000000 */
[C---:B------:R-:W-:Y:S02]  /*09a0*/  IMAD R8, R9.reuse, R11, R8 ;  /* 0x0000000b09087224 */ /* 0x040fe400078e0208 */
[----:B------:R-:W-:Y:S01]  /*09b0*/  IMAD.HI.U32 R5, R10, R12, RZ ;  /* 0x0000000c0a057227 */ /* 0x000fe200078e00ff */
[----:B------:R-:W-:Y:S02]  /*09c0*/  IABS R6, R7 ;  /* 0x0000000700067213 */ /* 0x000fe40000000000 */
[----:B------:R-:W-:Y:S01]  /*09d0*/  ISETP.GT.U32.AND P3, PT, R9, R8, PT ;  /* 0x000000080900720c */ /* 0x000fe20003f64070 */
[----:B------:R-:W-:Y:S02]  /*09e0*/  @!P1 IMAD.IADD R4, R4, 0x1, -R9 ;  /* 0x0000000104049824 */ /* 0x000fe400078e0a09 */
[----:B------:R-:W-:-:S02]  /*09f0*/  IMAD.MOV R5, RZ, RZ, -R5 ;  /* 0x000000ffff057224 */ /* 0x000fc400078e0a05 */
[----:B------:R-:W-:Y:S01]  /*0a00*/  IMAD.HI.U32 R13, R10, R6, RZ ;  /* 0x000000060a0d7227 */ /* 0x000fe200078e00ff */
[----:B------:R-:W-:-:S03]  /*0a10*/  ISETP.GT.U32.AND P6, PT, R9, R4, PT ;  /* 0x000000040900720c */ /* 0x000fc60003fc4070 */
[C---:B------:R-:W-:Y:S02]  /*0a20*/  IMAD R12, R9.reuse, R5, R12 ;  /* 0x00000005090c7224 */ /* 0x040fe400078e020c */
[--C-:B------:R-:W-:Y:S02]  /*0a30*/  @!P4 IMAD.IADD R0, R0, 0x1, -R9.reuse ;  /* 0x000000010000c824 */ /* 0x100fe400078e0a09 */
[----:B------:R-:W-:Y:S01]  /*0a40*/  @!P3 IMAD.IADD R8, R8, 0x1, -R9 ;  /* 0x000000010808b824 */ /* 0x000fe200078e0a09 */
[C---:B------:R-:W-:Y:S01]  /*0a50*/  ISETP.GT.U32.AND P4, PT, R9.reuse, R12, PT ;  /* 0x0000000c0900720c */ /* 0x040fe20003f84070 */
[----:B------:R-:W-:Y:S01]  /*0a60*/  IMAD.MOV R14, RZ, RZ, -R13 ;  /* 0x000000ffff0e7224 */ /* 0x000fe200078e0a0d */
[C---:B------:R-:W-:Y:S01]  /*0a70*/  ISETP.GT.U32.AND P1, PT, R9.reuse, R0, PT ;  /* 0x000000000900720c */ /* 0x040fe20003f24070 */
[----:B------:R-:W-:Y:S02]  /*0a80*/  VIADD R11, R26, 0x1fa ;  /* 0x000001fa1a0b7836 */ /* 0x000fe40000000000 */
[----:B------:R-:W-:Y:S01]  /*0a90*/  @!P6 IMAD.IADD R4, R4, 0x1, -R9 ;  /* 0x000000010404e824 */ /* 0x000fe200078e0a09 */
[C---:B------:R-:W-:Y:S01]  /*0aa0*/  ISETP.GT.U32.AND P6, PT, R9.reuse, R8, PT ;  /* 0x000000080900720c */ /* 0x040fe20003fc4070 */
[----:B------:R-:W-:Y:S01]  /*0ab0*/  IMAD R6, R9, R14, R6 ;  /* 0x0000000e09067224 */ /* 0x000fe200078e0206 */
[----:B------:R-:W-:Y:S01]  /*0ac0*/  IABS R16, R11 ;  /* 0x0000000b00107213 */ /* 0x000fe20000000000 */
[----:B------:R-:W-:-:S02]  /*0ad0*/  VIADD R13, R26, 0x1f9 ;  /* 0x000001f91a0d7836 */ /* 0x000fc40000000000 */
[----:B------:R-:W-:Y:S01]  /*0ae0*/  IMAD.MOV.U32 R20, RZ, RZ, R4 ;  /* 0x000000ffff147224 */ /* 0x000fe200078e0004 */
[----:B------:R-:W-:Y:S01]  /*0af0*/  ISETP.GT.U32.AND P3, PT, R9, R6, PT ;  /* 0x000000060900720c */ /* 0x000fe20003f64070 */
[----:B------:R-:W-:Y:S01]  /*0b00*/  @!P4 IMAD.IADD R12, R12, 0x1, -R9 ;  /* 0x000000010c0cc824 */ /* 0x000fe200078e0a09 */
[----:B------:R-:W-:Y:S01]  /*0b10*/  IABS R5, R13 ;  /* 0x0000000d00057213 */ /* 0x000fe20000000000 */
[----:B------:R-:W-:Y:S01]  /*0b20*/  IMAD.HI.U32 R17, R10, R16, RZ ;  /* 0x000000100a117227 */ /* 0x000fe200078e00ff */
[----:B------:R-:W-:-:S03]  /*0b30*/  ISETP.GE.AND P4, PT, R7, RZ, PT ;  /* 0x000000ff0700720c */ /* 0x000fc60003f86270 */
[--C-:B------:R-:W-:Y:S01]  /*0b40*/  @!P1 IMAD.IADD R0, R0, 0x1, -R9.reuse ;  /* 0x0000000100009824 */ /* 0x100fe200078e0a09 */
[----:B------:R-:W-:Y:S01]  /*0b50*/  ISETP.GE.AND P1, PT, R15, RZ, PT ;  /* 0x000000ff0f00720c */ /* 0x000fe20003f26270 */
[----:B------:R-:W-:Y:S01]  /*0b60*/  @!P6 IMAD.IADD R8, R8, 0x1, -R9 ;  /* 0x000000010808e824 */ /* 0x000fe200078e0a09 */
[----:B------:R-:W-:Y:S01]  /*0b70*/  ISETP.GT.U32.AND P6, PT, R9, R12, PT ;  /* 0x0000000c0900720c */ /* 0x000fe20003fc4070 */
[----:B------:R-:W-:Y:S02]  /*0b80*/  IMAD.MOV R17, RZ, RZ, -R17 ;  /* 0x000000ffff117224 */ /* 0x000fe400078e0a11 */
[----:B------:R-:W-:-:S04]  /*0b90*/  IMAD.HI.U32 R15, R10, R5, RZ ;  /* 0x000000050a0f7227 */ /* 0x000fc800078e00ff */
[C---:B------:R-:W-:Y:S02]  /*0ba0*/  IMAD R7, R9.reuse, R17, R16 ;  /* 0x0000001109077224 */ /* 0x040fe400078e0210 */
[----:B------:R-:W-:Y:S02]  /*0bb0*/  IMAD.MOV R16, RZ, RZ, -R15 ;  /* 0x000000ffff107224 */ /* 0x000fe400078e0a0f */
[----:B------:R-:W-:Y:S01]  /*0bc0*/  @!P3 IMAD.IADD R6, R6, 0x1, -R9 ;  /* 0x000000010606b824 */ /* 0x000fe200078e0a09 */
[----:B------:R-:W-:Y:S01]  /*0bd0*/  ISETP.GT.U32.AND P3, PT, R9, R7, PT ;  /* 0x000000070900720c */ /* 0x000fe20003f64070 */
[----:B------:R-:W-:Y:S02]  /*0be0*/  IMAD.MOV.U32 R18, RZ, RZ, R0 ;  /* 0x000000ffff127224 */ /* 0x000fe400078e0000 */
[----:B------:R-:W-:Y:S02]  /*0bf0*/  IMAD.MOV.U32 R3, RZ, RZ, R8 ;  /* 0x000000ffff037224 */ /* 0x000fe400078e0008 */
[----:B------:R-:W-:-:S02]  /*0c00*/  VIADD R14, R26, 0x1f8 ;  /* 0x000001f81a0e7836 */ /* 0x000fc40000000000 */
[----:B------:R-:W-:Y:S01]  /*0c10*/  @!P0 IMAD.MOV R20, RZ, RZ, -R20 ;  /* 0x000000ffff148224 */ /* 0x000fe200078e0a14 */
[C---:B------:R-:W-:Y:S01]  /*0c20*/  ISETP.GT.U32.AND P0, PT, R9.reuse, R6, PT ;  /* 0x000000060900720c */ /* 0x040fe20003f04070 */
[----:B------:R-:W-:Y:S01]  /*0c30*/  IMAD R0, R9, R16, R5 ;  /* 0x0000001009007224 */ /* 0x000fe200078e0205 */
[----:B------:R-:W-:Y:S01]  /*0c40*/  IABS R19, R14 ;  /* 0x0000000e00137213 */ /* 0x000fe20000000000 */
[----:B------:R-:W-:Y:S01]  /*0c50*/  @!P5 IMAD.MOV R18, RZ, RZ, -R18 ;  /* 0x000000ffff12d224 */ /* 0x000fe200078e0a12 */
[----:B------:R-:W-:Y:S01]  /*0c60*/  STL [R1+0x30], R20 ;  /* 0x0000301401007387 */ /* 0x000fe20000100800 */
[----:B------:R-:W-:Y:S01]  /*0c70*/  @!P2 IMAD.MOV R3, RZ, RZ, -R3 ;  /* 0x000000ffff03a224 */ /* 0x000fe200078e0a03 */
[----:B------:R-:W-:Y:S01]  /*0c80*/  ISETP.GE.AND P5, PT, R11, RZ, PT ;  /* 0x000000ff0b00720c */ /* 0x000fe20003fa6270 */
[----:B------:R-:W-:Y:S01]  /*0c90*/  @!P6 IMAD.IADD R12, R12, 0x1, -R9 ;  /* 0x000000010c0ce824 */ /* 0x000fe200078e0a09 */
[----:B------:R-:W-:Y:S01]  /*0ca0*/  ISETP.GT.U32.AND P6, PT, R9, R0, PT ;  /* 0x000000000900720c */ /* 0x000fe20003fc4070 */
[----:B------:R0:W-:Y:S01]  /*0cb0*/  STL [R1+0x20], R18 ;  /* 0x0000201201007387 */ /* 0x0001e20000100800 */
[----:B------:R-:W-:Y:S01]  /*0cc0*/  IMAD.HI.U32 R4, R10, R19, RZ ;  /* 0x000000130a047227 */ /* 0x000fe200078e00ff */
[----:B------:R-:W-:-:S02]  /*0cd0*/  ISETP.GE.AND P2, PT, R13, RZ, PT ;  /* 0x000000ff0d00720c */ /* 0x000fc40003f46270 */
[----:B------:R1:W-:Y:S01]  /*0ce0*/  STL [R1+0x1c], R3 ;  /* 0x00001c0301007387 */ /* 0x0003e20000100800 */
[----:B------:R-:W-:Y:S02]  /*0cf0*/  VIADD R5, R26, 0x1f7 ;  /* 0x000001f71a057836 */ /* 0x000fe40000000000 */
[----:B------:R-:W-:Y:S02]  /*0d00*/  IMAD.MOV R4, RZ, RZ, -R4 ;  /* 0x000000ffff047224 */ /* 0x000fe400078e0a04 */
[--C-:B------:R-:W-:Y:S01]  /*0d10*/  @!P0 IMAD.IADD R6, R6, 0x1, -R9.reuse ;  /* 0x0000000106068824 */ /* 0x100fe200078e0a09 */
[----:B0-----:R-:W-:Y:S01]  /*0d20*/  IABS R18, R5 ;  /* 0x0000000500127213 */ /* 0x001fe20000000000 */
[----:B------:R-:W-:Y:S01]  /*0d30*/  @!P3 IMAD.IADD R7, R7, 0x1, -R9 ;  /* 0x000000010707b824 */ /* 0x000fe200078e0a09 */
[----:B------:R-:W-:Y:S01]  /*0d40*/  ISETP.GE.AND P3, PT, R5, RZ, PT ;  /* 0x000000ff0500720c */ /* 0x000fe20003f66270 */
[----:B------:R-:W-:Y:S01]  /*0d50*/  IMAD R19, R9, R4, R19 ;  /* 0x0000000409137224 */ /* 0x000fe200078e0213 */
[----:B------:R-:W-:Y:S01]  /*0d60*/  ISETP.GE.AND P0, PT, R14, RZ, PT ;  /* 0x000000ff0e00720c */ /* 0x000fe20003f06270 */
[----:B-1----:R-:W-:-:S02]  /*0d70*/  IMAD.MOV.U32 R3, RZ, RZ, R12 ;  /* 0x000000ffff037224 */ /* 0x002fc400078e000c */
[----:B------:R-:W-:Y:S01]  /*0d80*/  @!P6 IMAD.IADD R0, R0, 0x1, -R9 ;  /* 0x000000010000e824 */ /* 0x000fe200078e0a09 */
[C---:B------:R-:W-:Y:S01]  /*0d90*/  ISETP.GT.U32.AND P6, PT, R9.reuse, R7, PT ;  /* 0x000000070900720c */ /* 0x040fe20003fc4070 */
[----:B------:R-:W-:Y:S02]  /*0da0*/  @!P1 IMAD.MOV R3, RZ, RZ, -R3 ;  /* 0x000000ffff039224 */ /* 0x000fe400078e0a03 */
[----:B------:R-:W-:Y:S01]  /*0db0*/  IMAD.HI.U32 R11, R10, R18, RZ ;  /* 0x000000120a0b7227 */ /* 0x000fe200078e00ff */
[----:B------:R-:W-:Y:S02]  /*0dc0*/  ISETP.GT.U32.AND P1, PT, R9, R0, PT ;  /* 0x000000000900720c */ /* 0x000fe40003f24070 */
[----:B------:R0:W-:Y:S01]  /*0dd0*/  STL [R1+0x18], R3 ;  /* 0x0000180301007387 */ /* 0x0001e20000100800 */
[C---:B------:R-:W-:Y:S02]  /*0de0*/  VIADD R5, R26.reuse, 0x1f6 ;  /* 0x000001f61a057836 */ /* 0x040fe40000000000 */
[----:B------:R-:W-:-:S02]  /*0df0*/  VIADD R8, R26, 0x1f5 ;  /* 0x000001f51a087836 */ /* 0x000fc40000000000 */
[C---:B------:R-:W-:Y:S01]  /*0e00*/  VIADD R4, R26.reuse, 0x1f4 ;  /* 0x000001f41a047836 */ /* 0x040fe20000000000 */
[----:B------:R-:W-:Y:S01]  /*0e10*/  IABS R14, R5 ;  /* 0x00000005000e7213 */ /* 0x000fe20000000000 */
[----:B------:R-:W-:Y:S01]  /*0e20*/  @!P6 IMAD.IADD R7, R7, 0x1, -R9 ;  /* 0x000000010707e824 */ /* 0x000fe200078e0a09 */
[----:B------:R-:W-:Y:S01]  /*0e30*/  IABS R17, R8 ;  /* 0x0000000800117213 */ /* 0x000fe20000000000 */
[----:B------:R-:W-:Y:S01]  /*0e40*/  VIADD R13, R26, 0x1f0 ;  /* 0x000001f01a0d7836 */ /* 0x000fe20000000000 */
[----:B------:R-:W-:Y:S01]  /*0e50*/  IABS R16, R4 ;  /* 0x0000000400107213 */ /* 0x000fe20000000000 */
[----:B0-----:R-:W-:Y:S02]  /*0e60*/  IMAD.MOV.U32 R3, RZ, RZ, R6 ;  /* 0x000000ffff037224 */ /* 0x001fe400078e0006 */
[----:B------:R-:W-:Y:S02]  /*0e70*/  IMAD.MOV R6, RZ, RZ, -R11 ;  /* 0x000000ffff067224 */ /* 0x000fe400078e0a0b */
[----:B------:R-:W-:Y:S01]  /*0e80*/  @!P4 IMAD.MOV R3, RZ, RZ, -R3 ;  /* 0x000000ffff03c224 */ /* 0x000fe200078e0a03 */
[C---:B------:R-:W-:Y:S01]  /*0e90*/  ISETP.GT.U32.AND P4, PT, R9.reuse, R19, PT ;  /* 0x000000130900720c */ /* 0x040fe20003f84070 */
[----:B------:R-:W-:-:S02]  /*0ea0*/  IMAD R18, R9, R6, R18 ;  /* 0x0000000609127224 */ /* 0x000fc400078e0212 */
[C---:B------:R-:W-:Y:S01]  /*0eb0*/  IMAD.HI.U32 R11, R10.reuse, R14, RZ ;  /* 0x0000000e0a0b7227 */ /* 0x040fe200078e00ff */
[----:B------:R0:W-:Y:S02]  /*0ec0*/  STL [R1+0x14], R3 ;  /* 0x0000140301007387 */ /* 0x0001e40000100800 */
[----:B------:R-:W-:Y:S01]  /*0ed0*/  ISETP.GT.U32.AND P6, PT, R9, R18, PT ;  /* 0x000000120900720c */ /* 0x000fe20003fc4070 */
[----:B------:R-:W-:-:S04]  /*0ee0*/  IMAD.HI.U32 R6, R10, R17, RZ ;  /* 0x000000110a067227 */ /* 0x000fc800078e00ff */
[--C-:B------:R-:W-:Y:S01]  /*0ef0*/  @!P1 IMAD.IADD R0, R0, 0x1, -R9.reuse ;  /* 0x0000000100009824 */ /* 0x100fe200078e0a09 */
[----:B------:R-:W-:Y:S01]  /*0f00*/  ISETP.GE.AND P1, PT, R5, RZ, PT ;  /* 0x000000ff0500720c */ /* 0x000fe20003f26270 */
[----:B------:R-:W-:Y:S01]  /*0f10*/  @!P4 IMAD.IADD R19, R19, 0x1, -R9 ;  /* 0x000000011313c824 */ /* 0x000fe200078e0a09 */
[----:B------:R-:W-:Y:S01]  /*0f20*/  ISETP.GE.AND P4, PT, R8, RZ, PT ;  /* 0x000000ff0800720c */ /* 0x000fe20003f86270 */
[----:B0-----:R-:W-:Y:S02]  /*0f30*/  IMAD.MOV.U32 R3, RZ, RZ, R7 ;  /* 0x000000ffff037224 */ /* 0x001fe400078e0007 */
[----:B------:R-:W-:Y:S02]  /*0f40*/  IMAD.MOV R11, RZ, RZ, -R11 ;  /* 0x000000ffff0b7224 */ /* 0x000fe400078e0a0b */
[----:B------:R-:W-:Y:S01]  /*0f50*/  @!P5 IMAD.MOV R3, RZ, RZ, -R3 ;  /* 0x000000ffff03d224 */ /* 0x000fe200078e0a03 */
[----:B------:R-:W-:Y:S01]  /*0f60*/  ISETP.GT.U32.AND P5, PT, R9, R19, PT ;  /* 0x000000130900720c */ /* 0x000fe20003fa4070 */
[----:B------:R-:W-:-:S02]  /*0f70*/  IMAD.MOV R6, RZ, RZ, -R6 ;  /* 0x000000ffff067224 */ /* 0x000fc400078e0a06 */
[C---:B------:R-:W-:Y:S01]  /*0f80*/  IMAD R14, R9.reuse, R11, R14 ;  /* 0x0000000b090e7224 */ /* 0x040fe200078e020e */
[----:B------:R0:W-:Y:S01]  /*0f90*/  STL [R1+0x174], R3 ;  /* 0x0001740301007387 */ /* 0x0001e20000100800 */
[----:B------:R-:W-:Y:S02]  /*0fa0*/  @!P6 IMAD.IADD R18, R18, 0x1, -R9 ;  /* 0x000000011212e824 */ /* 0x000fe400078e0a09 */
[C---:B------:R-:W-:Y:S02]  /*0fb0*/  IMAD R17, R9.reuse, R6, R17 ;  /* 0x0000000609117224 */ /* 0x040fe400078e0211 */
[----:B------:R-:W-:Y:S01]  /*0fc0*/  IMAD.HI.U32 R5, R10, R16, RZ ;  /* 0x000000100a057227 */ /* 0x000fe200078e00ff */
[----:B------:R-:W-:-:S03]  /*0fd0*/  ISETP.GT.U32.AND P6, PT, R9, R18, PT ;  /* 0x000000120900720c */ /* 0x000fc60003fc4070 */
[----:B------:R-:W-:Y:S01]  /*0fe0*/  @!P5 IMAD.IADD R19, R19, 0x1, -R9 ;  /* 0x000000011313d824 */ /* 0x000fe200078e0a09 */
[C---:B------:R-:W-:Y:S01]  /*0ff0*/  ISETP.GT.U32.AND P5, PT, R9.reuse, R17, PT ;  /* 0x000000110900720c */ /* 0x040fe20003fa4070 */
[----:B0-----:R-:W-:Y:S02]  /*1000*/  IMAD.MOV.U32 R3, RZ, RZ, R0 ;  /* 0x000000ffff037224 */ /* 0x001fe400078e0000 */
[----:B------:R-:W-:Y:S02]  /*1010*/  IMAD.MOV R5, RZ, RZ, -R5 ;  /* 0x000000ffff057224 */ /* 0x000fe400078e0a05 */
[----:B------:R-:W-:Y:S01]  /*1020*/  @!P2 IMAD.MOV R3, RZ, RZ, -R3 ;  /* 0x000000ffff03a224 */ /* 0x000fe200078e0a03 */
[C---:B------:R-:W-:Y:S01]  /*1030*/  ISETP.GT.U32.AND P2, PT, R9.reuse, R14, PT ;  /* 0x0000000e0900720c */ /* 0x040fe20003f44070 */
[----:B------:R-:W-:Y:S02]  /*1040*/  VIADD R8, R26, 0x1f3 ;  /* 0x000001f31a087836 */ /* 0x000fe40000000000 */
[----:B------:R-:W-:Y:S01]  /*1050*/  IMAD R16, R9, R5, R16 ;  /* 0x0000000509107224 */ /* 0x000fe200078e0210 */
[----:B------:R0:W-:Y:S01]  /*1060*/  STL [R1+0x17c], R3 ;  /* 0x00017c0301007387 */ /* 0x0001e20000100800 */
[--C-:B------:R-:W-:Y:S01]  /*1070*/  @!P6 IMAD.IADD R18, R18, 0x1, -R9.reuse ;  /* 0x000000011212e824 */ /* 0x100fe200078e0a09 */
[----:B------:R-:W-:Y:S01]  /*1080*/  IABS R12, R8 ;  /* 0x00000008000c7213 */ /* 0x000fe20000000000 */
[----:B------:R-:W-:Y:S01]  /*1090*/  @!P5 IMAD.IADD R17, R17, 0x1, -R9 ;  /* 0x000000011111d824 */ /* 0x000fe200078e0a09 */
[----:B------:R-:W-:Y:S01]  /*10a0*/  ISETP.GT.U32.AND P6, PT, R9, R16, PT ;  /* 0x000000100900720c */ /* 0x000fe20003fc4070 */
[----:B------:R-:W-:Y:S01]  /*10b0*/  VIADD R0, R26, 0x1f2 ;  /* 0x000001f21a007836 */ /* 0x000fe20000000000 */
[----:B------:R-:W-:Y:S01]  /*10c0*/  IABS R5, R13 ;  /* 0x0000000d00057213 */ /* 0x000fe20000000000 */
[----:B------:R-:W-:-:S03]  /*10d0*/  IMAD.HI.U32 R15, R10, R12, RZ ;  /* 0x0000000c0a0f7227 */ /* 0x000fc600078e00ff */
[----:B------:R-:W-:Y:S01]  /*10e0*/  IABS R7, R0 ;  /* 0x0000000000077213 */ /* 0x000fe20000000000 */
[----:B------:R-:W-:Y:S01]  /*10f0*/  @!P2 IMAD.IADD R14, R14, 0x1, -R9 ;  /* 0x000000010e0ea824 */ /* 0x000fe200078e0a09 */
[----:B------:R-:W-:Y:S01]  /*1100*/  ISETP.GE.AND P2, PT, R4, RZ, PT ;  /* 0x000000ff0400720c */ /* 0x000fe20003f46270 */
[----:B------:R-:W-:Y:S02]  /*1110*/  IMAD.MOV R15, RZ, RZ, -R15 ;  /* 0x000000ffff0f7224 */ /* 0x000fe400078e0a0f */
[----:B------:R-:W-:Y:S01]  /*1120*/  IMAD.HI.U32 R4, R10, R7, RZ ;  /* 0x000000070a047227 */ /* 0x000fe200078e00ff */
[----:B------:R-:W-:-:S03]  /*1130*/  ISETP.GT.U32.AND P5, PT, R9, R14, PT ;  /* 0x0000000e0900720c */ /* 0x000fc60003fa4070 */
[C---:B------:R-:W-:Y:S02]  /*1140*/  IMAD R12, R9.reuse, R15, R12 ;  /* 0x0000000f090c7224 */ /* 0x040fe400078e020c */
[----:B------:R-:W-:Y:S01]  /*1150*/  @!P6 IMAD.IADD R16, R16, 0x1, -R9 ;  /* 0x000000011010e824 */ /* 0x000fe200078e0a09 */
[C---:B------:R-:W-:Y:S01]  /*1160*/  ISETP.GT.U32.AND P6, PT, R9.reuse, R17, PT ;  /* 0x000000110900720c */ /* 0x040fe20003fc4070 */
[----:B------:R-:W-:Y:S02]  /*1170*/  IMAD.MOV.U32 R20, RZ, RZ, R19 ;  /* 0x000000ffff147224 */ /* 0x000fe400078e0013 */
[----:B------:R-:W-:Y:S02]  /*1180*/  IMAD.MOV R4, RZ, RZ, -R4 ;  /* 0x000000ffff047224 */ /* 0x000fe400078e0a04 */
[----:B0-----:R-:W-:Y:S02]  /*1190*/  IMAD.MOV.U32 R3, RZ, RZ, R18 ;  /* 0x000000ffff037224 */ /* 0x001fe400078e0012 */
[----:B------:R-:W-:Y:S01]  /*11a0*/  @!P5 IMAD.IADD R14, R14, 0x1, -R9 ;  /* 0x000000010e0ed824 */ /* 0x000fe200078e0a09 */
[C---:B------:R-:W-:Y:S01]  /*11b0*/  ISETP.GT.U32.AND P5, PT, R9.reuse, R12, PT ;  /* 0x0000000c0900720c */ /* 0x040fe20003fa4070 */
[----:B------:R-:W-:Y:S01]  /*11c0*/  @!P0 IMAD.MOV R20, RZ, RZ, -R20 ;  /* 0x000000ffff148224 */ /* 0x000fe200078e0a14 */
[C---:B------:R-:W-:Y:S01]  /*11d0*/  ISETP.GT.U32.AND P0, PT, R9.reuse, R16, PT ;  /* 0x000000100900720c */ /* 0x040fe20003f04070 */
[----:B------:R-:W-:Y:S01]  /*11e0*/  @!P3 IMAD.MOV R3, RZ, RZ, -R3 ;  /* 0x000000ffff03b224 */ /* 0x000fe200078e0a03 */
[----:B------:R-:W-:Y:S01]  /*11f0*/  ISETP.GE.AND P3, PT, R8, RZ, PT ;  /* 0x000000ff0800720c */ /* 0x000fe20003f66270 */
[----:B------:R-:W-:Y:S01]  /*1200*/  IMAD R7, R9, R4, R7 ;  /* 0x0000000409077224 */ /* 0x000fe200078e0207 */
[----:B------:R-:W-:Y:S01]  /*1210*/  STL [R1+0x1a4], R20 ;  /* 0x0001a41401007387 */ /* 0x000fe20000100800 */
[----:B------:R-:W-:-:S03]  /*1220*/  IMAD.HI.U32 R8, R10, R5, RZ ;  /* 0x000000050a087227 */ /* 0x000fc600078e00ff */
[----:B------:R0:W-:Y:S01]  /*1230*/  STL [R1+0x1ac], R3 ;  /* 0x0001ac0301007387 */ /* 0x0001e20000100800 */
[--C-:B------:R-:W-:Y:S01]  /*1240*/  @!P6 IMAD.IADD R17, R17, 0x1, -R9.reuse ;  /* 0x000000011111e824 */ /* 0x100fe200078e0a09 */
[C---:B------:R-:W-:Y:S01]  /*1250*/  ISETP.GT.U32.AND P6, PT, R9.reuse, R7, PT ;  /* 0x000000070900720c */ /* 0x040fe20003fc4070 */
[----:B------:R-:W-:Y:S02]  /*1260*/  VIADD R11, R26, 0x1f1 ;  /* 0x000001f11a0b7836 */ /* 0x000fe40000000000 */
[----:B------:R-:W-:Y:S02]  /*1270*/  IMAD.MOV R8, RZ, RZ, -R8 ;  /* 0x000000ffff087224 */ /* 0x000fe400078e0a08 */
[----:B------:R-:W-:Y:S01]  /*1280*/  @!P5 IMAD.IADD R12, R12, 0x1, -R9 ;  /* 0x000000010c0cd824 */ /* 0x000fe200078e0a09 */
[----:B------:R-:W-:Y:S01]  /*1290*/  IABS R6, R11 ;  /* 0x0000000b00067213 */ /* 0x000fe20000000000 */
[----:B------:R-:W-:Y:S02]  /*12a0*/  IMAD R5, R9, R8, R5 ;  /* 0x0000000809057224 */ /* 0x000fe400078e0205 */
[----:B0-----:R-:W-:-:S02]  /*12b0*/  IMAD.MOV.U32 R3, RZ, RZ, R14 ;  /* 0x000000ffff037224 */ /* 0x001fc400078e000e */
[----:B------:R-:W-:Y:S02]  /*12c0*/  VIADD R4, R26, 0x1ef ;  /* 0x000001ef1a047836 */ /* 0x000fe40000000000 */
[----:B------:R-:W-:Y:S01]  /*12d0*/  @!P1 IMAD.MOV R3, RZ, RZ, -R3 ;  /* 0x000000ffff039224 */ /* 0x000fe200078e0a03 */
[C---:B------:R-:W-:Y:S01]  /*12e0*/  ISETP.GT.U32.AND P1, PT, R9.reuse, R12, PT ;  /* 0x0000000c0900720c */ /* 0x040fe20003f24070 */
[----:B------:R-:W-:Y:S01]  /*12f0*/  @!P0 IMAD.IADD R16, R16, 0x1, -R9 ;  /* 0x0000000110108824 */ /* 0x000fe200078e0a09 */
[----:B------:R-:W-:Y:S01]  /*1300*/  ISETP.GE.AND P0, PT, R0, RZ, PT ;  /* 0x000000ff0000720c */ /* 0x000fe20003f06270 */
[----:B------:R-:W-:Y:S01]  /*1310*/  @!P4 IMAD.MOV R17, RZ, RZ, -R17 ;  /* 0x000000ffff11c224 */ /* 0x000fe200078e0a11 */
[----:B------:R-:W-:Y:S01]  /*1320*/  ISETP.GT.U32.AND P4, PT, R9, R5, PT ;  /* 0x000000050900720c */ /* 0x000fe20003f84070 */
[----:B------:R-:W-:Y:S01]  /*1330*/  IMAD.HI.U32 R15, R10, R6, RZ ;  /* 0x000000060a0f7227 */ /* 0x000fe200078e00ff */
[----:B------:R0:W-:Y:S01]  /*1340*/  STL [R1+0x1c4], R3 ;  /* 0x0001c40301007387 */ /* 0x0001e20000100800 */
[----:B------:R-:W-:-:S02]  /*1350*/  IABS R0, R4 ;  /* 0x0000000400007213 */ /* 0x000fc40000000000 */
[----:B------:R-:W-:Y:S01]  /*1360*/  @!P6 IMAD.IADD R7, R7, 0x1, -R9 ;  /* 0x000000010707e824 */ /* 0x000fe200078e0a09 */
[----:B------:R-:W-:Y:S01]  /*1370*/  STL [R1+0x1d4], R17 ;  /* 0x0001d41101007387 */ /* 0x000fe20000100800 */
[----:B------:R-:W-:Y:S02]  /*1380*/  IMAD.MOV R15, RZ, RZ, -R15 ;  /* 0x000000ffff0f7224 */ /* 0x000fe400078e0a0f */
[----:B------:R-:W-:Y:S01]  /*1390*/  VIADD R8, R26, 0x1ee ;  /* 0x000001ee1a087836 */ /* 0x000fe20000000000 */
[C---:B------:R-:W-:Y:S01]  /*13a0*/  ISETP.GT.U32.AND P6, PT, R9.reuse, R7, PT ;  /* 0x000000070900720c */ /* 0x040fe20003fc4070 */
[C---:B------:R-:W-:Y:S02]  /*13b0*/  IMAD R6, R9.reuse, R15, R6 ;  /* 0x0000000f09067224 */ /* 0x040fe400078e0206 */
[----:B0-----:R-:W-:Y:S01]  /*13c0*/  IMAD.MOV.U32 R3, RZ, RZ, R16 ;  /* 0x000000ffff037224 */ /* 0x001fe200078e0010 */
[----:B------:R-:W-:Y:S01]  /*13d0*/  IABS R15, R8 ;  /* 0x00000008000f7213 */ /* 0x000fe20000000000 */
[----:B------:R-:W-:Y:S01]  /*13e0*/  IMAD.HI.U32 R14, R10, R0, RZ ;  /* 0x000000000a0e7227 */ /* 0x000fe200078e00ff */
[----:B------:R-:W-:-:S03]  /*13f0*/  ISETP.GT.U32.AND P5, PT, R9, R6, PT ;  /* 0x000000060900720c */ /* 0x000fc60003fa4070 */
[----:B------:R-:W-:Y:S01]  /*1400*/  @!P2 IMAD.MOV R3, RZ, RZ, -R3 ;  /* 0x000000ffff03a224 */ /* 0x000fe200078e0a03 */
[----:B------:R-:W-:Y:S01]  /*1410*/  ISETP.GE.AND P2, PT, R11, RZ, PT ;  /* 0x000000ff0b00720c */ /* 0x000fe20003f46270 */
[--C-:B------:R-:W-:Y:S01]  /*1420*/  @!P1 IMAD.IADD R12, R12, 0x1, -R9.reuse ;  /* 0x000000010c0c9824 */ /* 0x100fe200078e0a09 */
[----:B------:R-:W-:Y:S01]  /*1430*/  ISETP.GE.AND P1, PT, R13, RZ, PT ;  /* 0x000000ff0d00720c */ /* 0x000fe20003f26270 */
[----:B------:R-:W-:Y:S01]  /*1440*/  IMAD.MOV R14, RZ, RZ, -R14 ;  /* 0x000000ffff0e7224 */ /* 0x000fe200078e0a0e */
[----:B------:R0:W-:Y:S01]  /*1450*/  STL [R1+0x1f0], R3 ;  /* 0x0001f00301007387 */ /* 0x0001e20000100800 */
[----:B------:R-:W-:Y:S01]  /*1460*/  @!P4 IMAD.IADD R5, R5, 0x1, -R9 ;  /* 0x000000010505c824 */ /* 0x000fe200078e0a09 */
[----:B------:R-:W-:Y:S01]  /*1470*/  ISETP.GE.AND P4, PT, R4, RZ, PT ;  /* 0x000000ff0400720c */ /* 0x000fe20003f86270 */
[----:B------:R-:W-:Y:S02]  /*1480*/  IMAD.MOV.U32 R11, RZ, RZ, R15 ;  /* 0x000000ffff0b7224 */ /* 0x000fe400078e000f */
[----:B------:R-:W-:-:S02]  /*1490*/  IMAD R0, R9, R14, R0 ;  /* 0x0000000e09007224 */ /* 0x000fc400078e0200 */
[----:B------:R-:W-:-:S04]  /*14a0*/  IMAD.HI.U32 R13, R10, R11, RZ ;  /* 0x0000000b0a0d7227 */ /* 0x000fc800078e00ff */
[----:B0-----:R-:W-:Y:S02]  /*14b0*/  IMAD.MOV.U32 R3, RZ, RZ, R12 ;  /* 0x000000ffff037224 */ /* 0x001fe400078e000c */
[----:B------:R-:W-:Y:S01]  /*14c0*/  @!P6 IMAD.IADD R7, R7, 0x1, -R9 ;  /* 0x000000010707e824 */ /* 0x000fe200078e0a09 */
[C---:B------:R-:W-:Y:S01]  /*14d0*/  ISETP.GT.U32.AND P6, PT, R9.reuse, R0, PT ;  /* 0x000000000900720c */ /* 0x040fe20003fc4070 */
[----:B------:R-:W-:Y:S01]  /*14e0*/  @!P3 IMAD.MOV R3, RZ, RZ, -R3 ;  /* 0x000000ffff03b224 */ /* 0x000fe200078e0a03 */
[C---:B------:R-:W-:Y:S01]  /*14f0*/  ISETP.GT.U32.AND P3, PT, R9.reuse, R5, PT ;  /* 0x000000050900720c */ /* 0x040fe20003f64070 */
[----:B------:R-:W-:Y:S02]  /*1500*/  IMAD.MOV R13, RZ, RZ, -R13 ;  /* 0x000000ffff0d7224 */ /* 0x000fe400078e0a0d */
[----:B------:R-:W-:Y:S01]  /*1510*/  @!P5 IMAD.IADD R6, R6, 0x1, -R9 ;  /* 0x000000010606d824 */ /* 0x000fe200078e0a09 */
[----:B------:R0:W-:Y:S01]  /*1520*/  STL [R1+0x7e0], R3 ;  /* 0x0007e00301007387 */ /* 0x0001e20000100800 */
[----:B------:R-:W-:-:S02]  /*1530*/  IMAD R4, R9, R13, R11 ;  /* 0x0000000d09047224 */ /* 0x000fc400078e020b */
[C---:B------:R-:W-:Y:S01]  /*1540*/  VIADD R18, R26.reuse, 0x1ed ;  /* 0x000001ed1a127836 */ /* 0x040fe20000000000 */
[----:B------:R-:W-:Y:S01]  /*1550*/  ISETP.GT.U32.AND P5, PT, R9, R6, PT ;  /* 0x000000060900720c */ /* 0x000fe20003fa4070 */
[----:B------:R-:W-:Y:S02]  /*1560*/  VIADD R12, R26, 0x1ec ;  /* 0x000001ec1a0c7836 */ /* 0x000fe40000000000 */
[--C-:B------:R-:W-:Y:S02]  /*1570*/  @!P6 IMAD.IADD R0, R0, 0x1, -R9.reuse ;  /* 0x000000010000e824 */ /* 0x100fe400078e0a09 */
[----:B------:R-:W-:Y:S01]  /*1580*/  @!P3 IMAD.IADD R5, R5, 0x1, -R9 ;  /* 0x000000010505b824 */ /* 0x000fe200078e0a09 */
[C---:B------:R-:W-:Y:S01]  /*1590*/  ISETP.GT.U32.AND P3, PT, R9.reuse, R4, PT ;  /* 0x000000040900720c */ /* 0x040fe20003f64070 */
[----:B0-----:R-:W-:Y:S01]  /*15a0*/  IMAD.MOV.U32 R3, RZ, RZ, R7 ;  /* 0x000000ffff037224 */ /* 0x001fe200078e0007 */
[----:B------:R-:W-:Y:S01]  /*15b0*/  ISETP.GT.U32.AND P6, PT, R9, R0, PT ;  /* 0x000000000900720c */ /* 0x000fe20003fc4070 */
[----:B------:R-:W-:-:S02]  /*15c0*/  VIADD R11, R26, 0x1eb ;  /* 0x000001eb1a0b7836 */ /* 0x000fc40000000000 */
[----:B------:R-:W-:Y:S01]  /*15d0*/  @!P0 IMAD.MOV R3, RZ, RZ, -R3 ;  /* 0x000000ffff038224 */ /* 0x000fe200078e0a03 */
[----:B------:R-:W-:Y:S01]  /*15e0*/  ISETP.GE.AND P0, PT, R18, RZ, PT ;  /* 0x000000ff1200720c */ /* 0x000fe20003f06270 */
[--C-:B------:R-:W-:Y:S01]  /*15f0*/  @!P5 IMAD.IADD R6, R6, 0x1, -R9.reuse ;  /* 0x000000010606d824 */ /* 0x100fe200078e0a09 */
[----:B------:R-:W-:Y:S01]  /*1600*/  IABS R18, R18 ;  /* 0x0000001200127213 */ /* 0x000fe20000000000 */
[----:B------:R-:W-:Y:S01]  /*1610*/  VIADD R19, R26, 0x1e9 ;  /* 0x000001e91a137836 */ /* 0x000fe20000000000 */
[----:B------:R0:W-:Y:S01]  /*1620*/  STL [R1+0x7e4], R3 ;  /* 0x0007e40301007387 */ /* 0x0001e20000100800 */
[----:B------:R-:W-:Y:S01]  /*1630*/  @!P2 IMAD.MOV R6, RZ, RZ, -R6 ;  /* 0x000000ffff06a224 */ /* 0x000fe200078e0a06 */
[----:B------:R-:W-:Y:S01]  /*1640*/  ISETP.GE.AND P2, PT, R12, RZ, PT ;  /* 0x000000ff0c00720c */ /* 0x000fe20003f46270 */
[----:B------:R-:W-:Y:S01]  /*1650*/  @!P3 IMAD.IADD R4, R4, 0x1, -R9 ;  /* 0x000000010404b824 */ /* 0x000fe200078e0a09 */
[----:B------:R-:W-:Y:S01]  /*1660*/  IABS R12, R12 ;  /* 0x0000000c000c7213 */ /* 0x000fe20000000000 */
[----:B------:R-:W-:Y:S01]  /*1670*/  IMAD.HI.U32 R7, R10, R18, RZ ;  /* 0x000000120a077227 */ /* 0x000fe200078e00ff */
[----:B------:R1:W-:Y:S01]  /*1680*/  STL [R1+0x7e8], R6 ;  /* 0x0007e80601007387 */ /* 0x0003e20000100800 */
[----:B------:R-:W-:-:S02]  /*1690*/  ISETP.GE.AND P5, PT, R8, RZ, PT ;  /* 0x000000ff0800720c */ /* 0x000fc40003fa6270 */
[----:B------:R-:W-:Y:S01]  /*16a0*/  ISETP.GT.U32.AND P3, PT, R9, R4, PT ;  /* 0x000000040900720c */ /* 0x000fe20003f64070 */
[----:B0-----:R-:W-:Y:S02]  /*16b0*/  IMAD.MOV.U32 R3, RZ, RZ, R5 ;  /* 0x000000ffff037224 */ /* 0x001fe400078e0005 */
[----:B------:R-:W-:Y:S02]  /*16c0*/  @!P6 IMAD.IADD R0, R0, 0x1, -R9 ;  /* 0x000000010000e824 */ /* 0x000fe400078e0a09 */
[----:B------:R-:W-:Y:S01]  /*16d0*/  @!P1 IMAD.MOV R3, RZ, RZ, -R3 ;  /* 0x000000ffff039224 */ /* 0x000fe200078e0a03 */
[----:B------:R-:W-:Y:S01]  /*16e0*/  ISETP.GE.AND P1, PT, R11, RZ, PT ;  /* 0x000000ff0b00720c */ /* 0x000fe20003f26270 */
[----:B------:R-:W-:Y:S01]  /*16f0*/  IMAD.MOV R7, RZ, RZ, -R7 ;  /* 0x000000ffff077224 */ /* 0x000fe200078e0a07 */
[----:B------:R-:W-:Y:S01]  /*1700*/  IABS R11, R11 ;  /* 0x0000000b000b7213 */ /* 0x000fe20000000000 */
[C---:B-1----:R-:W-:Y:S01]  /*1710*/  IMAD.HI.U32 R6, R10.reuse, R12, RZ ;  /* 0x0000000c0a067227 */ /* 0x042fe200078e00ff */
[----:B------:R0:W-:Y:S03]  /*1720*/  STL [R1+0x7f4], R3 ;  /* 0x0007f40301007387 */ /* 0x0001e60000100800 */
[----:B------:R-:W-:-:S04]  /*1730*/  IMAD.HI.U32 R5, R10, R11, RZ ;  /* 0x0000000b0a057227 */ /* 0x000fc800078e00ff */
[C---:B------:R-:W-:Y:S02]  /*1740*/  IMAD R18, R9.reuse, R7, R18 ;  /* 0x0000000709127224 */ /* 0x040fe400078e0212 */
[----:B------:R-:W-:Y:S02]  /*1750*/  IMAD.MOV R6, RZ, RZ, -R6 ;  /* 0x000000ffff067224 */ /* 0x000fe400078e0a06 */
[----:B0-----:R-:W-:Y:S02]  /*1760*/  IMAD.MOV.U32 R3, RZ, RZ, R0 ;  /* 0x000000ffff037224 */ /* 0x001fe400078e0000 */
[----:B------:R-:W-:Y:S02]  /*1770*/  IMAD.MOV R5, RZ, RZ, -R5 ;  /* 0x000000ffff057224 */ /* 0x000fe400078e0a05 */
[----:B------:R-:W-:Y:S01]  /*1780*/  @!P4 IMAD.MOV R3, RZ, RZ, -R3 ;  /* 0x000000ffff03c224 */ /* 0x000fe200078e0a03 */
[----:B------:R-:W-:Y:S01]  /*1790*/  ISETP.GT.U32.AND P4, PT, R9, R18, PT ;  /* 0x000000120900720c */ /* 0x000fe20003f84070 */
[----:B------:R-:W-:-:S02]  /*17a0*/  @!P3 IMAD.IADD R4, R4, 0x1, -R9 ;  /* 0x000000010404b824 */ /* 0x000fc400078e0a09 */
[C---:B------:R-:W-:Y:S01]  /*17b0*/  IMAD R12, R9.reuse, R6, R12 ;  /* 0x00000006090c7224 */ /* 0x040fe200078e020c */
[----:B------:R0:W-:Y:S01]  /*17c0*/  STL [R1+0x7ec], R3 ;  /* 0x0007ec0301007387 */ /* 0x0001e20000100800 */
[C---:B------:R-:W-:Y:S02]  /*17d0*/  IMAD R11, R9.reuse, R5, R11 ;  /* 0x00000005090b7224 */ /* 0x040fe400078e020b */
[C---:B------:R-:W-:Y:S01]  /*17e0*/  VIADD R8, R26.reuse, 0x1ea ;  /* 0x000001ea1a087836 */ /* 0x040fe20000000000 */
[----:B------:R-:W-:Y:S01]  /*17f0*/  ISETP.GT.U32.AND P3, PT, R9, R12, PT ;  /* 0x0000000c0900720c */ /* 0x000fe20003f64070 */
[C---:B------:R-:W-:Y:S02]  /*1800*/  VIADD R15, R26.reuse, 0x1e8 ;  /* 0x000001e81a0f7836 */ /* 0x040fe40000000000 */
[----:B------:R-:W-:Y:S01]  /*1810*/  VIADD R7, R26, 0x1e6 ;  /* 0x000001e61a077836 */ /* 0x000fe20000000000 */
[----:B------:R-:W-:Y:S01]  /*1820*/  ISETP.GE.AND P6, PT, R8, RZ, PT ;  /* 0x000000ff0800720c */ /* 0x000fe20003fc6270 */
[----:B------:R-:W-:Y:S01]  /*1830*/  @!P4 IMAD.IADD R18, R18, 0x1, -R9 ;  /* 0x000000011212c824 */ /* 0x000fe200078e0a09 */
[----:B------:R-:W-:Y:S01]  /*1840*/  IABS R8, R8 ;  /* 0x0000000800087213 */ /* 0x000fe20000000000 */
[----:B0-----:R-:W-:Y:S01]  /*1850*/  IMAD.MOV.U32 R3, RZ, RZ, R4 ;  /* 0x000000ffff037224 */ /* 0x001fe200078e0004 */
[----:B------:R-:W-:-:S02]  /*1860*/  IABS R4, R19 ;  /* 0x0000001300047213 */ /* 0x000fc40000000000 */
[C---:B------:R-:W-:Y:S01]  /*1870*/  ISETP.GT.U32.AND P4, PT, R9.reuse, R18, PT ;  /* 0x000000120900720c */ /* 0x040fe20003f84070 */
[----:B------:R-:W-:Y:S01]  /*1880*/  @!P5 IMAD.MOV R3, RZ, RZ, -R3 ;  /* 0x000000ffff03d224 */ /* 0x000fe200078e0a03 */
[C---:B------:R-:W-:Y:S01]  /*1890*/  ISETP.GT.U32.AND P5, PT, R9.reuse, R11, PT ;  /* 0x0000000b0900720c */ /* 0x040fe20003fa4070 */
[----:B------:R-:W-:Y:S01]  /*18a0*/  IMAD.HI.U32 R0, R10, R8, RZ ;  /* 0x000000080a007227 */ /* 0x000fe200078e00ff */
[----:B------:R-:W-:Y:S02]  /*18b0*/  IABS R17, R15 ;  /* 0x0000000f00117213 */ /* 0x000fe40000000000 */
[----:B------:R0:W-:Y:S01]  /*18c0*/  STL [R1+0x7f0], R3 ;  /* 0x0007f00301007387 */ /* 0x0001e20000100800 */
[----:B------:R-:W-:Y:S01]  /*18d0*/  @!P3 IMAD.IADD R12, R12, 0x1, -R9 ;  /* 0x000000010c0cb824 */ /* 0x000fe200078e0a09 */
[----:B------:R-:W-:Y:S01]  /*18e0*/  IABS R16, R7 ;  /* 0x0000000700107213 */ /* 0x000fe20000000000 */
[----:B------:R-:W-:Y:S02]  /*18f0*/  IMAD.MOV R0, RZ, RZ, -R0 ;  /* 0x000000ffff007224 */ /* 0x000fe400078e0a00 */
[----:B------:R-:W-:Y:S01]  /*1900*/  IMAD.HI.U32 R13, R10, R4, RZ ;  /* 0x000000040a0d7227 */ /* 0x000fe200078e00ff */
[----:B------:R-:W-:-:S03]  /*1910*/  ISETP.GT.U32.AND P3, PT, R9, R12, PT ;  /* 0x0000000c0900720c */ /* 0x000fc60003f64070 */
[----:B------:R-:W-:Y:S02]  /*1920*/  @!P5 IMAD.IADD R11, R11, 0x1, -R9 ;  /* 0x000000010b0bd824 */ /* 0x000fe400078e0a09 */
[C---:B------:R-:W-:Y:S02]  /*1930*/  IMAD R8, R9.reuse, R0, R8 ;  /* 0x0000000009087224 */ /* 0x040fe400078e0208 */
[----:B------:R-:W-:Y:S01]  /*1940*/  IMAD.HI.U32 R6, R10, R17, RZ ;  /* 0x000000110a067227 */ /* 0x000fe200078e00ff */
[----:B------:R-:W-:-:S03]  /*1950*/  ISETP.GT.U32.AND P5, PT, R9, R11, PT ;  /* 0x0000000b0900720c */ /* 0x000fc60003fa4070 */
[----:B------:R-:W-:Y:S02]  /*1960*/  IMAD.MOV R13, RZ, RZ, -R13 ;  /* 0x000000ffff0d7224 */ /* 0x000fe400078e0a0d */
[----:B------:R-:W-:Y:S02]  /*1970*/  IMAD.MOV R6, RZ, RZ, -R6 ;  /* 0x000000ffff067224 */ /* 0x000fe400078e0a06 */
[----:B------:R-:W-:Y:S01]  /*1980*/  @!P4 IMAD.IADD R18, R18, 0x1, -R9 ;  /* 0x000000011212c824 */ /* 0x000fe200078e0a09 */
[C---:B------:R-:W-:Y:S01]  /*1990*/  ISETP.GT.U32.AND P4, PT, R9.reuse, R8, PT ;  /* 0x000000080900720c */ /* 0x040fe20003f84070 */
[C---:B------:R-:W-:Y:S02]  /*19a0*/  IMAD R4, R9.reuse, R13, R4 ;  /* 0x0000000d09047224 */ /* 0x040fe400078e0204 */
[C---:B------:R-:W-:Y:S02]  /*19b0*/  IMAD R17, R9.reuse, R6, R17 ;  /* 0x0000000609117224 */ /* 0x040fe400078e0211 */
[--C-:B------:R-:W-:Y:S01]  /*19c0*/  @!P3 IMAD.IADD R12, R12, 0x1, -R9.reuse ;  /* 0x000000010c0cb824 */ /* 0x100fe200078e0a09 */
[----:B------:R-:W-:Y:S01]  /*19d0*/  ISETP.GT.U32.AND P3, PT, R9, R4, PT ;  /* 0x000000040900720c */ /* 0x000fe20003f64070 */
[----:B------:R-:W-:Y:S01]  /*19e0*/  @!P5 IMAD.IADD R11, R11, 0x1, -R9 ;  /* 0x000000010b0bd824 */ /* 0x000fe200078e0a09 */
[----:B------:R-:W-:Y:S01]  /*19f0*/  ISETP.GT.U32.AND P5, PT, R9, R17, PT ;  /* 0x000000110900720c */ /* 0x000fe20003fa4070 */
[----:B------:R-:W-:-:S02]  /*1a00*/  VIADD R0, R26, 0x1e7 ;  /* 0x000001e71a007836 */ /* 0x000fc40000000000 */
[----:B------:R-:W-:Y:S02]  /*1a10*/  VIADD R6, R26, 0x1e5 ;  /* 0x000001e51a067836 */ /* 0x000fe40000000000 */
[----:B0-----:R-:W-:Y:S01]  /*1a20*/  IMAD.MOV.U32 R3, RZ, RZ, R18 ;  /* 0x000000ffff037224 */ /* 0x001fe200078e0012 */
[----:B------:R-:W-:Y:S01]  /*1a30*/  IABS R5, R0 ;  /* 0x0000000000057213 */ /* 0x000fe20000000000 */
[----:B------:R-:W-:Y:S01]  /*1a40*/  @!P4 IMAD.IADD R8, R8, 0x1, -R9 ;  /* 0x000000010808c824 */ /* 0x000fe200078e0a09 */
[----:B------:R-:W-:Y:S01]  /*1a50*/  IABS R18, R6 ;  /* 0x0000000600127213 */ /* 0x000fe20000000000 */
[----:B------:R-:W-:Y:S01]  /*1a60*/  @!P0 IMAD.MOV R3, RZ, RZ, -R3 ;  /* 0x000000ffff038224 */ /* 0x000fe200078e0a03 */
[----:B------:R-:W-:Y:S01]  /*1a70*/  ISETP.GE.AND P4, PT, R19, RZ, PT ;  /* 0x000000ff1300720c */ /* 0x000fe20003f86270 */
[--C-:B------:R-:W-:Y:S01]  /*1a80*/  @!P3 IMAD.IADD R4, R4, 0x1, -R9.reuse ;  /* 0x000000010404b824 */ /* 0x100fe200078e0a09 */
[----:B------:R-:W-:Y:S01]  /*1a90*/  ISETP.GT.U32.AND P0, PT, R9, R8, PT ;  /* 0x000000080900720c */ /* 0x000fe20003f04070 */
[----:B------:R-:W-:Y:S01]  /*1aa0*/  @!P5 IMAD.IADD R17, R17, 0x1, -R9 ;  /* 0x000000011111d824 */ /* 0x000fe200078e0a09 */
[----:B------:R-:W-:Y:S01]  /*1ab0*/  ISETP.GE.AND P3, PT, R15, RZ, PT ;  /* 0x000000ff0f00720c */ /* 0x000fe20003f66270 */
[----:B------:R-:W-:Y:S01]  /*1ac0*/  IMAD.HI.U32 R14, R10, R5, RZ ;  /* 0x000000050a0e7227 */ /* 0x000fe200078e00ff */
[----:B------:R0:W-:Y:S02]  /*1ad0*/  STL [R1+0x1f8], R3 ;  /* 0x0001f80301007387 */ /* 0x0001e40000100800 */
[----:B------:R-:W-:Y:S01]  /*1ae0*/  ISETP.GT.U32.AND P5, PT, R9, R17, PT ;  /* 0x000000110900720c */ /* 0x000fe20003fa4070 */
[----:B------:R-:W-:-:S02]  /*1af0*/  IMAD.MOV.U32 R15, RZ, RZ, R18 ;  /* 0x000000ffff0f7224 */ /* 0x000fc400078e0012 */
[----:B------:R-:W-:Y:S02]  /*1b00*/  IMAD.MOV R14, RZ, RZ, -R14 ;  /* 0x000000ffff0e7224 */ /* 0x000fe400078e0a0e */
[----:B------:R-:W-:-:S04]  /*1b10*/  IMAD.HI.U32 R13, R10, R16, RZ ;  /* 0x000000100a0d7227 */ /* 0x000fc800078e00ff */
[----:B0-----:R-:W-:Y:S02]  /*1b20*/  IMAD.MOV.U32 R3, RZ, RZ, R12 ;  /* 0x000000ffff037224 */ /* 0x001fe400078e000c */
[----:B------:R-:W-:-:S04]  /*1b30*/  IMAD.HI.U32 R12, R10, R15, RZ ;  /* 0x0000000f0a0c7227 */ /* 0x000fc800078e00ff */
[----:B------:R-:W-:Y:S01]  /*1b40*/  @!P2 IMAD.MOV R3, RZ, RZ, -R3 ;  /* 0x000000ffff03a224 */ /* 0x000fe200078e0a03 */
[C---:B------:R-:W-:Y:S01]  /*1b50*/  ISETP.GT.U32.AND P2, PT, R9.reuse, R4, PT ;  /* 0x000000040900720c */ /* 0x040fe20003f44070 */
[C---:B------:R-:W-:Y:S02]  /*1b60*/  IMAD R5, R9.reuse, R14, R5 ;  /* 0x0000000e09057224 */ /* 0x040fe400078e0205 */
[----:B------:R-:W-:Y:S01]  /*1b70*/  IMAD.MOV R13, RZ, RZ, -R13 ;  /* 0x000000ffff0d7224 */ /* 0x000fe200078e0a0d */
[----:B------:R0:W-:Y:S01]  /*1b80*/  STL [R1+0x20c], R3 ;  /* 0x00020c0301007387 */ /* 0x0001e20000100800 */
[----:B------:R-:W-:Y:S01]  /*1b90*/  @!P0 IMAD.IADD R8, R8, 0x1, -R9 ;  /* 0x0000000108088824 */ /* 0x000fe200078e0a09 */
[C---:B------:R-:W-:Y:S01]  /*1ba0*/  ISETP.GT.U32.AND P0, PT, R9.reuse, R5, PT ;  /* 0x000000050900720c */ /* 0x040fe20003f04070 */
[----:B------:R-:W-:Y:S02]  /*1bb0*/  IMAD.MOV R12, RZ, RZ, -R12 ;  /* 0x000000ffff0c7224 */ /* 0x000fe400078e0a0c */
[----:B------:R-:W-:-:S02]  /*1bc0*/  IMAD R16, R9, R13, R16 ;  /* 0x0000000d09107224 */ /* 0x000fc400078e0210 */
[----:B------:R-:W-:Y:S02]  /*1bd0*/  IMAD R15, R9, R12, R15 ;  /* 0x0000000c090f7224 */ /* 0x000fe400078e020f */
[----:B------:R-:W-:Y:S02]  /*1be0*/  @!P5 IMAD.IADD R17, R17, 0x1, -R9 ;  /* 0x000000011111d824 */ /* 0x000fe400078e0a09 */
[----:B0-----:R-:W-:Y:S01]  /*1bf0*/  IMAD.MOV.U32 R3, RZ, RZ, R8 ;  /* 0x000000ffff037224 */ /* 0x001fe200078e0008 */
[C---:B------:R-:W-:Y:S01]  /*1c00*/  ISETP.GT.U32.AND P5, PT, R9.reuse, R15, PT ;  /* 0x0000000f0900720c */ /* 0x040fe20003fa4070 */
[----:B------:R-:W-:Y:S01]  /*1c10*/  @!P1 IMAD.MOV R11, RZ, RZ, -R11 ;  /* 0x000000ffff0b9224 */ /* 0x000fe200078e0a0b */
[----:B------:R-:W-:Y:S01]  /*1c20*/  ISETP.GE.AND P1, PT, R0, RZ, PT ;  /* 0x000000ff0000720c */ /* 0x000fe20003f26270 */
[----:B------:R-:W-:Y:S01]  /*1c30*/  @!P6 IMAD.MOV R3, RZ, RZ, -R3 ;  /* 0x000000ffff03e224 */ /* 0x000fe200078e0a03 */
[----:B------:R-:W-:Y:S01]  /*1c40*/  ISETP.GT.U32.AND P6, PT, R9, R16, PT ;  /* 0x000000100900720c */ /* 0x000fe20003fc4070 */
[C---:B------:R-:W-:Y:S01]  /*1c50*/  VIADD R0, R26.reuse, 0x1e4 ;  /* 0x000001e41a007836 */ /* 0x040fe20000000000 */
[----:B------:R0:W-:Y:S01]  /*1c60*/  STL [R1+0x224], R11 ;  /* 0x0002240b01007387 */ /* 0x0001e20000100800 */
[----:B------:R-:W-:-:S02]  /*1c70*/  VIADD R8, R26, 0x1e3 ;  /* 0x000001e31a087836 */ /* 0x000fc40000000000 */
[--C-:B------:R-:W-:Y:S01]  /*1c80*/  @!P0 IMAD.IADD R5, R5, 0x1, -R9.reuse ;  /* 0x0000000105058824 */ /* 0x100fe200078e0a09 */
[----:B------:R-:W-:Y:S01]  /*1c90*/  ISETP.GE.AND P0, PT, R6, RZ, PT ;  /* 0x000000ff0600720c */ /* 0x000fe20003f06270 */
[--C-:B------:R-:W-:Y:S01]  /*1ca0*/  @!P2 IMAD.IADD R4, R4, 0x1, -R9.reuse ;  /* 0x000000010404a824 */ /* 0x100fe200078e0a09 */
[----:B------:R-:W-:Y:S01]  /*1cb0*/  IABS R6, R8 ;  /* 0x0000000800067213 */ /* 0x000fe20000000000 */
[----:B------:R1:W-:Y:S01]  /*1cc0*/  STL [R1+0x22c], R3 ;  /* 0x00022c0301007387 */ /* 0x0003e20000100800 */
[--C-:B------:R-:W-:Y:S01]  /*1cd0*/  @!P5 IMAD.IADD R15, R15, 0x1, -R9.reuse ;  /* 0x000000010f0fd824 */ /* 0x100fe200078e0a09 */
[----:B------:R-:W-:Y:S01]  /*1ce0*/  ISETP.GE.AND P2, PT, R7, RZ, PT ;  /* 0x000000ff0700720c */ /* 0x000fe20003f46270 */
[----:B------:R-:W-:Y:S01]  /*1cf0*/  VIADD R13, R26, 0x1e2 ;  /* 0x000001e21a0d7836 */ /* 0x000fe20000000000 */
[----:B0-----:R-:W-:Y:S01]  /*1d00*/  IABS R11, R0 ;  /* 0x00000000000b7213 */ /* 0x001fe20000000000 */
[----:B------:R-:W-:Y:S01]  /*1d10*/  @!P6 IMAD.IADD R16, R16, 0x1, -R9 ;  /* 0x000000011010e824 */ /* 0x000fe200078e0a09 */
[C---:B------:R-:W-:Y:S01]  /*1d20*/  ISETP.GT.U32.AND P6, PT, R9.reuse, R5, PT ;  /* 0x000000050900720c */ /* 0x040fe20003fc4070 */
[----:B------:R-:W-:Y:S01]  /*1d30*/  VIADD R12, R26, 0x1e1 ;  /* 0x000001e11a0c7836 */ /* 0x000fe20000000000 */
[----:B------:R-:W-:Y:S01]  /*1d40*/  IABS R14, R13 ;  /* 0x0000000d000e7213 */ /* 0x000fe20000000000 */
[----:B------:R-:W-:Y:S01]  /*1d50*/  IMAD.HI.U32 R7, R10, R11, RZ ;  /* 0x0000000b0a077227 */ /* 0x000fe200078e00ff */
[----:B------:R-:W-:-:S02]  /*1d60*/  ISETP.GT.U32.AND P5, PT, R9, R16, PT ;  /* 0x000000100900720c */ /* 0x000fc40003fa4070 */
[----:B------:R-:W-:Y:S01]  /*1d70*/  IABS R19, R12 ;  /* 0x0000000c00137213 */ /* 0x000fe20000000000 */
[----:B-1----:R-:W-:Y:S02]  /*1d80*/  IMAD.MOV.U32 R3, RZ, RZ, R4 ;  /* 0x000000ffff037224 */ /* 0x002fe400078e0004 */
[----:B------:R-:W-:Y:S02]  /*1d90*/  IMAD.MOV.U32 R4, RZ, RZ, R6 ;  /* 0x000000ffff047224 */ /* 0x000fe400078e0006 */
[----:B------:R-:W-:Y:S01]  /*1da0*/  @!P4 IMAD.MOV R3, RZ, RZ, -R3 ;  /* 0x000000ffff03c224 */ /* 0x000fe200078e0a03 */
[C---:B------:R-:W-:Y:S01]  /*1db0*/  ISETP.GT.U32.AND P4, PT, R9.reuse, R15, PT ;  /* 0x0000000f0900720c */ /* 0x040fe20003f84070 */
[----:B------:R-:W-:Y:S02]  /*1dc0*/  IMAD.MOV R7, RZ, RZ, -R7 ;  /* 0x000000ffff077224 */ /* 0x000fe400078e0a07 */
[----:B------:R-:W-:Y:S01]  /*1dd0*/  IMAD.HI.U32 R6, R10, R4, RZ ;  /* 0x000000040a067227 */ /* 0x000fe200078e00ff */
[----:B------:R0:W-:Y:S03]  /*1de0*/  STL [R1+0x230], R3 ;  /* 0x0002300301007387 */ /* 0x0001e60000100800 */
[----:B------:R-:W-:-:S02]  /*1df0*/  IMAD R11, R9, R7, R11 ;  /* 0x00000007090b7224 */ /* 0x000fc400078e020b */
[----:B------:R-:W-:Y:S02]  /*1e00*/  IMAD.MOV R6, RZ, RZ, -R6 ;  /* 0x000000ffff067224 */ /* 0x000fe400078e0a06 */
[--C-:B------:R-:W-:Y:S01]  /*1e10*/  @!P6 IMAD.IADD R5, R5, 0x1, -R9.reuse ;  /* 0x000000010505e824 */ /* 0x100fe200078e0a09 */
[C---:B------:R-:W-:Y:S01]  /*1e20*/  ISETP.GT.U32.AND P6, PT, R9.reuse, R11, PT ;  /* 0x0000000b0900720c */ /* 0x040fe20003fc4070 */
[----:B------:R-:W-:Y:S02]  /*1e30*/  IMAD R4, R9, R6, R4 ;  /* 0x0000000609047224 */ /* 0x000fe400078e0204 */
[----:B------:R-:W-:Y:S02]  /*1e40*/  @!P4 IMAD.IADD R15, R15, 0x1, -R9 ;  /* 0x000000010f0fc824 */ /* 0x000fe400078e0a09 */
[----:B------:R-:W-:Y:S01]  /*1e50*/  IMAD.HI.U32 R6, R10, R14, RZ ;  /* 0x0000000e0a067227 */ /* 0x000fe200078e00ff */
[----:B------:R-:W-:-:S03]  /*1e60*/  ISETP.GT.U32.AND P4, PT, R9, R4, PT ;  /* 0x000000040900720c */ /* 0x000fc60003f84070 */
[----:B------:R-:W-:Y:S01]  /*1e70*/  @!P5 IMAD.IADD R16, R16, 0x1, -R9 ;  /* 0x000000011010d824 */ /* 0x000fe200078e0a09 */
[----:B------:R-:W-:Y:S01]  /*1e80*/  ISETP.GE.AND P5, PT, R0, RZ, PT ;  /* 0x000000ff0000720c */ /* 0x000fe20003fa6270 */
[----:B------:R-:W-:-:S04]  /*1e90*/  IMAD.HI.U32 R7, R10, R19, RZ ;  /* 0x000000130a077227 */ /* 0x000fc800078e00ff */
[--C-:B------:R-:W-:Y:S01]  /*1ea0*/  @!P6 IMAD.IADD R11, R11, 0x1, -R9.reuse ;  /* 0x000000010b0be824 */ /* 0x100fe200078e0a09 */
[----:B------:R-:W-:Y:S01]  /*1eb0*/  ISETP.GE.AND P6, PT, R8, RZ, PT ;  /* 0x000000ff0800720c */ /* 0x000fe20003fc6270 */
[----:B------:R-:W-:Y:S02]  /*1ec0*/  VIADD R0, R26, 0x1e0 ;  /* 0x000001e01a007836 */ /* 0x000fe40000000000 */
[----:B------:R-:W-:Y:S02]  /*1ed0*/  IMAD.MOV R6, RZ, RZ, -R6 ;  /* 0x000000ffff067224 */ /* 0x000fe400078e0a06 */
[----:B------:R-:W-:Y:S02]  /*1ee0*/  @!P4 IMAD.IADD R4, R4, 0x1, -R9 ;  /* 0x000000010404c824 */ /* 0x000fe400078e0a09 */
[----:B------:R-:W-:Y:S01]  /*1ef0*/  @!P3 IMAD.MOV R17, RZ, RZ, -R17 ;  /* 0x000000ffff11b224 */ /* 0x000fe200078e0a11 */
[C---:B------:R-:W-:Y:S01]  /*1f00*/  ISETP.GT.U32.AND P3, PT, R9.reuse, R11, PT ;  /* 0x0000000b0900720c */ /* 0x040fe20003f64070 */
[----:B0-----:R-:W-:Y:S01]  /*1f10*/  IMAD.MOV.U32 R3, RZ, RZ, R5 ;  /* 0x000000ffff037224 */ /* 0x001fe200078e0005 */
[----:B------:R-:W-:Y:S01]  /*1f20*/  ISETP.GT.U32.AND P4, PT, R9, R4, PT ;  /* 0x000000040900720c */ /* 0x000fe20003f84070 */
[----:B------:R-:W-:Y:S01]  /*1f30*/  IMAD.MOV R7, RZ, RZ, -R7 ;  /* 0x000000ffff077224 */ /* 0x000fe200078e0a07 */
[----:B------:R-:W-:Y:S01]  /*1f40*/  STL [R1+0x250], R17 ;  /* 0x0002501101007387 */ /* 0x000fe20000100800 */
[----:B------:R-:W-:-:S02]  /*1f50*/  VIADD R8, R26, 0x1df ;  /* 0x000001df1a087836 */ /* 0x000fc40000000000 */
[C---:B------:R-:W-:Y:S01]  /*1f60*/  IMAD R14, R9.reuse, R6, R14 ;  /* 0x00000006090e7224 */ /* 0x040fe200078e020e */
[----:B------:R-:W-:Y:S01]  /*1f70*/  IABS R6, R0 ;  /* 0x0000000000067213 */ /* 0x000fe20000000000 */
[----:B------:R-:W-:Y:S02]  /*1f80*/  @!P1 IMAD.MOV R3, RZ, RZ, -R3 ;  /* 0x000000ffff039224 */ /* 0x000fe400078e0a03 */
[C---:B------:R-:W-:Y:S01]  /*1f90*/  IMAD R19, R9.reuse, R7, R19 ;  /* 0x0000000709137224 */ /* 0x040fe200078e0213 */
[----:B------:R-:W-:Y:S01]  /*1fa0*/  IABS R7, R8 ;  /* 0x0000000800077213 */ /* 0x000fe20000000000 */
[----:B------:R-:W-:Y:S01]  /*1fb0*/  IMAD.HI.U32 R5, R10, R6, RZ ;  /* 0x000000060a057227 */ /* 0x000fe200078e00ff */
[----:B------:R0:W-:Y:S01]  /*1fc0*/  STL [R1+0x260], R3 ;  /* 0x0002600301007387 */ /* 0x0001e20000100800 */
[C---:B------:R-:W-:Y:S02]  /*1fd0*/  ISETP.GT.U32.AND P1, PT, R9.reuse, R14, PT ;  /* 0x0000000e0900720c */ /* 0x040fe40003f24070 */
[----:B------:R-:W-:Y:S01]  /*1fe0*/  @!P2 IMAD.MOV R16, RZ, RZ, -R16 ;  /* 0x000000ffff10a224 */ /* 0x000fe200078e0a10 */
[----:B------:R-:W-:Y:S01]  /*1ff0*/  ISETP.GT.U32.AND P2, PT, R9, R19, PT ;  /* 0x000000130900720c */ /* 0x000fe20003f44070 */
[----:B------:R-:W-:Y:S01]  /*2000*/  @!P3 IMAD.IADD R11, R11, 0x1, -R9 ;  /* 0x000000010b0bb824 */ /* 0x000fe200078e0a09 */
[----:B------:R-:W-:Y:S01]  /*2010*/  ISETP.GE.AND P3, PT, R12, RZ, PT ;  /* 0x000000ff0c00720c */ /* 0x000fe20003f66270 */
[----:B------:R-:W-:Y:S01]  /*2020*/  IMAD.MOV R5, RZ, RZ, -R5 ;  /* 0x000000ffff057224 */ /* 0x000fe200078e0a05 */
[----:B------:R1:W-:Y:S01]  /*2030*/  STL [R1+0x27c], R16 ;  /* 0x00027c1001007387 */ /* 0x0003e20000100800 */
[----:B------:R-:W-:Y:S01]  /*2040*/  @!P4 IMAD.IADD R4, R4, 0x1, -R9 ;  /* 0x000000010404c824 */ /* 0x000fe200078e0a09 */
[----:B------:R-:W-:Y:S01]  /*2050*/  ISETP.GE.AND P4, PT, R0, RZ, PT ;  /* 0x000000ff0000720c */ /* 0x000fe20003f86270 */
[----:B0-----:R-:W-:-:S02]  /*2060*/  IMAD.MOV.U32 R3, RZ, RZ, R15 ;  /* 0x000000ffff037224 */ /* 0x001fc400078e000f */
[----:B------:R-:W-:-:S04]  /*2070*/  IMAD.HI.U32 R15, R10, R7, RZ ;  /* 0x000000070a0f7227 */ /* 0x000fc800078e00ff */
[----:B------:R-:W-:Y:S01]  /*2080*/  @!P0 IMAD.MOV R3, RZ, RZ, -R3 ;  /* 0x000000ffff038224 */ /* 0x000fe200078e0a03 */
[----:B------:R-:W-:Y:S01]  /*2090*/  ISETP.GE.AND P0, PT, R13, RZ, PT ;  /* 0x000000ff0d00720c */ /* 0x000fe20003f06270 */
[----:B------:R-:W-:Y:S02]  /*20a0*/  IMAD.MOV R15, RZ, RZ, -R15 ;  /* 0x000000ffff0f7224 */ /* 0x000fe400078e0a0f */
[C---:B------:R-:W-:Y:S01]  /*20b0*/  IMAD R6, R9.reuse, R5, R6 ;  /* 0x0000000509067224 */ /* 0x040fe200078e0206 */
[----:B------:R0:W-:Y:S01]  /*20c0*/  STL [R1+0x28c], R3 ;  /* 0x00028c0301007387 */ /* 0x0001e20000100800 */
[----:B-1----:R-:W-:Y:S02]  /*20d0*/  IMAD.MOV.U32 R16, RZ, RZ, R11 ;  /* 0x000000ffff107224 */ /* 0x002fe400078e000b */
[C---:B------:R-:W-:Y:S02]  /*20e0*/  IMAD R7, R9.reuse, R15, R7 ;  /* 0x0000000f09077224 */ /* 0x040fe400078e0207 */
[----:B------:R-:W-:Y:S01]  /*20f0*/  @!P5 IMAD.MOV R16, RZ, RZ, -R16 ;  /* 0x000000ffff10d224 */ /* 0x000fe200078e0a10 */
[----:B------:R-:W-:Y:S01]  /*2100*/  ISETP.GT.U32.AND P5, PT, R9, R6, PT ;  /* 0x000000060900720c */ /* 0x000fe20003fa4070 */
[----:B------:R-:W-:-:S02]  /*2110*/  @!P2 IMAD.IADD R19, R19, 0x1, -R9 ;  /* 0x000000011313a824 */ /* 0x000fc400078e0a09 */
[----:B------:R-:W-:Y:S01]  /*2120*/  VIADD R0, R26, 0x1de ;  /* 0x000001de1a007836 */ /* 0x000fe20000000000 */
[----:B------:R-:W-:Y:S01]  /*2130*/  STL [R1+0x29c], R16 ;  /* 0x00029c1001007387 */ /* 0x000fe20000100800 */
[----:B0-----:R-:W-:Y:S01]  /*2140*/  IMAD.MOV.U32 R3, RZ, RZ, R4 ;  /* 0x000000ffff037224 */ /* 0x001fe200078e0004 */
[C---:B------:R-:W-:Y:S01]  /*2150*/  ISETP.GT.U32.AND P2, PT, R9.reuse, R19, PT ;  /* 0x000000130900720c */ /* 0x040fe20003f44070 */
[----:B------:R-:W-:Y:S01]  /*2160*/  @!P1 IMAD.IADD R14, R14, 0x1, -R9 ;  /* 0x000000010e0e9824 */ /* 0x000fe200078e0a09 */
[----:B------:R-:W-:Y:S01]  /*2170*/  IABS R11, R0 ;  /* 0x00000000000b7213 */ /* 0x000fe20000000000 */
[----:B------:R-:W-:Y:S01]  /*2180*/  @!P6 IMAD.MOV R3, RZ, RZ, -R3 ;  /* 0x000000ffff03e224 */ /* 0x000fe200078e0a03 */
[C---:B------:R-:W-:Y:S01]  /*2190*/  ISETP.GT.U32.AND P6, PT, R9.reuse, R7, PT ;  /* 0x000000070900720c */ /* 0x040fe20003fc4070 */
[----:B------:R-:W-:Y:S01]  /*21a0*/  VIADD R5, R26, 0x1dd ;  /* 0x000001dd1a057836 */ /* 0x000fe20000000000 */
[----:B------:R-:W-:Y:S01]  /*21b0*/  ISETP.GT.U32.AND P1, PT, R9, R14, PT ;  /* 0x0000000e0900720c */ /* 0x000fe20003f24070 */
[----:B------:R-:W-:Y:S01]  /*21c0*/  @!P5 IMAD.IADD R6, R6, 0x1, -R9 ;  /* 0x000000010606d824 */ /* 0x000fe200078e0a09 */
[----:B------:R0:W-:Y:S01]  /*21d0*/  STL [R1+0x2a0], R3 ;  /* 0x0002a00301007387 */ /* 0x0001e20000100800 */
[----:B------:R-:W-:Y:S01]  /*21e0*/  IMAD.HI.U32 R12, R10, R11, RZ ;  /* 0x0000000b0a0c7227 */ /* 0x000fe200078e00ff */
[----:B------:R-:W-:-:S02]  /*21f0*/  IABS R4, R5 ;  /* 0x0000000500047213 */ /* 0x000fc40000000000 */
[----:B------:R-:W-:Y:S01]  /*2200*/  ISETP.GT.U32.AND P5, PT, R9, R6, PT ;  /* 0x000000060900720c */ /* 0x000fe20003fa4070 */
[----:B------:R-:W-:Y:S01]  /*2210*/  @!P2 IMAD.IADD R19, R19, 0x1, -R9 ;  /* 0x000000011313a824 */ /* 0x000fe200078e0a09 */
[----:B------:R-:W-:Y:S01]  /*2220*/  ISETP.GE.AND P2, PT, R0, RZ, PT ;  /* 0x000000ff0000720c */ /* 0x000fe20003f46270 */
[----:B------:R-:W-:-:S04]  /*2230*/  IMAD.HI.U32 R0, R10, R4, RZ ;  /* 0x000000040a007227 */ /* 0x000fc800078e00ff */
[----:B------:R-:W-:Y:S02]  /*2240*/  @!P6 IMAD.IADD R7, R7, 0x1, -R9 ;  /* 0x000000010707e824 */ /* 0x000fe400078e0a09 */
[----:B------:R-:W-:Y:S02]  /*2250*/  IMAD.MOV R12, RZ, RZ, -R12 ;  /* 0x000000ffff0c7224 */ /* 0x000fe400078e0a0c */
[----:B------:R-:W-:Y:S01]  /*2260*/  IMAD.MOV R0, RZ, RZ, -R0 ;  /* 0x000000ffff007224 */ /* 0x000fe200078e0a00 */
[C---:B------:R-:W-:Y:S01]  /*2270*/  ISETP.GT.U32.AND P6, PT, R9.reuse, R7, PT ;  /* 0x000000070900720c */ /* 0x040fe20003fc4070 */
[----:B------:R-:W-:Y:S02]  /*2280*/  IMAD R11, R9, R12, R11 ;  /* 0x0000000c090b7224 */ /* 0x000fe400078e020b */
[----:B------:R-:W-:Y:S01]  /*2290*/  @!P1 IMAD.IADD R14, R14, 0x1, -R9 ;  /* 0x000000010e0e9824 */ /* 0x000fe200078e0a09 */
[----:B------:R-:W-:Y:S01]  /*22a0*/  ISETP.GE.AND P1, PT, R8, RZ, PT ;  /* 0x000000ff0800720c */ /* 0x000fe20003f26270 */
[----:B------:R-:W-:-:S02]  /*22b0*/  VIADD R8, R26, 0x1dc ;  /* 0x000001dc1a087836 */ /* 0x000fc40000000000 */
[C---:B------:R-:W-:Y:S02]  /*22c0*/  IMAD R4, R9.reuse, R0, R4 ;  /* 0x0000000009047224 */ /* 0x040fe400078e0204 */
[--C-:B------:R-:W-:Y:S01]  /*22d0*/  @!P5 IMAD.IADD R6, R6, 0x1, -R9.reuse ;  /* 0x000000010606d824 */ /* 0x100fe200078e0a09 */
[----:B------:R-:W-:Y:S01]  /*22e0*/  ISETP.GT.U32.AND P5, PT, R9, R11, PT ;  /* 0x0000000b0900720c */ /* 0x000fe20003fa4070 */
[----:B0-----:R-:W-:Y:S01]  /*22f0*/  IMAD.MOV.U32 R3, RZ, RZ, R14 ;  /* 0x000000ffff037224 */ /* 0x001fe200078e000e */
[----:B------:R-:W-:Y:S01]  /*2300*/  IABS R13, R8 ;  /* 0x00000008000d7213 */ /* 0x000fe20000000000 */
[----:B------:R-:W-:Y:S01]  /*2310*/  @!P6 IMAD.IADD R7, R7, 0x1, -R9 ;  /* 0x000000010707e824 */ /* 0x000fe200078e0a09 */
[----:B------:R-:W-:Y:S01]  /*2320*/  ISETP.GT.U32.AND P6, PT, R9, R4, PT ;  /* 0x000000040900720c */ /* 0x000fe20003fc4070 */
[----:B------:R-:W-:Y:S01]  /*2330*/  @!P0 IMAD.MOV R3, RZ, RZ, -R3 ;  /* 0x000000ffff038224 */ /* 0x000fe200078e0a03 */
[----:B------:R-:W-:Y:S01]  /*2340*/  ISETP.GE.AND P0, PT, R5, RZ, PT ;  /* 0x000000ff0500720c */ /* 0x000fe20003f06270 */
[----:B------:R-:W-:-:S03]  /*2350*/  IMAD.HI.U32 R0, R10, R13, RZ ;  /* 0x0000000d0a007227 */ /* 0x000fc600078e00ff */
[----:B------:R0:W-:Y:S01]  /*2360*/  STL [R1+0x2d4], R3 ;  /* 0x0002d40301007387 */ /* 0x0001e20000100800 */
[C---:B------:R-:W-:Y:S02]  /*2370*/  VIADD R12, R26.reuse, 0x1db ;  /* 0x000001db1a0c7836 */ /* 0x040fe40000000000 */
[----:B------:R-:W-:Y:S02]  /*2380*/  IMAD.MOV R0, RZ, RZ, -R0 ;  /* 0x000000ffff007224 */ /* 0x000fe400078e0a00 */
[----:B------:R-:W-:Y:S01]  /*2390*/  @!P5 IMAD.IADD R11, R11, 0x1, -R9 ;  /* 0x000000010b0bd824 */ /* 0x000fe200078e0a09 */
[----:B------:R-:W-:Y:S01]  /*23a0*/  IABS R16, R12 ;  /* 0x0000000c00107213 */ /* 0x000fe20000000000 */
[C---:B------:R-:W-:Y:S02]  /*23b0*/  IMAD R13, R9.reuse, R0, R13 ;  /* 0x00000000090d7224 */ /* 0x040fe400078e020d */
[----:B------:R-:W-:Y:S02]  /*23c0*/  VIADD R14, R26, 0x1da ;  /* 0x000001da1a0e7836 */ /* 0x000fe40000000000 */
[----:B0-----:R-:W-:Y:S01]  /*23d0*/  IMAD.MOV.U32 R3, RZ, RZ, R19 ;  /* 0x000000ffff037224 */ /* 0x001fe200078e0013 */
[C---:B------:R-:W-:Y:S01]  /*23e0*/  ISETP.GT.U32.AND P5, PT, R9.reuse, R13, PT ;  /* 0x0000000d0900720c */ /* 0x040fe20003fa4070 */
[----:B------:R-:W-:Y:S01]  /*23f0*/  @!P6 IMAD.IADD R4, R4, 0x1, -R9 ;  /* 0x000000010404e824 */ /* 0x000fe200078e0a09 */
[----:B------:R-:W-:Y:S01]  /*2400*/  ISETP.GT.U32.AND P6, PT, R9, R11, PT ;  /* 0x0000000b0900720c */ /* 0x000fe20003fc4070 */
[----:B------:R-:W-:Y:S01]  /*2410*/  IMAD.HI.U32 R20, R10, R16, RZ ;  /* 0x000000100a147227 */ /* 0x000fe200078e00ff */
[----:B------:R-:W-:-:S03]  /*2420*/  IABS R18, R14 ;  /* 0x0000000e00127213 */ /* 0x000fc60000000000 */
[----:B------:R-:W-:Y:S01]  /*2430*/  @!P3 IMAD.MOV R3, RZ, RZ, -R3 ;  /* 0x000000ffff03b224 */ /* 0x000fe200078e0a03 */
[----:B------:R-:W-:Y:S01]  /*2440*/  ISETP.GE.AND P3, PT, R8, RZ, PT ;  /* 0x000000ff0800720c */ /* 0x000fe20003f66270 */
[----:B------:R-:W-:Y:S02]  /*2450*/  VIADD R5, R26, 0x1d9 ;  /* 0x000001d91a057836 */ /* 0x000fe40000000000 */
[----:B------:R-:W-:Y:S01]  /*2460*/  IMAD.MOV R20, RZ, RZ, -R20 ;  /* 0x000000ffff147224 */ /* 0x000fe200078e0a14 */
[----:B------:R0:W-:Y:S01]  /*2470*/  STL [R1+0x2e0], R3 ;  /* 0x0002e00301007387 */ /* 0x0001e20000100800 */
[----:B------:R-:W-:Y:S01]  /*2480*/  IMAD.HI.U32 R17, R10, R18, RZ ;  /* 0x000000120a117227 */ /* 0x000fe200078e00ff */
[----:B------:R-:W-:-:S03]  /*2490*/  IABS R15, R5 ;  /* 0x00000005000f7213 */ /* 0x000fc60000000000 */
[----:B------:R-:W-:Y:S02]  /*24a0*/  IMAD R8, R9, R20, R16 ;  /* 0x0000001409087224 */ /* 0x000fe400078e0210 */
[----:B------:R-:W-:Y:S02]  /*24b0*/  IMAD.MOV R17, RZ, RZ, -R17 ;  /* 0x000000ffff117224 */ /* 0x000fe400078e0a11 */
[----:B------:R-:W-:Y:S01]  /*24c0*/  @!P6 IMAD.IADD R11, R11, 0x1, -R9 ;  /* 0x000000010b0be824 */ /* 0x000fe200078e0a09 */
[----:B------:R-:W-:Y:S01]  /*24d0*/  ISETP.GT.U32.AND P6, PT, R9, R8, PT ;  /* 0x000000080900720c */ /* 0x000fe20003fc4070 */
[----:B0-----:R-:W-:Y:S02]  /*24e0*/  IMAD.MOV.U32 R3, RZ, RZ, R6 ;  /* 0x000000ffff037224 */ /* 0x001fe400078e0006 */
[----:B------:R-:W-:-:S04]  /*24f0*/  IMAD.HI.U32 R6, R10, R15, RZ ;  /* 0x0000000f0a067227 */ /* 0x000fc800078e00ff */
[----:B------:R-:W-:Y:S01]  /*2500*/  @!P4 IMAD.MOV R3, RZ, RZ, -R3 ;  /* 0x000000ffff03c224 */ /* 0x000fe200078e0a03 */
[----:B------:R-:W-:Y:S01]  /*2510*/  ISETP.GT.U32.AND P4, PT, R9, R4, PT ;  /* 0x000000040900720c */ /* 0x000fe20003f84070 */
[----:B------:R-:W-:Y:S02]  /*2520*/  @!P5 IMAD.IADD R13, R13, 0x1, -R9 ;  /* 0x000000010d0dd824 */ /* 0x000fe400078e0a09 */
[C---:B------:R-:W-:Y:S01]  /*2530*/  IMAD R18, R9.reuse, R17, R18 ;  /* 0x0000001109127224 */ /* 0x040fe200078e0212 */
[----:B------:R0:W-:Y:S01]  /*2540*/  STL [R1+0x2e8], R3 ;  /* 0x0002e80301007387 */ /* 0x0001e20000100800 */
[----:B------:R-:W-:Y:S01]  /*2550*/  VIADD R0, R26, 0x1d8 ;  /* 0x000001d81a007836 */ /* 0x000fe20000000000 */
[C---:B------:R-:W-:Y:S01]  /*2560*/  ISETP.GT.U32.AND P5, PT, R9.reuse, R13, PT ;  /* 0x0000000d0900720c */ /* 0x040fe20003fa4070 */
[----:B------:R-:W-:Y:S02]  /*2570*/  IMAD.MOV R6, RZ, RZ, -R6 ;  /* 0x000000ffff067224 */ /* 0x000fe400078e0a06 */
[----:B------:R-:W-:Y:S01]  /*2580*/  IMAD.MOV.U32 R17, RZ, RZ, R7 ;  /* 0x000000ffff117224 */ /* 0x000fe200078e0007 */
[----:B------:R-:W-:Y:S01]  /*2590*/  IABS R16, R0 ;  /* 0x0000000000107213 */ /* 0x000fe20000000000 */
[----:B------:R-:W-:-:S02]  /*25a0*/  IMAD R15, R9, R6, R15 ;  /* 0x00000006090f7224 */ /* 0x000fc400078e020f */
[----:B------:R-:W-:Y:S02]  /*25b0*/  @!P6 IMAD.IADD R8, R8, 0x1, -R9 ;  /* 0x000000010808e824 */ /* 0x000fe400078e0a09 */
[----:B0-----:R-:W-:Y:S01]  /*25c0*/  IMAD.MOV.U32 R3, RZ, RZ, R11 ;  /* 0x000000ffff037224 */ /* 0x001fe200078e000b */
[----:B------:R-:W-:Y:S01]  /*25d0*/  ISETP.GT.U32.AND P6, PT, R9, R15, PT ;  /* 0x0000000f0900720c */ /* 0x000fe20003fc4070 */
[----:B------:R-:W-:-:S04]  /*25e0*/  IMAD.HI.U32 R7, R10, R16, RZ ;  /* 0x000000100a077227 */ /* 0x000fc800078e00ff */
[----:B------:R-:W-:Y:S01]  /*25f0*/  @!P2 IMAD.MOV R3, RZ, RZ, -R3 ;  /* 0x000000ffff03a224 */ /* 0x000fe200078e0a03 */
[----:B------:R-:W-:Y:S01]  /*2600*/  ISETP.GT.U32.AND P2, PT, R9, R18, PT ;  /* 0x000000120900720c */ /* 0x000fe20003f44070 */
[----:B------:R-:W-:Y:S01]  /*2610*/  @!P1 IMAD.MOV R17, RZ, RZ, -R17 ;  /* 0x000000ffff119224 */ /* 0x000fe200078e0a11 */
[----:B------:R-:W-:Y:S01]  /*2620*/  ISETP.GE.AND P1, PT, R12, RZ, PT ;  /* 0x000000ff0c00720c */ /* 0x000fe20003f26270 */
[----:B------:R-:W-:Y:S02]  /*2630*/  IMAD.MOV R7, RZ, RZ, -R7 ;  /* 0x000000ffff077224 */ /* 0x000fe400078e0a07 */
[--C-:B------:R-:W-:Y:S01]  /*2640*/  @!P4 IMAD.IADD R4, R4, 0x1, -R9.reuse ;  /* 0x000000010404c824 */ /* 0x100fe200078e0a09 */
[----:B------:R0:W-:Y:S01]  /*2650*/  STL [R1+0x2ec], R17 ;  /* 0x0002ec1101007387 */ /* 0x0001e20000100800 */
[--C-:B------:R-:W-:Y:S01]  /*2660*/  @!P5 IMAD.IADD R13, R13, 0x1, -R9.reuse ;  /* 0x000000010d0dd824 */ /* 0x100fe200078e0a09 */
[----:B------:R-:W-:Y:S01]  /*2670*/  ISETP.GE.AND P5, PT, R5, RZ, PT ;  /* 0x000000ff0500720c */ /* 0x000fe20003fa6270 */
[----:B------:R-:W-:Y:S01]  /*2680*/  IMAD R5, R9, R7, R16 ;  /* 0x0000000709057224 */ /* 0x000fe200078e0210 */
[----:B------:R1:W-:Y:S01]  /*2690*/  STL [R1+0x310], R3 ;  /* 0x0003100301007387 */ /* 0x0003e20000100800 */
[----:B------:R-:W-:Y:S01]  /*26a0*/  VIADD R16, R26, 0x1d7 ;  /* 0x000001d71a107836 */ /* 0x000fe20000000000 */
[----:B------:R-:W-:Y:S01]  /*26b0*/  ISETP.GE.AND P4, PT, R14, RZ, PT ;  /* 0x000000ff0e00720c */ /* 0x000fe20003f86270 */
[----:B------:R-:W-:-:S02]  /*26c0*/  @!P2 IMAD.IADD R18, R18, 0x1, -R9 ;  /* 0x000000011212a824 */ /* 0x000fc400078e0a09 */
[----:B------:R-:W-:Y:S02]  /*26d0*/  @!P6 IMAD.IADD R15, R15, 0x1, -R9 ;  /* 0x000000010f0fe824 */ /* 0x000fe400078e0a09 */
[C---:B0-----:R-:W-:Y:S01]  /*26e0*/  VIADD R17, R26.reuse, 0x1d6 ;  /* 0x000001d61a117836 */ /* 0x041fe20000000000 */
[C---:B------:R-:W-:Y:S01]  /*26f0*/  ISETP.GT.U32.AND P2, PT, R9.reuse, R18, PT ;  /* 0x000000120900720c */ /* 0x040fe20003f44070 */
[C---:B------:R-:W-:Y:S01]  /*2700*/  VIADD R6, R26.reuse, 0x1d5 ;  /* 0x000001d51a067836 */ /* 0x040fe20000000000 */
[C---:B------:R-:W-:Y:S01]  /*2710*/  ISETP.GT.U32.AND P6, PT, R9.reuse, R15, PT ;  /* 0x0000000f0900720c */ /* 0x040fe20003fc4070 */
[----:B-1----:R-:W-:Y:S01]  /*2720*/  IMAD.MOV.U32 R3, RZ, RZ, R4 ;  /* 0x000000ffff037224 */ /* 0x002fe200078e0004 */
[----:B------:R-:W-:Y:S01]  /*2730*/  IABS R4, R16 ;  /* 0x0000001000047213 */ /* 0x000fe20000000000 */
[----:B------:R-:W-:Y:S01]  /*2740*/  VIADD R12, R26, 0x1d4 ;  /* 0x000001d41a0c7836 */ /* 0x000fe20000000000 */
[----:B------:R-:W-:Y:S01]  /*2750*/  IABS R19, R17 ;  /* 0x0000001100137213 */ /* 0x000fe20000000000 */
[----:B------:R-:W-:Y:S01]  /*2760*/  @!P0 IMAD.MOV R3, RZ, RZ, -R3 ;  /* 0x000000ffff038224 */ /* 0x000fe200078e0a03 */
[----:B------:R-:W-:Y:S01]  /*2770*/  ISETP.GT.U32.AND P0, PT, R9, R8, PT ;  /* 0x000000080900720c */ /* 0x000fe20003f04070 */
[----:B------:R-:W-:Y:S01]  /*2780*/  IMAD.HI.U32 R7, R10, R4, RZ ;  /* 0x000000040a077227 */ /* 0x000fe200078e00ff */
[----:B------:R-:W-:-:S02]  /*2790*/  IABS R14, R6 ;  /* 0x00000006000e7213 */ /* 0x000fc40000000000 */
[----:B------:R0:W-:Y:S01]  /*27a0*/  STL [R1+0x31c], R3 ;  /* 0x00031c0301007387 */ /* 0x0001e20000100800 */
[----:B------:R-:W-:Y:S01]  /*27b0*/  IMAD.MOV R7, RZ, RZ, -R7 ;  /* 0x000000ffff077224 */ /* 0x000fe200078e0a07 */
[----:B------:R-:W-:Y:S01]  /*27c0*/  IABS R11, R12 ;  /* 0x0000000c000b7213 */ /* 0x000fe20000000000 */
[--C-:B------:R-:W-:Y:S01]  /*27d0*/  @!P2 IMAD.IADD R18, R18, 0x1, -R9.reuse ;  /* 0x000000011212a824 */ /* 0x100fe200078e0a09 */
[----:B------:R-:W-:Y:S01]  /*27e0*/  ISETP.GE.AND P2, PT, R0, RZ, PT ;  /* 0x000000ff0000720c */ /* 0x000fe20003f46270 */
[----:B------:R-:W-:Y:S02]  /*27f0*/  IMAD R0, R9, R7, R4 ;  /* 0x0000000709007224 */ /* 0x000fe400078e0204 */
[--C-:B------:R-:W-:Y:S02]  /*2800*/  @!P6 IMAD.IADD R15, R15, 0x1, -R9.reuse ;  /* 0x000000010f0fe824 */ /* 0x100fe400078e0a09 */
[----:B------:R-:W-:Y:S01]  /*2810*/  @!P0 IMAD.IADD R8, R8, 0x1, -R9 ;  /* 0x0000000108088824 */ /* 0x000fe200078e0a09 */
[C---:B------:R-:W-:Y:S01]  /*2820*/  ISETP.GT.U32.AND P0, PT, R9.reuse, R5, PT ;  /* 0x000000050900720c */ /* 0x040fe20003f04070 */
[----:B------:R-:W-:Y:S01]  /*2830*/  IMAD.MOV.U32 R21, RZ, RZ, R13 ;  /* 0x000000ffff157224 */ /* 0x000fe200078e000d */
[----:B------:R-:W-:Y:S01]  /*2840*/  ISETP.GT.U32.AND P6, PT, R9, R0, PT ;  /* 0x000000000900720c */ /* 0x000fe20003fc4070 */
[----:B------:R-:W-:-:S04]  /*2850*/  IMAD.HI.U32 R20, R10, R19, RZ ;  /* 0x000000130a147227 */ /* 0x000fc800078e00ff */
[----:B------:R-:W-:-:S04]  /*2860*/  IMAD.HI.U32 R4, R10, R14, RZ ;  /* 0x0000000e0a047227 */ /* 0x000fc800078e00ff */
[----:B0-----:R-:W-:Y:S02]  /*2870*/  IMAD.MOV.U32 R3, RZ, RZ, R8 ;  /* 0x000000ffff037224 */ /* 0x001fe400078e0008 */
[--C-:B------:R-:W-:Y:S01]  /*2880*/  @!P0 IMAD.IADD R5, R5, 0x1, -R9.reuse ;  /* 0x0000000105058824 */ /* 0x100fe200078e0a09 */
[----:B------:R-:W-:Y:S01]  /*2890*/  ISETP.GE.AND P0, PT, R16, RZ, PT ;  /* 0x000000ff1000720c */ /* 0x000fe20003f06270 */
[----:B------:R-:W-:Y:S02]  /*28a0*/  @!P6 IMAD.IADD R0, R0, 0x1, -R9 ;  /* 0x000000010000e824 */ /* 0x000fe400078e0a09 */
[----:B------:R-:W-:Y:S01]  /*28b0*/  @!P3 IMAD.MOV R21, RZ, RZ, -R21 ;  /* 0x000000ffff15b224 */ /* 0x000fe200078e0a15 */
[----:B------:R-:W-:Y:S01]  /*28c0*/  ISETP.GT.U32.AND P6, PT, R9, R5, PT ;  /* 0x000000050900720c */ /* 0x000fe20003fc4070 */
[----:B------:R-:W-:-:S03]  /*28d0*/  IMAD.HI.U32 R7, R10, R11, RZ ;  /* 0x0000000b0a077227 */ /* 0x000fc600078e00ff */
[----:B------:R-:W-:Y:S01]  /*28e0*/  STL [R1+0x338], R21 ;  /* 0x0003381501007387 */ /* 0x000fe20000100800 */
[----:B------:R-:W-:Y:S02]  /*28f0*/  IMAD.MOV R20, RZ, RZ, -R20 ;  /* 0x000000ffff147224 */ /* 0x000fe400078e0a14 */
[----:B------:R-:W-:Y:S02]  /*2900*/  IMAD.MOV R4, RZ, RZ, -R4 ;  /* 0x000000ffff047224 */ /* 0x000fe400078e0a04 */
[----:B------:R-:W-:Y:S01]  /*2910*/  @!P1 IMAD.MOV R3, RZ, RZ, -R3 ;  /* 0x000000ffff039224 */ /* 0x000fe200078e0a03 */
[C---:B------:R-:W-:Y:S01]  /*2920*/  ISETP.GT.U32.AND P1, PT, R9.reuse, R0, PT ;  /* 0x000000000900720c */ /* 0x040fe20003f24070 */
[----:B------:R-:W-:Y:S02]  /*2930*/  IMAD.MOV R7, RZ, RZ, -R7 ;  /* 0x000000ffff077224 */ /* 0x000fe400078e0a07 */
[C---:B------:R-:W-:Y:S01]  /*2940*/  IMAD R16, R9.reuse, R20, R19 ;  /* 0x0000001409107224 */ /* 0x040fe200078e0213 */
[----:B------:R0:W-:Y:S01]  /*2950*/  STL [R1+0x348], R3 ;  /* 0x0003480301007387 */ /* 0x0001e20000100800 */
[----:B------:R-:W-:-:S02]  /*2960*/  IMAD R14, R9, R4, R14 ;  /* 0x00000004090e7224 */ /* 0x000fc400078e020e */
[C---:B------:R-:W-:Y:S01]  /*2970*/  VIADD R4, R26.reuse, 0x1d3 ;  /* 0x000001d31a047836 */ /* 0x040fe20000000000 */
[C---:B------:R-:W-:Y:S01]  /*2980*/  ISETP.GT.U32.AND P3, PT, R9.reuse, R16, PT ;  /* 0x000000100900720c */ /* 0x040fe20003f64070 */
[C---:B------:R-:W-:Y:S02]  /*2990*/  IMAD R11, R9.reuse, R7, R11 ;  /* 0x00000007090b7224 */ /* 0x040fe400078e020b */
[----:B------:R-:W-:Y:S01]  /*29a0*/  @!P4 IMAD.MOV R18, RZ, RZ, -R18 ;  /* 0x000000ffff12c224 */ /* 0x000fe200078e0a12 */
[----:B------:R-:W-:Y:S01]  /*29b0*/  ISETP.GT.U32.AND P4, PT, R9, R14, PT ;  /* 0x0000000e0900720c */ /* 0x000fe20003f84070 */
[----:B------:R-:W-:Y:S01]  /*29c0*/  @!P6 IMAD.IADD R5, R5, 0x1, -R9 ;  /* 0x000000010505e824 */ /* 0x000fe200078e0a09 */
[----:B------:R-:W-:Y:S01]  /*29d0*/  IABS R13, R4 ;  /* 0x00000004000d7213 */ /* 0x000fe20000000000 */
[----:B0-----:R-:W-:Y:S01]  /*29e0*/  IMAD.MOV.U32 R3, RZ, RZ, R15 ;  /* 0x000000ffff037224 */ /* 0x001fe200078e000f */
[----:B------:R-:W-:Y:S01]  /*29f0*/  ISETP.GT.U32.AND P6, PT, R9, R11, PT ;  /* 0x0000000b0900720c */ /* 0x000fe20003fc4070 */
[----:B------:R-:W-:Y:S01]  /*2a00*/  STL [R1+0x364], R18 ;  /* 0x0003641201007387 */ /* 0x000fe20000100800 */
[----:B------:R-:W-:-:S02]  /*2a10*/  VIADD R7, R26, 0x1d2 ;  /* 0x000001d21a077836 */ /* 0x000fc40000000000 */
[----:B------:R-:W-:Y:S01]  /*2a20*/  @!P5 IMAD.MOV R3, RZ, RZ, -R3 ;  /* 0x000000ffff03d224 */ /* 0x000fe200078e0a03 */
[----:B------:R-:W-:Y:S01]  /*2a30*/  ISETP.GE.AND P5, PT, R17, RZ, PT ;  /* 0x000000ff1100720c */ /* 0x000fe20003fa6270 */
[----:B------:R-:W-:Y:S01]  /*2a40*/  IMAD.HI.U32 R15, R10, R13, RZ ;  /* 0x0000000d0a0f7227 */ /* 0x000fe200078e00ff */
[----:B------:R-:W-:Y:S02]  /*2a50*/  IABS R8, R7 ;  /* 0x0000000700087213 */ /* 0x000fe40000000000 */
[----:B------:R0:W-:Y:S01]  /*2a60*/  STL [R1+0x36c], R3 ;  /* 0x00036c0301007387 */ /* 0x0001e20000100800 */
[----:B------:R-:W-:Y:S02]  /*2a70*/  IMAD.MOV R15, RZ, RZ, -R15 ;  /* 0x000000ffff0f7224 */ /* 0x000fe400078e0a0f */
[--C-:B------:R-:W-:Y:S01]  /*2a80*/  @!P1 IMAD.IADD R0, R0, 0x1, -R9.reuse ;  /* 0x0000000100009824 */ /* 0x100fe200078e0a09 */
[----:B------:R-:W-:Y:S01]  /*2a90*/  ISETP.GE.AND P1, PT, R6, RZ, PT ;  /* 0x000000ff0600720c */ /* 0x000fe20003f26270 */
[--C-:B------:R-:W-:Y:S01]  /*2aa0*/  @!P3 IMAD.IADD R16, R16, 0x1, -R9.reuse ;  /* 0x000000011010b824 */ /* 0x100fe200078e0a09 */
[----:B------:R-:W-:Y:S01]  /*2ab0*/  ISETP.GE.AND P3, PT, R12, RZ, PT ;  /* 0x000000ff0c00720c */ /* 0x000fe20003f66270 */
[----:B------:R-:W-:-:S02]  /*2ac0*/  @!P4 IMAD.IADD R14, R14, 0x1, -R9 ;  /* 0x000000010e0ec824 */ /* 0x000fc400078e0a09 */
[C---:B------:R-:W-:Y:S01]  /*2ad0*/  IMAD R13, R9.reuse, R15, R13 ;  /* 0x0000000f090d7224 */ /* 0x040fe200078e020d */
[----:B------:R-:W-:Y:S01]  /*2ae0*/  ISETP.GT.U32.AND P4, PT, R9, R16, PT ;  /* 0x000000100900720c */ /* 0x000fe20003f84070 */
[----:B0-----:R-:W-:Y:S02]  /*2af0*/  IMAD.MOV.U32 R3, RZ, RZ, R5 ;  /* 0x000000ffff037224 */ /* 0x001fe400078e0005 */
[----:B------:R-:W-:Y:S01]  /*2b00*/  @!P6 IMAD.IADD R11, R11, 0x1, -R9 ;  /* 0x000000010b0be824 */ /* 0x000fe200078e0a09 */
[C---:B------:R-:W-:Y:S01]  /*2b10*/  ISETP.GT.U32.AND P6, PT, R9.reuse, R14, PT ;  /* 0x0000000e0900720c */ /* 0x040fe20003fc4070 */
[----:B------:R-:W-:Y:S02]  /*2b20*/  @!P2 IMAD.MOV R3, RZ, RZ, -R3 ;  /* 0x000000ffff03a224 */ /* 0x000fe400078e0a03 */
[----:B------:R-:W-:Y:S01]  /*2b30*/  IMAD.HI.U32 R6, R10, R8, RZ ;  /* 0x000000080a067227 */ /* 0x000fe200078e00ff */
[----:B------:R-:W-:Y:S02]  /*2b40*/  ISETP.GT.U32.AND P2, PT, R9, R11, PT ;  /* 0x0000000b0900720c */ /* 0x000fe40003f44070 */
[----:B------:R0:W-:Y:S01]  /*2b50*/  STL [R1+0x374], R3 ;  /* 0x0003740301007387 */ /* 0x0001e20000100800 */
[----:B------:R-:W-:-:S02]  /*2b60*/  IMAD.MOV R5, RZ, RZ, -R6 ;  /* 0x000000ffff057224 */ /* 0x000fc400078e0a06 */
[----:B------:R-:W-:Y:S02]  /*2b70*/  VIADD R6, R26, 0x1d1 ;  /* 0x000001d11a067836 */ /* 0x000fe40000000000 */
[C---:B------:R-:W-:Y:S02]  /*2b80*/  IMAD R8, R9.reuse, R5, R8 ;  /* 0x0000000509087224 */ /* 0x040fe400078e0208 */
[--C-:B------:R-:W-:Y:S01]  /*2b90*/  @!P4 IMAD.IADD R16, R16, 0x1, -R9.reuse ;  /* 0x000000011010c824 */ /* 0x100fe200078e0a09 */
[----:B------:R-:W-:Y:S01]  /*2ba0*/  IABS R5, R6 ;  /* 0x0000000600057213 */ /* 0x000fe20000000000 */
[----:B------:R-:W-:Y:S01]  /*2bb0*/  @!P6 IMAD.IADD R14, R14, 0x1, -R9 ;  /* 0x000000010e0ee824 */ /* 0x000fe200078e0a09 */
[----:B------:R-:W-:Y:S01]  /*2bc0*/  ISETP.GT.U32.AND P6, PT, R9, R8, PT ;  /* 0x000000080900720c */ /* 0x000fe20003fc4070 */
[----:B0-----:R-:W-:Y:S01]  /*2bd0*/  IMAD.MOV.U32 R3, RZ, RZ, R0 ;  /* 0x000000ffff037224 */ /* 0x001fe200078e0000 */
[----:B------:R-:W-:Y:S01]  /*2be0*/  ISETP.GE.AND P4, PT, R4, RZ, PT ;  /* 0x000000ff0400720c */ /* 0x000fe20003f86270 */
[----:B------:R-:W-:-:S04]  /*2bf0*/  IMAD.HI.U32 R15, R10, R5, RZ ;  /* 0x000000050a0f7227 */ /* 0x000fc800078e00ff */
[----:B------:R-:W-:Y:S01]  /*2c00*/  @!P0 IMAD.MOV R3, RZ, RZ, -R3 ;  /* 0x000000ffff038224 */ /* 0x000fe200078e0a03 */
[----:B------:R-:W-:Y:S01]  /*2c10*/  ISETP.GT.U32.AND P0, PT, R9, R13, PT ;  /* 0x0000000d0900720c */ /* 0x000fe20003f04070 */
[----:B------:R-:W-:Y:S01]  /*2c20*/  @!P2 IMAD.IADD R11, R11, 0x1, -R9 ;  /* 0x000000010b0ba824 */ /* 0x000fe200078e0a09 */
[----:B------:R-:W-:Y:S01]  /*2c30*/  ISETP.GE.AND P2, PT, R7, RZ, PT ;  /* 0x000000ff0700720c */ /* 0x000fe20003f46270 */
[----:B------:R-:W-:Y:S01]  /*2c40*/  IMAD.MOV R15, RZ, RZ, -R15 ;  /* 0x000000ffff0f7224 */ /* 0x000fe200078e0a0f */
[----:B------:R0:W-:Y:S01]  /*2c50*/  STL [R1+0x3a0], R3 ;  /* 0x0003a00301007387 */ /* 0x0001e20000100800 */
[C---:B------:R-:W-:Y:S02]  /*2c60*/  VIADD R0, R26.reuse, 0x1d0 ;  /* 0x000001d01a007836 */ /* 0x040fe40000000000 */
[----:B------:R-:W-:Y:S02]  /*2c70*/  VIADD R7, R26, 0x1cf ;  /* 0x000001cf1a077836 */ /* 0x000fe40000000000 */
[----:B------:R-:W-:Y:S01]  /*2c80*/  IMAD R5, R9, R15, R5 ;  /* 0x0000000f09057224 */ /* 0x000fe200078e0205 */
[----:B------:R-:W-:Y:S01]  /*2c90*/  IABS R4, R0 ;  /* 0x0000000000047213 */ /* 0x000fe20000000000 */
[----:B------:R-:W-:-:S02]  /*2ca0*/  @!P6 IMAD.IADD R8, R8, 0x1, -R9 ;  /* 0x000000010808e824 */ /* 0x000fc400078e0a09 */
[----:B------:R-:W-:Y:S01]  /*2cb0*/  @!P0 IMAD.IADD R13, R13, 0x1, -R9 ;  /* 0x000000010d0d8824 */ /* 0x000fe200078e0a09 */
[----:B------:R-:W-:Y:S01]  /*2cc0*/  ISETP.GE.AND P0, PT, R6, RZ, PT ;  /* 0x000000ff0600720c */ /* 0x000fe20003f06270 */
[----:B0-----:R-:W-:Y:S01]  /*2cd0*/  IMAD.MOV.U32 R3, RZ, RZ, R16 ;  /* 0x000000ffff037224 */ /* 0x001fe200078e0010 */
[----:B------:R-:W-:Y:S01]  /*2ce0*/  IABS R6, R7 ;  /* 0x0000000700067213 */ /* 0x000fe20000000000 */
[----:B------:R-:W-:Y:S01]  /*2cf0*/  @!P1 IMAD.MOV R14, RZ, RZ, -R14 ;  /* 0x000000ffff0e9224 */ /* 0x000fe200078e0a0e */
[C---:B------:R-:W-:Y:S01]  /*2d00*/  ISETP.GT.U32.AND P1, PT, R9.reuse, R5, PT ;  /* 0x000000050900720c */ /* 0x040fe20003f24070 */
[----:B------:R-:W-:Y:S01]  /*2d10*/  @!P5 IMAD.MOV R3, RZ, RZ, -R3 ;  /* 0x000000ffff03d224 */ /* 0x000fe200078e0a03 */
[C---:B------:R-:W-:Y:S01]  /*2d20*/  ISETP.GT.U32.AND P5, PT, R9.reuse, R13, PT ;  /* 0x0000000d0900720c */ /* 0x040fe20003fa4070 */
[----:B------:R-:W-:Y:S01]  /*2d30*/  IMAD.HI.U32 R12, R10, R4, RZ ;  /* 0x000000040a0c7227 */ /* 0x000fe200078e00ff */
[----:B------:R-:W-:Y:S02]  /*2d40*/  ISETP.GT.U32.AND P6, PT, R9, R8, PT ;  /* 0x000000080900720c */ /* 0x000fe40003fc4070 */
[----:B------:R0:W-:Y:S01]  /*2d50*/  STL [R1+0x3b0], R3 ;  /* 0x0003b00301007387 */ /* 0x0001e20000100800 */
[----:B------:R-:W-:-:S02]  /*2d60*/  IMAD.MOV R12, RZ, RZ, -R12 ;  /* 0x000000ffff0c7224 */ /* 0x000fc400078e0a0c */
[----:B------:R-:W-:Y:S01]  /*2d70*/  VIADD R17, R26, 0x1c9 ;  /* 0x000001c91a117836 */ /* 0x000fe20000000000 */
[----:B------:R1:W-:Y:S01]  /*2d80*/  STL [R1+0x3bc], R14 ;  /* 0x0003bc0e01007387 */ /* 0x0003e20000100800 */
[----:B------:R-:W-:Y:S02]  /*2d90*/  IMAD R4, R9, R12, R4 ;  /* 0x0000000c09047224 */ /* 0x000fe400078e0204 */
[--C-:B------:R-:W-:Y:S02]  /*2da0*/  @!P1 IMAD.IADD R5, R5, 0x1, -R9.reuse ;  /* 0x0000000105059824 */ /* 0x100fe400078e0a09 */
[----:B------:R-:W-:Y:S01]  /*2db0*/  @!P5 IMAD.IADD R13, R13, 0x1, -R9 ;  /* 0x000000010d0dd824 */ /* 0x000fe200078e0a09 */
[C---:B------:R-:W-:Y:S01]  /*2dc0*/  ISETP.GT.U32.AND P5, PT, R9.reuse, R4, PT ;  /* 0x000000040900720c */ /* 0x040fe20003fa4070 */
[----:B0-----:R-:W-:Y:S01]  /*2dd0*/  IMAD.MOV.U32 R3, RZ, RZ, R11 ;  /* 0x000000ffff037224 */ /* 0x001fe200078e000b */
[----:B------:R-:W-:Y:S01]  /*2de0*/  ISETP.GT.U32.AND P1, PT, R9, R5, PT ;  /* 0x000000050900720c */ /* 0x000fe20003f24070 */
[----:B------:R-:W-:-:S04]  /*2df0*/  IMAD.HI.U32 R11, R10, R6, RZ ;  /* 0x000000060a0b7227 */ /* 0x000fc800078e00ff */
[----:B------:R-:W-:Y:S01]  /*2e00*/  @!P3 IMAD.MOV R3, RZ, RZ, -R3 ;  /* 0x000000ffff03b224 */ /* 0x000fe200078e0a03 */
[----:B------:R-:W-:Y:S01]  /*2e10*/  ISETP.GE.AND P3, PT, R0, RZ, PT ;  /* 0x000000ff0000720c */ /* 0x000fe20003f66270 */
[----:B------:R-:W-:Y:S02]  /*2e20*/  IMAD.MOV R0, RZ, RZ, -R11 ;  /* 0x000000ffff007224 */ /* 0x000fe400078e0a0b */
[----:B-1----:R-:W-:Y:S01]  /*2e30*/  IMAD.MOV.U32 R14, RZ, RZ, R13 ;  /* 0x000000ffff0e7224 */ /* 0x002fe200078e000d */
[----:B------:R0:W-:Y:S01]  /*2e40*/  STL [R1+0x3d8], R3 ;  /* 0x0003d80301007387 */ /* 0x0001e20000100800 */
[C---:B------:R-:W-:Y:S02]  /*2e50*/  IMAD R6, R9.reuse, R0, R6 ;  /* 0x0000000009067224 */ /* 0x040fe400078e0206 */
[----:B------:R-:W-:Y:S02]  /*2e60*/  @!P4 IMAD.MOV R14, RZ, RZ, -R14 ;  /* 0x000000ffff0ec224 */ /* 0x000fe400078e0a0e */
[--C-:B------:R-:W-:Y:S01]  /*2e70*/  @!P6 IMAD.IADD R8, R8, 0x1, -R9.reuse ;  /* 0x000000010808e824 */ /* 0x100fe200078e0a09 */
[----:B------:R-:W-:Y:S01]  /*2e80*/  ISETP.GT.U32.AND P4, PT, R9, R6, PT ;  /* 0x000000060900720c */ /* 0x000fe20003f84070 */
[C---:B------:R-:W-:Y:S01]  /*2e90*/  VIADD R12, R26.reuse, 0x1cd ;  /* 0x000001cd1a0c7836 */ /* 0x040fe20000000000 */
[----:B------:R-:W-:Y:S01]  /*2ea0*/  ISETP.GE.AND P6, PT, R7, RZ, PT ;  /* 0x000000ff0700720c */ /* 0x000fe20003fc6270 */
[----:B------:R-:W-:Y:S01]  /*2eb0*/  VIADD R7, R26, 0x1ce ;  /* 0x000001ce1a077836 */ /* 0x000fe20000000000 */
[----:B------:R1:W-:Y:S01]  /*2ec0*/  STL [R1+0x3e8], R14 ;  /* 0x0003e80e01007387 */ /* 0x0003e20000100800 */
[--C-:B------:R-:W-:Y:S01]  /*2ed0*/  @!P5 IMAD.IADD R4, R4, 0x1, -R9.reuse ;  /* 0x000000010404d824 */ /* 0x100fe200078e0a09 */
[----:B------:R-:W-:Y:S01]  /*2ee0*/  IABS R21, R12 ;  /* 0x0000000c00157213 */ /* 0x000fe20000000000 */
[----:B------:R-:W-:Y:S01]  /*2ef0*/  @!P1 IMAD.IADD R5, R5, 0x1, -R9 ;  /* 0x0000000105059824 */ /* 0x000fe200078e0a09 */
[----:B------:R-:W-:Y:S01]  /*2f00*/  IABS R20, R7 ;  /* 0x0000000700147213 */ /* 0x000fe20000000000 */
[----:B0-----:R-:W-:Y:S01]  /*2f10*/  IMAD.MOV.U32 R3, RZ, RZ, R8 ;  /* 0x000000ffff037224 */ /* 0x001fe200078e0008 */
[----:B------:R-:W-:Y:S01]  /*2f20*/  ISETP.GE.AND P1, PT, R12, RZ, PT ;  /* 0x000000ff0c00720c */ /* 0x000fe20003f26270 */
[----:B------:R-:W-:Y:S01]  /*2f30*/  IMAD.HI.U32 R8, R10, R21, RZ ;  /* 0x000000150a087227 */ /* 0x000fe200078e00ff */
[----:B------:R-:W-:-:S03]  /*2f40*/  ISETP.GT.U32.AND P5, PT, R9, R4, PT ;  /* 0x000000040900720c */ /* 0x000fc60003fa4070 */
[----:B------:R-:W-:-:S04]  /*2f50*/  IMAD.HI.U32 R13, R10, R20, RZ ;  /* 0x000000140a0d7227 */ /* 0x000fc800078e00ff */
[----:B------:R-:W-:Y:S02]  /*2f60*/  @!P4 IMAD.IADD R6, R6, 0x1, -R9 ;  /* 0x000000010606c824 */ /* 0x000fe400078e0a09 */
[----:B------:R-:W-:Y:S02]  /*2f70*/  IMAD.MOV R12, RZ, RZ, -R13 ;  /* 0x000000ffff0c7224 */ /* 0x000fe400078e0a0d */
[----:B-1----:R-:W-:Y:S01]  /*2f80*/  IMAD.MOV.U32 R14, RZ, RZ, R5 ;  /* 0x000000ffff0e7224 */ /* 0x002fe200078e0005 */
[C---:B------:R-:W-:Y:S01]  /*2f90*/  ISETP.GT.U32.AND P4, PT, R9.reuse, R6, PT ;  /* 0x000000060900720c */ /* 0x040fe20003f84070 */
[C---:B------:R-:W-:Y:S02]  /*2fa0*/  IMAD R20, R9.reuse, R12, R20 ;  /* 0x0000000c09147224 */ /* 0x040fe400078e0214 */
[----:B------:R-:W-:Y:S02]  /*2fb0*/  IMAD.MOV R8, RZ, RZ, -R8 ;  /* 0x000000ffff087224 */ /* 0x000fe400078e0a08 */
[----:B------:R-:W-:Y:S01]  /*2fc0*/  @!P0 IMAD.MOV R14, RZ, RZ, -R14 ;  /* 0x000000ffff0e8224 */ /* 0x000fe200078e0a0e */
[----:B------:R-:W-:Y:S01]  /*2fd0*/  ISETP.GT.U32.AND P0, PT, R9, R20, PT ;  /* 0x000000140900720c */ /* 0x000fe20003f04070 */
[----:B------:R-:W-:-:S02]  /*2fe0*/  VIADD R11, R26, 0x1cc ;  /* 0x000001cc1a0b7836 */ /* 0x000fc40000000000 */
[----:B------:R-:W-:Y:S02]  /*2ff0*/  IMAD R21, R9, R8, R21 ;  /* 0x0000000809157224 */ /* 0x000fe400078e0215 */
[----:B------:R-:W-:Y:S01]  /*3000*/  @!P2 IMAD.MOV R3, RZ, RZ, -R3 ;  /* 0x000000ffff03a224 */ /* 0x000fe200078e0a03 */
[----:B------:R-:W-:Y:S01]  /*3010*/  IABS R0, R11 ;  /* 0x0000000b00007213 */ /* 0x000fe20000000000 */
[--C-:B------:R-:W-:Y:S01]  /*3020*/  @!P5 IMAD.IADD R4, R4, 0x1, -R9.reuse ;  /* 0x000000010404d824 */ /* 0x100fe200078e0a09 */
[----:B------:R-:W-:Y:S01]  /*3030*/  ISETP.GE.AND P2, PT, R7, RZ, PT ;  /* 0x000000ff0700720c */ /* 0x000fe20003f46270 */
[----:B------:R-:W-:Y:S01]  /*3040*/  @!P4 IMAD.IADD R6, R6, 0x1, -R9 ;  /* 0x000000010606c824 */ /* 0x000fe200078e0a09 */
[----:B------:R-:W-:Y:S01]  /*3050*/  ISETP.GT.U32.AND P4, PT, R9, R21, PT ;  /* 0x000000150900720c */ /* 0x000fe20003f84070 */
[----:B------:R0:W-:Y:S01]  /*3060*/  STL [R1+0x3f4], R3 ;  /* 0x0003f40301007387 */ /* 0x0001e20000100800 */
[----:B------:R-:W-:Y:S01]  /*3070*/  IMAD.HI.U32 R7, R10, R0, RZ ;  /* 0x000000000a077227 */ /* 0x000fe200078e00ff */
[----:B------:R-:W-:-:S02]  /*3080*/  ISETP.GE.AND P5, PT, R11, RZ, PT ;  /* 0x000000ff0b00720c */ /* 0x000fc40003fa6270 */
[----:B------:R1:W-:Y:S01]  /*3090*/  STL [R1+0x400], R14 ;  /* 0x0004000e01007387 */ /* 0x0003e20000100800 */
[----:B------:R-:W-:Y:S02]  /*30a0*/  @!P0 IMAD.IADD R20, R20, 0x1, -R9 ;  /* 0x0000000114148824 */ /* 0x000fe400078e0a09 */
[C---:B------:R-:W-:Y:S02]  /*30b0*/  VIADD R8, R26.reuse, 0x1cb ;  /* 0x000001cb1a087836 */ /* 0x040fe40000000000 */
[----:B------:R-:W-:Y:S01]  /*30c0*/  IMAD.MOV R7, RZ, RZ, -R7 ;  /* 0x000000ffff077224 */ /* 0x000fe200078e0a07 */
[C---:B------:R-:W-:Y:S01]  /*30d0*/  ISETP.GT.U32.AND P0, PT, R9.reuse, R20, PT ;  /* 0x000000140900720c */ /* 0x040fe20003f04070 */
[----:B0-----:R-:W-:Y:S02]  /*30e0*/  IMAD.MOV.U32 R3, RZ, RZ, R4 ;  /* 0x000000ffff037224 */ /* 0x001fe400078e0004 */
[----:B------:R-:W-:Y:S01]  /*30f0*/  VIADD R5, R26, 0x1ca ;  /* 0x000001ca1a057836 */ /* 0x000fe20000000000 */
[----:B-1----:R-:W-:Y:S01]  /*3100*/  IABS R14, R17 ;  /* 0x00000011000e7213 */ /* 0x002fe20000000000 */
[----:B------:R-:W-:Y:S01]  /*3110*/  @!P3 IMAD.MOV R3, RZ, RZ, -R3 ;  /* 0x000000ffff03b224 */ /* 0x000fe200078e0a03 */
[----:B------:R-:W-:Y:S01]  /*3120*/  ISETP.GE.AND P3, PT, R8, RZ, PT ;  /* 0x000000ff0800720c */ /* 0x000fe20003f66270 */
[----:B------:R-:W-:Y:S01]  /*3130*/  IMAD R0, R9, R7, R0 ;  /* 0x0000000709007224 */ /* 0x000fe200078e0200 */
[----:B------:R-:W-:Y:S01]  /*3140*/  IABS R8, R8 ;  /* 0x0000000800087213 */ /* 0x000fe20000000000 */
[----:B------:R-:W-:Y:S01]  /*3150*/  @!P4 IMAD.IADD R21, R21, 0x1, -R9 ;  /* 0x000000011515c824 */ /* 0x000fe200078e0a09 */
[----:B------:R0:W-:Y:S01]  /*3160*/  STL [R1+0x410], R3 ;  /* 0x0004100301007387 */ /* 0x0001e20000100800 */
[----:B------:R-:W-:Y:S01]  /*3170*/  IABS R15, R5 ;  /* 0x00000005000f7213 */ /* 0x000fe20000000000 */
[----:B------:R-:W-:-:S02]  /*3180*/  VIADD R12, R26, 0x1c8 ;  /* 0x000001c81a0c7836 */ /* 0x000fc40000000000 */
[----:B------:R-:W-:Y:S01]  /*3190*/  ISETP.GT.U32.AND P4, PT, R9, R21, PT ;  /* 0x000000150900720c */ /* 0x000fe20003f84070 */
[C---:B------:R-:W-:Y:S02]  /*31a0*/  IMAD.HI.U32 R11, R10.reuse, R8, RZ ;  /* 0x000000080a0b7227 */ /* 0x040fe400078e00ff */
[----:B------:R-:W-:Y:S02]  /*31b0*/  IABS R16, R12 ;  /* 0x0000000c00107213 */ /* 0x000fe40000000000 */
[----:B------:R-:W-:-:S04]  /*31c0*/  IMAD.HI.U32 R7, R10, R15, RZ ;  /* 0x0000000f0a077227 */ /* 0x000fc800078e00ff */
[----:B0-----:R-:W-:Y:S02]  /*31d0*/  IMAD.MOV.U32 R3, RZ, RZ, R6 ;  /* 0x000000ffff037224 */ /* 0x001fe400078e0006 */
[----:B------:R-:W-:Y:S02]  /*31e0*/  IMAD.MOV R11, RZ, RZ, -R11 ;  /* 0x000000ffff0b7224 */ /* 0x000fe400078e0a0b */
[----:B------:R-:W-:Y:S01]  /*31f0*/  @!P6 IMAD.MOV R3, RZ, RZ, -R3 ;  /* 0x000000ffff03e224 */ /* 0x000fe200078e0a03 */
[----:B------:R-:W-:Y:S01]  /*3200*/  ISETP.GT.U32.AND P6, PT, R9, R0, PT ;  /* 0x000000000900720c */ /* 0x000fe20003fc4070 */
[----:B------:R-:W-:Y:S02]  /*3210*/  IMAD.MOV R7, RZ, RZ, -R7 ;  /* 0x000000ffff077224 */ /* 0x000fe400078e0a07 */
[----:B------:R-:W-:Y:S01]  /*3220*/  @!P0 IMAD.IADD R20, R20, 0x1, -R9 ;  /* 0x0000000114148824 */ /* 0x000fe200078e0a09 */
[----:B------:R-:W-:Y:S01]  /*3230*/  ISETP.GE.AND P0, PT, R5, RZ, PT ;  /* 0x000000ff0500720c */ /* 0x000fe20003f06270 */
[C---:B------:R-:W-:Y:S01]  /*3240*/  IMAD R5, R9.reuse, R11, R8 ;  /* 0x0000000b09057224 */ /* 0x040fe200078e0208 */
[----:B------:R0:W-:Y:S01]  /*3250*/  STL [R1+0x434], R3 ;  /* 0x0004340301007387 */ /* 0x0001e20000100800 */
[----:B------:R-:W-:-:S02]  /*3260*/  IMAD R15, R9, R7, R15 ;  /* 0x00000007090f7224 */ /* 0x000fc400078e020f */
[----:B------:R-:W-:Y:S01]  /*3270*/  @!P4 IMAD.IADD R21, R21, 0x1, -R9 ;  /* 0x000000011515c824 */ /* 0x000fe200078e0a09 */
[----:B------:R-:W-:Y:S01]  /*3280*/  ISETP.GT.U32.AND P4, PT, R9, R5, PT ;  /* 0x000000050900720c */ /* 0x000fe20003f84070 */
[----:B------:R-:W-:-:S04]  /*3290*/  IMAD.HI.U32 R4, R10, R16, RZ ;  /* 0x000000100a047227 */ /* 0x000fc800078e00ff */
[----:B------:R-:W-:Y:S01]  /*32a0*/  @!P6 IMAD.IADD R0, R0, 0x1, -R9 ;  /* 0x000000010000e824 */ /* 0x000fe200078e0a09 */
[----:B------:R-:W-:Y:S01]  /*32b0*/  ISETP.GT.U32.AND P6, PT, R9, R15, PT ;  /* 0x0000000f0900720c */ /* 0x000fe20003fc4070 */
[----:B------:R-:W-:Y:S02]  /*32c0*/  IMAD.MOV R4, RZ, RZ, -R4 ;  /* 0x000000ffff047224 */ /* 0x000fe400078e0a04 */
[----:B------:R-:W-:-:S04]  /*32d0*/  IMAD.HI.U32 R13, R10, R14, RZ ;  /* 0x0000000e0a0d7227 */ /* 0x000fc800078e00ff */
[----:B------:R-:W-:Y:S02]  /*32e0*/  IMAD R16, R9, R4, R16 ;  /* 0x0000000409107224 */ /* 0x000fe400078e0210 */
[C---:B------:R-:W-:Y:S02]  /*32f0*/  VIADD R8, R26.reuse, 0x1c7 ;  /* 0x000001c71a087836 */ /* 0x040fe40000000000 */
[----:B------:R-:W-:Y:S02]  /*3300*/  VIADD R4, R26, 0x1c6 ;  /* 0x000001c61a047836 */ /* 0x000fe40000000000 */
[----:B------:R-:W-:Y:S01]  /*3310*/  IMAD.MOV R6, RZ, RZ, -R13 ;  /* 0x000000ffff067224 */ /* 0x000fe200078e0a0d */
[----:B------:R-:W-:Y:S01]  /*3320*/  IABS R13, R8 ;  /* 0x00000008000d7213 */ /* 0x000fe20000000000 */
[--C-:B------:R-:W-:Y:S01]  /*3330*/  @!P4 IMAD.IADD R5, R5, 0x1, -R9.reuse ;  /* 0x000000010505c824 */ /* 0x100fe200078e0a09 */
[----:B------:R-:W-:Y:S01]  /*3340*/  IABS R18, R4 ;  /* 0x0000000400127213 */ /* 0x000fe20000000000 */
[----:B0-----:R-:W-:Y:S01]  /*3350*/  IMAD.MOV.U32 R3, RZ, RZ, R20 ;  /* 0x000000ffff037224 */ /* 0x001fe200078e0014 */
[----:B------:R-:W-:Y:S01]  /*3360*/  ISETP.GT.U32.AND P4, PT, R9, R0, PT ;  /* 0x000000000900720c */ /* 0x000fe20003f84070 */
[----:B------:R-:W-:-:S02]  /*3370*/  @!P6 IMAD.IADD R15, R15, 0x1, -R9 ;  /* 0x000000010f0fe824 */ /* 0x000fc400078e0a09 */
[----:B------:R-:W-:Y:S01]  /*3380*/  @!P2 IMAD.MOV R3, RZ, RZ, -R3 ;  /* 0x000000ffff03a224 */ /* 0x000fe200078e0a03 */
[C---:B------:R-:W-:Y:S01]  /*3390*/  ISETP.GT.U32.AND P2, PT, R9.reuse, R5, PT ;  /* 0x000000050900720c */ /* 0x040fe20003f44070 */
[C---:B------:R-:W-:Y:S01]  /*33a0*/  IMAD.HI.U32 R22, R10.reuse, R13, RZ ;  /* 0x0000000d0a167227 */ /* 0x040fe200078e00ff */
[----:B------:R-:W-:Y:S02]  /*33b0*/  ISETP.GT.U32.AND P6, PT, R9, R15, PT ;  /* 0x0000000f0900720c */ /* 0x000fe40003fc4070 */
[----:B------:R0:W-:Y:S01]  /*33c0*/  STL [R1+0x440], R3 ;  /* 0x0004400301007387 */ /* 0x0001e20000100800 */
[----:B------:R-:W-:-:S04]  /*33d0*/  IMAD.HI.U32 R20, R10, R18, RZ ;  /* 0x000000120a147227 */ /* 0x000fc800078e00ff */
[C---:B------:R-:W-:Y:S02]  /*33e0*/  IMAD R14, R9.reuse, R6, R14 ;  /* 0x00000006090e7224 */ /* 0x040fe400078e020e */
[----:B------:R-:W-:Y:S02]  /*33f0*/  IMAD.MOV R22, RZ, RZ, -R22 ;  /* 0x000000ffff167224 */ /* 0x000fe400078e0a16 */
[----:B------:R-:W-:Y:S02]  /*3400*/  IMAD.MOV R20, RZ, RZ, -R20 ;  /* 0x000000ffff147224 */ /* 0x000fe400078e0a14 */
[----:B0-----:R-:W-:Y:S02]  /*3410*/  IMAD.MOV.U32 R3, RZ, RZ, R21 ;  /* 0x000000ffff037224 */ /* 0x001fe400078e0015 */
[----:B------:R-:W-:Y:S01]  /*3420*/  @!P4 IMAD.IADD R0, R0, 0x1, -R9 ;  /* 0x000000010000c824 */ /* 0x000fe200078e0a09 */
[C---:B------:R-:W-:Y:S01]  /*3430*/  ISETP.GT.U32.AND P4, PT, R9.reuse, R16, PT ;  /* 0x000000100900720c */ /* 0x040fe20003f84070 */
[----:B------:R-:W-:Y:S01]  /*3440*/  @!P1 IMAD.MOV R3, RZ, RZ, -R3 ;  /* 0x000000ffff039224 */ /* 0x000fe200078e0a03 */
[C---:B------:R-:W-:Y:S01]  /*3450*/  ISETP.GT.U32.AND P1, PT, R9.reuse, R14, PT ;  /* 0x0000000e0900720c */ /* 0x040fe20003f24070 */
[----:B------:R-:W-:-:S02]  /*3460*/  IMAD R13, R9, R22, R13 ;  /* 0x00000016090d7224 */ /* 0x000fc400078e020d */
[----:B------:R-:W-:Y:S01]  /*3470*/  IMAD R18, R9, R20, R18 ;  /* 0x0000001409127224 */ /* 0x000fe200078e0212 */
[----:B------:R0:W-:Y:S01]  /*3480*/  STL [R1+0x448], R3 ;  /* 0x0004480301007387 */ /* 0x0001e20000100800 */
[C---:B------:R-:W-:Y:S02]  /*3490*/  VIADD R7, R26.reuse, 0x1c5 ;  /* 0x000001c51a077836 */ /* 0x040fe40000000000 */
[--C-:B------:R-:W-:Y:S01]  /*34a0*/  @!P2 IMAD.IADD R5, R5, 0x1, -R9.reuse ;  /* 0x000000010505a824 */ /* 0x100fe200078e0a09 */
[----:B------:R-:W-:Y:S01]  /*34b0*/  ISETP.GT.U32.AND P2, PT, R9, R13, PT ;  /* 0x0000000d0900720c */ /* 0x000fe20003f44070 */
[----:B------:R-:W-:Y:S01]  /*34c0*/  @!P6 IMAD.IADD R15, R15, 0x1, -R9 ;  /* 0x000000010f0fe824 */ /* 0x000fe200078e0a09 */
[----:B------:R-:W-:Y:S01]  /*34d0*/  ISETP.GT.U32.AND P6, PT, R9, R18, PT ;  /* 0x000000120900720c */ /* 0x000fe20003fc4070 */
[----:B------:R-:W-:Y:S01]  /*34e0*/  IMAD.MOV.U32 R23, RZ, RZ, R0 ;  /* 0x000000ffff177224 */ /* 0x000fe200078e0000 */
[----:B------:R-:W-:Y:S01]  /*34f0*/  IABS R19, R7 ;  /* 0x0000000700137213 */ /* 0x000fe20000000000 */
[----:B------:R-:W-:-:S02]  /*3500*/  VIADD R11, R26, 0x1c4 ;  /* 0x000001c41a0b7836 */ /* 0x000fc40000000000 */
[----:B0-----:R-:W-:Y:S02]  /*3510*/  IMAD.MOV.U32 R3, RZ, RZ, R5 ;  /* 0x000000ffff037224 */ /* 0x001fe400078e0005 */
[----:B------:R-:W-:Y:S01]  /*3520*/  IMAD.HI.U32 R21, R10, R19, RZ ;  /* 0x000000130a157227 */ /* 0x000fe200078e00ff */
[----:B------:R-:W-:-:S03]  /*3530*/  IABS R6, R11 ;  /* 0x0000000b00067213 */ /* 0x000fc60000000000 */
[----:B------:R-:W-:Y:S02]  /*3540*/  @!P5 IMAD.MOV R23, RZ, RZ, -R23 ;  /* 0x000000ffff17d224 */ /* 0x000fe400078e0a17 */
[--C-:B------:R-:W-:Y:S01]  /*3550*/  @!P1 IMAD.IADD R14, R14, 0x1, -R9.reuse ;  /* 0x000000010e0e9824 */ /* 0x100fe200078e0a09 */
[----:B------:R-:W-:Y:S01]  /*3560*/  ISETP.GE.AND P1, PT, R17, RZ, PT ;  /* 0x000000ff1100720c */ /* 0x000fe20003f26270 */
[----:B------:R-:W-:Y:S01]  /*3570*/  @!P4 IMAD.IADD R16, R16, 0x1, -R9 ;  /* 0x000000011010c824 */ /* 0x000fe200078e0a09 */
[----:B------:R-:W-:Y:S01]  /*3580*/  STL [R1+0x460], R23 ;  /* 0x0004601701007387 */ /* 0x000fe20000100800 */
[----:B------:R-:W-:Y:S01]  /*3590*/  @!P3 IMAD.MOV R3, RZ, RZ, -R3 ;  /* 0x000000ffff03b224 */ /* 0x000fe200078e0a03 */
[----:B------:R-:W-:Y:S01]  /*35a0*/  ISETP.GE.AND P4, PT, R12, RZ, PT ;  /* 0x000000ff0c00720c */ /* 0x000fe20003f86270 */
[----:B------:R-:W-:Y:S02]  /*35b0*/  IMAD.MOV R21, RZ, RZ, -R21 ;  /* 0x000000ffff157224 */ /* 0x000fe400078e0a15 */
[--C-:B------:R-:W-:Y:S01]  /*35c0*/  @!P2 IMAD.IADD R13, R13, 0x1, -R9.reuse ;  /* 0x000000010d0da824 */ /* 0x100fe200078e0a09 */
[C---:B------:R-:W-:Y:S01]  /*35d0*/  ISETP.GT.U32.AND P2, PT, R9.reuse, R14, PT ;  /* 0x0000000e0900720c */ /* 0x040fe20003f44070 */
[----:B------:R-:W-:Y:S01]  /*35e0*/  @!P6 IMAD.IADD R18, R18, 0x1, -R9 ;  /* 0x000000011212e824 */ /* 0x000fe200078e0a09 */
[C---:B------:R-:W-:Y:S01]  /*35f0*/  ISETP.GT.U32.AND P6, PT, R9.reuse, R16, PT ;  /* 0x000000100900720c */ /* 0x040fe20003fc4070 */
[----:B------:R0:W-:Y:S01]  /*3600*/  STL [R1+0x47c], R3 ;  /* 0x00047c0301007387 */ /* 0x0001e20000100800 */
[----:B------:R-:W-:Y:S01]  /*3610*/  IMAD.HI.U32 R22, R10, R6, RZ ;  /* 0x000000060a167227 */ /* 0x000fe200078e00ff */
[----:B------:R-:W-:-:S02]  /*3620*/  ISETP.GT.U32.AND P5, PT, R9, R13, PT ;  /* 0x0000000d0900720c */ /* 0x000fc40003fa4070 */
[C---:B------:R-:W-:Y:S01]  /*3630*/  ISETP.GT.U32.AND P3, PT, R9.reuse, R18, PT ;  /* 0x000000120900720c */ /* 0x040fe20003f64070 */
[C---:B------:R-:W-:Y:S02]  /*3640*/  IMAD R19, R9.reuse, R21, R19 ;  /* 0x0000001509137224 */ /* 0x040fe400078e0213 */
[----:B------:R-:W-:Y:S02]  /*3650*/  IMAD.MOV R22, RZ, RZ, -R22 ;  /* 0x000000ffff167224 */ /* 0x000fe400078e0a16 */
[C---:B------:R-:W-:Y:S02]  /*3660*/  VIADD R17, R26.reuse, 0x1c3 ;  /* 0x000001c31a117836 */ /* 0x040fe40000000000 */
[----:B0-----:R-:W-:Y:S02]  /*3670*/  IMAD.MOV.U32 R3, RZ, RZ, R15 ;  /* 0x000000ffff037224 */ /* 0x001fe400078e000f */
[C---:B------:R-:W-:Y:S01]  /*3680*/  IMAD R6, R9.reuse, R22, R6 ;  /* 0x0000001609067224 */ /* 0x040fe200078e0206 */
[----:B------:R-:W-:Y:S01]  /*3690*/  IABS R5, R17 ;  /* 0x0000001100057213 */ /* 0x000fe20000000000 */
[----:B------:R-:W-:Y:S01]  /*36a0*/  @!P0 IMAD.MOV R3, RZ, RZ, -R3 ;  /* 0x000000ffff038224 */ /* 0x000fe200078e0a03 */
[----:B------:R-:W-:Y:S01]  /*36b0*/  ISETP.GT.U32.AND P0, PT, R9, R19, PT ;  /* 0x000000130900720c */ /* 0x000fe20003f04070 */
[----:B------:R-:W-:-:S02]  /*36c0*/  VIADD R12, R26, 0x1c2 ;  /* 0x000001c21a0c7836 */ /* 0x000fc40000000000 */
[--C-:B------:R-:W-:Y:S01]  /*36d0*/  @!P2 IMAD.IADD R14, R14, 0x1, -R9.reuse ;  /* 0x000000010e0ea824 */ /* 0x100fe200078e0a09 */
[----:B------:R-:W-:Y:S01]  /*36e0*/  ISETP.GE.AND P2, PT, R8, RZ, PT ;  /* 0x000000ff0800720c */ /* 0x000fe20003f46270 */
[--C-:B------:R-:W-:Y:S01]  /*36f0*/  @!P6 IMAD.IADD R16, R16, 0x1, -R9.reuse ;  /* 0x000000011010e824 */ /* 0x100fe200078e0a09 */
[----:B------:R-:W-:Y:S01]  /*3700*/  ISETP.GT.U32.AND P6, PT, R9, R6, PT ;  /* 0x000000060900720c */ /* 0x000fe20003fc4070 */
[----:B------:R-:W-:Y:S01]  /*3710*/  IMAD.HI.U32 R8, R10, R5, RZ ;  /* 0x000000050a087227 */ /* 0x000fe200078e00ff */
[----:B------:R-:W-:Y:S01]  /*3720*/  IABS R0, R12 ;  /* 0x0000000c00007213 */ /* 0x000fe20000000000 */
[----:B------:R0:W-:Y:S02]  /*3730*/  STL [R1+0x490], R3 ;  /* 0x0004900301007387 */ /* 0x0001e40000100800 */
[----:B------:R-:W-:Y:S02]  /*3740*/  IMAD.MOV.U32 R15, RZ, RZ, R14 ;  /* 0x000000ffff0f7224 */ /* 0x000fe400078e000e */
[--C-:B------:R-:W-:Y:S01]  /*3750*/  @!P5 IMAD.IADD R13, R13, 0x1, -R9.reuse ;  /* 0x000000010d0dd824 */ /* 0x100fe200078e0a09 */
[----:B------:R-:W-:Y:S01]  /*3760*/  ISETP.GE.AND P5, PT, R4, RZ, PT ;  /* 0x000000ff0400720c */ /* 0x000fe20003fa6270 */
[--C-:B------:R-:W-:Y:S01]  /*3770*/  @!P3 IMAD.IADD R18, R18, 0x1, -R9.reuse ;  /* 0x000000011212b824 */ /* 0x100fe200078e0a09 */
[----:B------:R-:W-:Y:S01]  /*3780*/  ISETP.GE.AND P3, PT, R7, RZ, PT ;  /* 0x000000ff0700720c */ /* 0x000fe20003f66270 */
[----:B------:R-:W-:Y:S01]  /*3790*/  @!P0 IMAD.IADD R19, R19, 0x1, -R9 ;  /* 0x0000000113138824 */ /* 0x000fe200078e0a09 */
[----:B------:R-:W-:Y:S01]  /*37a0*/  ISETP.GE.AND P0, PT, R11, RZ, PT ;  /* 0x000000ff0b00720c */ /* 0x000fe20003f06270 */
[----:B0-----:R-:W-:-:S02]  /*37b0*/  IMAD.MOV.U32 R3, RZ, RZ, R16 ;  /* 0x000000ffff037224 */ /* 0x001fc400078e0010 */
[----:B------:R-:W-:-:S04]  /*37c0*/  IMAD.HI.U32 R4, R10, R0, RZ ;  /* 0x000000000a047227 */ /* 0x000fc800078e00ff */
[----:B------:R-:W-:Y:S02]  /*37d0*/  IMAD.MOV R7, RZ, RZ, -R8 ;  /* 0x000000ffff077224 */ /* 0x000fe400078e0a08 */
[----:B------:R-:W-:Y:S01]  /*37e0*/  @!P1 IMAD.MOV R15, RZ, RZ, -R15 ;  /* 0x000000ffff0f9224 */ /* 0x000fe200078e0a0f */
[C---:B------:R-:W-:Y:S01]  /*37f0*/  ISETP.GT.U32.AND P1, PT, R9.reuse, R19, PT ;  /* 0x000000130900720c */ /* 0x040fe20003f24070 */
[----:B------:R-:W-:Y:S02]  /*3800*/  @!P4 IMAD.MOV R3, RZ, RZ, -R3 ;  /* 0x000000ffff03c224 */ /* 0x000fe400078e0a03 */
[----:B------:R-:W-:Y:S01]  /*3810*/  IMAD.MOV R4, RZ, RZ, -R4 ;  /* 0x000000ffff047224 */ /* 0x000fe200078e0a04 */
[----:B------:R-:W-:Y:S01]  /*3820*/  STL [R1+0x498], R15 ;  /* 0x0004980f01007387 */ /* 0x000fe20000100800 */
[----:B------:R-:W-:Y:S02]  /*3830*/  IMAD R7, R9, R7, R5 ;  /* 0x0000000709077224 */ /* 0x000fe400078e0205 */
[----:B------:R-:W-:Y:S01]  /*3840*/  IMAD.MOV.U32 R8, RZ, RZ, R13 ;  /* 0x000000ffff087224 */ /* 0x000fe200078e000d */
[----:B------:R0:W-:Y:S01]  /*3850*/  STL [R1+0x4b4], R3 ;  /* 0x0004b40301007387 */ /* 0x0001e20000100800 */
[----:B------:R-:W-:Y:S01]  /*3860*/  @!P6 IMAD.IADD R6, R6, 0x1, -R9 ;  /* 0x000000010606e824 */ /* 0x000fe200078e0a09 */
[----:B------:R-:W-:Y:S01]  /*3870*/  ISETP.GE.AND P6, PT, R17, RZ, PT ;  /* 0x000000ff1100720c */ /* 0x000fe20003fc6270 */
[----:B------:R-:W-:-:S02]  /*3880*/  IMAD R4, R9, R4, R0 ;  /* 0x0000000409047224 */ /* 0x000fc400078e0200 */
[----:B------:R-:W-:Y:S01]  /*3890*/  @!P2 IMAD.MOV R8, RZ, RZ, -R8 ;  /* 0x000000ffff08a224 */ /* 0x000fe200078e0a08 */
[C---:B------:R-:W-:Y:S01]  /*38a0*/  ISETP.GT.U32.AND P2, PT, R9.reuse, R7, PT ;  /* 0x000000070900720c */ /* 0x040fe20003f44070 */
[----:B------:R-:W-:Y:S01]  /*38b0*/  VIADD R0, R26, 0x1c0 ;  /* 0x000001c01a007836 */ /* 0x000fe20000000000 */
[----:B------:R-:W-:Y:S01]  /*38c0*/  ISETP.GT.U32.AND P4, PT, R9, R6, PT ;  /* 0x000000060900720c */ /* 0x000fe20003f84070 */
[----:B------:R-:W-:Y:S01]  /*38d0*/  @!P1 IMAD.IADD R19, R19, 0x1, -R9 ;  /* 0x0000000113139824 */ /* 0x000fe200078e0a09 */
[----:B------:R1:W-:Y:S01]  /*38e0*/  STL [R1+0x4b8], R8 ;  /* 0x0004b80801007387 */ /* 0x0003e20000100800 */
[----:B0-----:R-:W-:Y:S01]  /*38f0*/  IMAD.MOV.U32 R3, RZ, RZ, R18 ;  /* 0x000000ffff037224 */ /* 0x001fe200078e0012 */
[----:B------:R-:W-:Y:S01]  /*3900*/  ISETP.GE.AND P1, PT, R12, RZ, PT ;  /* 0x000000ff0c00720c */ /* 0x000fe20003f26270 */
[C---:B------:R-:W-:Y:S02]  /*3910*/  VIADD R5, R26.reuse, 0x1c1 ;  /* 0x000001c11a057836 */ /* 0x040fe40000000000 */
[----:B------:R-:W-:Y:S01]  /*3920*/  @!P5 IMAD.MOV R3, RZ, RZ, -R3 ;  /* 0x000000ffff03d224 */ /* 0x000fe200078e0a03 */
[----:B------:R-:W-:Y:S01]  /*3930*/  ISETP.GT.U32.AND P5, PT, R9, R4, PT ;  /* 0x000000040900720c */ /* 0x000fe20003fa4070 */
[----:B------:R-:W-:Y:S01]  /*3940*/  VIADD R13, R26, 0x1bf ;  /* 0x000001bf1a0d7836 */ /* 0x000fe20000000000 */
[----:B------:R-:W-:Y:S01]  /*3950*/  IABS R14, R5 ;  /* 0x00000005000e7213 */ /* 0x000fe20000000000 */
[--C-:B------:R-:W-:Y:S01]  /*3960*/  @!P2 IMAD.IADD R7, R7, 0x1, -R9.reuse ;  /* 0x000000010707a824 */ /* 0x100fe200078e0a09 */
[----:B------:R0:W-:Y:S01]  /*3970*/  STL [R1+0x4d8], R3 ;  /* 0x0004d80301007387 */ /* 0x0001e20000100800 */
[----:B-1----:R-:W-:Y:S01]  /*3980*/  IABS R8, R0 ;  /* 0x0000000000087213 */ /* 0x002fe20000000000 */
[----:B------:R-:W-:Y:S01]  /*3990*/  @!P4 IMAD.IADD R6, R6, 0x1, -R9 ;  /* 0x000000010606c824 */ /* 0x000fe200078e0a09 */
[----:B------:R-:W-:Y:S01]  /*39a0*/  ISETP.GE.AND P4, PT, R5, RZ, PT ;  /* 0x000000ff0500720c */ /* 0x000fe20003f86270 */
[----:B------:R-:W-:Y:S01]  /*39b0*/  VIADD R12, R26, 0x1bd ;  /* 0x000001bd1a0c7836 */ /* 0x000fe20000000000 */
[----:B------:R-:W-:Y:S01]  /*39c0*/  ISETP.GE.AND P2, PT, R0, RZ, PT ;  /* 0x000000ff0000720c */ /* 0x000fe20003f46270 */
[----:B------:R-:W-:-:S02]  /*39d0*/  IMAD.MOV.U32 R5, RZ, RZ, R8 ;  /* 0x000000ffff057224 */ /* 0x000fc400078e0008 */
[----:B------:R-:W-:-:S04]  /*39e0*/  IMAD.HI.U32 R8, R10, R14, RZ ;  /* 0x0000000e0a087227 */ /* 0x000fc800078e00ff */
        /* <DEDUP_REMOVED lines=8> */
[C---:B------:R-:W-:Y:S02]  /*3a70*/  VIADD R19, R26.reuse, 0x1bb ;  /* 0x000001bb1a137836 */ /* 0x040fe40000000000 */
[----:B------:R-:W-:Y:S02]  /*3a80*/  IMAD R5, R9, R0, R5 ;  /* 0x0000000009057224 */ /* 0x000fe400078e0205 */
[----:B------:R-:W-:Y:S02]  /*3a90*/  @!P5 IMAD.IADD R7, R7, 0x1, -R9 ;  /* 0x000000010707d824 */ /* 0x000fe400078e0a09 */
[----:B------:R-:W-:Y:S02]  /*3aa0*/  VIADD R0, R26, 0x1bc ;  /* 0x000001bc1a007836 */ /* 0x000fe40000000000 */
[----:B0-----:R-:W-:Y:S02]  /*3ab0*/  IMAD.MOV.U32 R3, RZ, RZ, R6 ;  /* 0x000000ffff037224 */ /* 0x001fe400078e0006 */
[----:B------:R-:W-:-:S02]  /*3ac0*/  IMAD.MOV R6, RZ, RZ, -R8 ;  /* 0x000000ffff067224 */ /* 0x000fc400078e0a08 */
[----:B------:R-:W-:Y:S02]  /*3ad0*/  IMAD.MOV.U32 R11, RZ, RZ, R7 ;  /* 0x000000ffff0b7224 */ /* 0x000fe400078e0007 */
[C---:B------:R-:W-:Y:S02]  /*3ae0*/  IMAD R14, R9.reuse, R6, R14 ;  /* 0x00000006090e7224 */ /* 0x040fe400078e020e */
[----:B------:R-:W-:Y:S01]  /*3af0*/  @!P6 IMAD.MOV R11, RZ, RZ, -R11 ;  /* 0x000000ffff0be224 */ /* 0x000fe200078e0a0b */
[C---:B------:R-:W-:Y:S01]  /*3b00*/  ISETP.GT.U32.AND P6, PT, R9.reuse, R5, PT ;  /* 0x000000050900720c */ /* 0x040fe20003fc4070 */
[----:B------:R-:W-:Y:S01]  /*3b10*/  @!P0 IMAD.MOV R3, RZ, RZ, -R3 ;  /* 0x000000ffff038224 */ /* 0x000fe200078e0a03 */
[----:B------:R-:W-:Y:S01]  /*3b20*/  ISETP.GT.U32.AND P5, PT, R9, R14, PT ;  /* 0x0000000e0900720c */ /* 0x000fe20003fa4070 */
[----:B------:R-:W-:Y:S01]  /*3b30*/  @!P3 IMAD.IADD R4, R4, 0x1, -R9 ;  /* 0x000000010404b824 */ /* 0x000fe200078e0a09 */
[----:B------:R-:W-:Y:S01]  /*3b40*/  ISETP.GE.AND P0, PT, R13, RZ, PT ;  /* 0x000000ff0d00720c */ /* 0x000fe20003f06270 */
[C---:B------:R-:W-:Y:S01]  /*3b50*/  VIADD R8, R26.reuse, 0x1be ;  /* 0x000001be1a087836 */ /* 0x040fe20000000000 */
[----:B------:R-:W-:Y:S01]  /*3b60*/  IABS R13, R13 ;  /* 0x0000000d000d7213 */ /* 0x000fe20000000000 */
[----:B------:R0:W-:Y:S01]  /*3b70*/  STL [R1+0x4f8], R3 ;  /* 0x0004f80301007387 */ /* 0x0001e20000100800 */
[----:B------:R-:W-:-:S02]  /*3b80*/  VIADD R16, R26, 0x1ba ;  /* 0x000001ba1a107836 */ /* 0x000fc40000000000 */
[----:B------:R-:W-:Y:S01]  /*3b90*/  ISETP.GE.AND P3, PT, R8, RZ, PT ;  /* 0x000000ff0800720c */ /* 0x000fe20003f66270 */
[----:B------:R-:W-:Y:S01]  /*3ba0*/  IMAD.HI.U32 R6, R10, R13, RZ ;  /* 0x0000000d0a067227 */ /* 0x000fe200078e00ff */
[----:B------:R1:W-:Y:S01]  /*3bb0*/  STL [R1+0x51c], R11 ;  /* 0x00051c0b01007387 */ /* 0x0003e20000100800 */
[----:B------:R-:W-:Y:S02]  /*3bc0*/  IABS R8, R8 ;  /* 0x0000000800087213 */ /* 0x000fe40000000000 */
[----:B------:R-:W-:Y:S01]  /*3bd0*/  @!P5 IMAD.IADD R14, R14, 0x1, -R9 ;  /* 0x000000010e0ed824 */ /* 0x000fe200078e0a09 */
[----:B------:R-:W-:Y:S01]  /*3be0*/  IABS R15, R16 ;  /* 0x00000010000f7213 */ /* 0x000fe20000000000 */
[----:B0-----:R-:W-:Y:S02]  /*3bf0*/  IMAD.MOV.U32 R3, RZ, RZ, R4 ;  /* 0x000000ffff037224 */ /* 0x001fe400078e0004 */
[----:B------:R-:W-:Y:S01]  /*3c00*/  IMAD.MOV R6, RZ, RZ, -R6 ;  /* 0x000000ffff067224 */ /* 0x000fe200078e0a06 */
[----:B------:R-:W-:Y:S01]  /*3c10*/  ISETP.GT.U32.AND P5, PT, R9, R14, PT ;  /* 0x0000000e0900720c */ /* 0x000fe20003fa4070 */
[----:B------:R-:W-:Y:S01]  /*3c20*/  @!P1 IMAD.MOV R3, RZ, RZ, -R3 ;  /* 0x000000ffff039224 */ /* 0x000fe200078e0a03 */
[----:B------:R-:W-:Y:S01]  /*3c30*/  ISETP.GE.AND P1, PT, R12, RZ, PT ;  /* 0x000000ff0c00720c */ /* 0x000fe20003f26270 */
[----:B------:R-:W-:Y:S01]  /*3c40*/  @!P6 IMAD.IADD R5, R5, 0x1, -R9 ;  /* 0x000000010505e824 */ /* 0x000fe200078e0a09 */
[----:B------:R-:W-:Y:S01]  /*3c50*/  IABS R12, R12 ;  /* 0x0000000c000c7213 */ /* 0x000fe20000000000 */
[C---:B------:R-:W-:Y:S01]  /*3c60*/  IMAD R13, R9.reuse, R6, R13 ;  /* 0x00000006090d7224 */ /* 0x040fe200078e020d */
[----:B-1----:R-:W-:Y:S01]  /*3c70*/  IABS R11, R0 ;  /* 0x00000000000b7213 */ /* 0x002fe20000000000 */
[C---:B------:R-:W-:Y:S01]  /*3c80*/  IMAD.HI.U32 R4, R10.reuse, R8, RZ ;  /* 0x000000080a047227 */ /* 0x040fe200078e00ff */
[----:B------:R-:W-:Y:S01]  /*3c90*/  ISETP.GT.U32.AND P6, PT, R9, R5, PT ;  /* 0x000000050900720c */ /* 0x000fe20003fc4070 */
[----:B------:R0:W-:Y:S02]  /*3ca0*/  STL [R1+0x528], R3 ;  /* 0x0005280301007387 */ /* 0x0001e40000100800 */
[----:B------:R-:W-:-:S04]  /*3cb0*/  IMAD.HI.U32 R6, R10, R12, RZ ;  /* 0x0000000c0a067227 */ /* 0x000fc800078e00ff */
[----:B------:R-:W-:Y:S01]  /*3cc0*/  @!P5 IMAD.IADD R14, R14, 0x1, -R9 ;  /* 0x000000010e0ed824 */ /* 0x000fe200078e0a09 */
[----:B------:R-:W-:Y:S01]  /*3cd0*/  ISETP.GT.U32.AND P5, PT, R9, R13, PT ;  /* 0x0000000d0900720c */ /* 0x000fe20003fa4070 */
[----:B------:R-:W-:-:S04]  /*3ce0*/  IMAD.HI.U32 R7, R10, R11, RZ ;  /* 0x0000000b0a077227 */ /* 0x000fc800078e00ff */
[----:B------:R-:W-:Y:S02]  /*3cf0*/  IMAD.MOV R6, RZ, RZ, -R6 ;  /* 0x000000ffff067224 */ /* 0x000fe400078e0a06 */
[----:B------:R-:W-:Y:S02]  /*3d00*/  IMAD.MOV R4, RZ, RZ, -R4 ;  /* 0x000000ffff047224 */ /* 0x000fe400078e0a04 */
[----:B------:R-:W-:Y:S02]  /*3d10*/  IMAD.MOV R7, RZ, RZ, -R7 ;  /* 0x000000ffff077224 */ /* 0x000fe400078e0a07 */
[C---:B------:R-:W-:Y:S02]  /*3d20*/  IMAD R12, R9.reuse, R6, R12 ;  /* 0x00000006090c7224 */ /* 0x040fe400078e020c */
[----:B------:R-:W-:Y:S01]  /*3d30*/  IMAD R8, R9, R4, R8 ;  /* 0x0000000409087224 */ /* 0x000fe200078e0208 */
[----:B------:R-:W-:Y:S01]  /*3d40*/  IABS R4, R19 ;  /* 0x0000001300047213 */ /* 0x000fe20000000000 */
[----:B0-----:R-:W-:-:S02]  /*3d50*/  IMAD.MOV.U32 R3, RZ, RZ, R14 ;  /* 0x000000ffff037224 */ /* 0x001fc400078e000e */
[----:B------:R-:W-:Y:S02]  /*3d60*/  IMAD R11, R9, R7, R11 ;  /* 0x00000007090b7224 */ /* 0x000fe400078e020b */
[----:B------:R-:W-:Y:S01]  /*3d70*/  @!P6 IMAD.IADD R5, R5, 0x1, -R9 ;  /* 0x000000010505e824 */ /* 0x000fe200078e0a09 */
[C---:B------:R-:W-:Y:S01]  /*3d80*/  ISETP.GT.U32.AND P6, PT, R9.reuse, R12, PT ;  /* 0x0000000c0900720c */ /* 0x040fe20003fc4070 */
[----:B------:R-:W-:Y:S01]  /*3d90*/  @!P4 IMAD.MOV R3, RZ, RZ, -R3 ;  /* 0x000000ffff03c224 */ /* 0x000fe200078e0a03 */
[----:B------:R-:W-:Y:S01]  /*3da0*/  ISETP.GT.U32.AND P4, PT, R9, R8, PT ;  /* 0x000000080900720c */ /* 0x000fe20003f84070 */
[----:B------:R-:W-:Y:S01]  /*3db0*/  @!P5 IMAD.IADD R13, R13, 0x1, -R9 ;  /* 0x000000010d0dd824 */ /* 0x000fe200078e0a09 */
[----:B------:R-:W-:Y:S01]  /*3dc0*/  ISETP.GT.U32.AND P5, PT, R9, R11, PT ;  /* 0x0000000b0900720c */ /* 0x000fe20003fa4070 */
[----:B------:R-:W-:Y:S01]  /*3dd0*/  IMAD.HI.U32 R6, R10, R4, RZ ;  /* 0x000000040a067227 */ /* 0x000fe200078e00ff */
[----:B------:R0:W-:Y:S03]  /*3de0*/  STL [R1+0x530], R3 ;  /* 0x0005300301007387 */ /* 0x0001e60000100800 */
[----:B------:R-:W-:-:S02]  /*3df0*/  IMAD.MOV R6, RZ, RZ, -R6 ;  /* 0x000000ffff067224 */ /* 0x000fc400078e0a06 */
[----:B------:R-:W-:Y:S02]  /*3e00*/  VIADD R7, R26, 0x1b9 ;  /* 0x000001b91a077836 */ /* 0x000fe40000000000 */
[--C-:B------:R-:W-:Y:S02]  /*3e10*/  @!P6 IMAD.IADD R12, R12, 0x1, -R9.reuse ;  /* 0x000000010c0ce824 */ /* 0x100fe400078e0a09 */
[--C-:B------:R-:W-:Y:S01]  /*3e20*/  @!P4 IMAD.IADD R8, R8, 0x1, -R9.reuse ;  /* 0x000000010808c824 */ /* 0x100fe200078e0a09 */
[----:B------:R-:W-:Y:S01]  /*3e30*/  ISETP.GT.U32.AND P4, PT, R9, R13, PT ;  /* 0x0000000d0900720c */ /* 0x000fe20003f84070 */
[----:B------:R-:W-:Y:S01]  /*3e40*/  @!P5 IMAD.IADD R11, R11, 0x1, -R9 ;  /* 0x000000010b0bd824 */ /* 0x000fe200078e0a09 */
[C---:B------:R-:W-:Y:S01]  /*3e50*/  ISETP.GT.U32.AND P5, PT, R9.reuse, R12, PT ;  /* 0x0000000c0900720c */ /* 0x040fe20003fa4070 */
[----:B0-----:R-:W-:Y:S01]  /*3e60*/  IMAD.MOV.U32 R3, RZ, RZ, R5 ;  /* 0x000000ffff037224 */ /* 0x001fe200078e0005 */
[----:B------:R-:W-:Y:S01]  /*3e70*/  ISETP.GT.U32.AND P6, PT, R9, R8, PT ;  /* 0x000000080900720c */ /* 0x000fe20003fc4070 */
[----:B------:R-:W-:Y:S01]  /*3e80*/  IMAD.HI.U32 R5, R10, R15, RZ ;  /* 0x0000000f0a057227 */ /* 0x000fe200078e00ff */
[----:B------:R-:W-:-:S03]  /*3e90*/  IABS R18, R7 ;  /* 0x0000000700127213 */ /* 0x000fc60000000000 */
[----:B------:R-:W-:Y:S02]  /*3ea0*/  IMAD.MOV R5, RZ, RZ, -R5 ;  /* 0x000000ffff057224 */ /* 0x000fe400078e0a05 */
[----:B------:R-:W-:Y:S01]  /*3eb0*/  @!P2 IMAD.MOV R3, RZ, RZ, -R3 ;  /* 0x000000ffff03a224 */ /* 0x000fe200078e0a03 */
[C---:B------:R-:W-:Y:S01]  /*3ec0*/  ISETP.GT.U32.AND P2, PT, R9.reuse, R11, PT ;  /* 0x0000000b0900720c */ /* 0x040fe20003f44070 */
[C---:B------:R-:W-:Y:S02]  /*3ed0*/  IMAD R4, R9.reuse, R6, R4 ;  /* 0x0000000609047224 */ /* 0x040fe400078e0204 */
[----:B------:R-:W-:Y:S01]  /*3ee0*/  IMAD R15, R9, R5, R15 ;  /* 0x00000005090f7224 */ /* 0x000fe200078e020f */
[----:B------:R0:W-:Y:S01]  /*3ef0*/  STL [R1+0x54c], R3 ;  /* 0x00054c0301007387 */ /* 0x0001e20000100800 */
[--C-:B------:R-:W-:Y:S01]  /*3f00*/  @!P4 IMAD.IADD R13, R13, 0x1, -R9.reuse ;  /* 0x000000010d0dc824 */ /* 0x100fe200078e0a09 */
[C---:B------:R-:W-:Y:S01]  /*3f10*/  ISETP.GT.U32.AND P4, PT, R9.reuse, R4, PT ;  /* 0x000000040900720c */ /* 0x040fe20003f84070 */
[----:B------:R-:W-:Y:S01]  /*3f20*/  @!P5 IMAD.IADD R12, R12, 0x1, -R9 ;  /* 0x000000010c0cd824 */ /* 0x000fe200078e0a09 */
[----:B------:R-:W-:Y:S01]  /*3f30*/  ISETP.GT.U32.AND P5, PT, R9, R15, PT ;  /* 0x0000000f0900720c */ /* 0x000fe20003fa4070 */
[----:B------:R-:W-:-:S02]  /*3f40*/  VIADD R5, R26, 0x1b7 ;  /* 0x000001b71a057836 */ /* 0x000fc40000000000 */
[----:B------:R-:W-:Y:S02]  /*3f50*/  VIADD R6, R26, 0x1b8 ;  /* 0x000001b81a067836 */ /* 0x000fe40000000000 */
[--C-:B------:R-:W-:Y:S01]  /*3f60*/  @!P2 IMAD.IADD R11, R11, 0x1, -R9.reuse ;  /* 0x000000010b0ba824 */ /* 0x100fe200078e0a09 */
[----:B------:R-:W-:Y:S01]  /*3f70*/  ISETP.GE.AND P2, PT, R19, RZ, PT ;  /* 0x000000ff1300720c */ /* 0x000fe20003f46270 */
[--C-:B------:R-:W-:Y:S01]  /*3f80*/  @!P6 IMAD.IADD R8, R8, 0x1, -R9.reuse ;  /* 0x000000010808e824 */ /* 0x100fe200078e0a09 */
[----:B------:R-:W-:Y:S01]  /*3f90*/  IABS R19, R5 ;  /* 0x0000000500137213 */ /* 0x000fe20000000000 */
[----:B------:R-:W-:Y:S01]  /*3fa0*/  IMAD.HI.U32 R14, R10, R18, RZ ;  /* 0x000000120a0e7227 */ /* 0x000fe200078e00ff */
[----:B------:R-:W-:Y:S02]  /*3fb0*/  IABS R17, R6 ;  /* 0x0000000600117213 */ /* 0x000fe40000000000 */
[----:B------:R-:W-:Y:S01]  /*3fc0*/  ISETP.GE.AND P6, PT, R0, RZ, PT ;  /* 0x000000ff0000720c */ /* 0x000fe20003fc6270 */
[--C-:B------:R-:W-:Y:S01]  /*3fd0*/  @!P4 IMAD.IADD R4, R4, 0x1, -R9.reuse ;  /* 0x000000010404c824 */ /* 0x100fe200078e0a09 */
[----:B------:R-:W-:Y:S01]  /*3fe0*/  ISETP.GE.AND P4, PT, R16, RZ, PT ;  /* 0x000000ff1000720c */ /* 0x000fe20003f86270 */
[----:B------:R-:W-:-:S02]  /*3ff0*/  @!P5 IMAD.IADD R15, R15, 0x1, -R9 ;  /* 0x000000010f0fd824 */ /* 0x000fc400078e0a09 */
[----:B------:R-:W-:Y:S02]  /*4000*/  IMAD.MOV.U32 R16, RZ, RZ, R19 ;  /* 0x000000ffff107224 */ /* 0x000fe400078e0013 */
[----:B------:R-:W-:Y:S01]  /*4010*/  IMAD.MOV.U32 R20, RZ, RZ, R13 ;  /* 0x000000ffff147224 */ /* 0x000fe200078e000d */
[----:B------:R-:W-:Y:S01]  /*4020*/  ISETP.GT.U32.AND P5, PT, R9, R15, PT ;  /* 0x0000000f0900720c */ /* 0x000fe20003fa4070 */
[----:B------:R-:W-:-:S04]  /*4030*/  IMAD.HI.U32 R13, R10, R16, RZ ;  /* 0x000000100a0d7227 */ /* 0x000fc800078e00ff */
[----:B------:R-:W-:Y:S02]  /*4040*/  IMAD.MOV R14, RZ, RZ, -R14 ;  /* 0x000000ffff0e7224 */ /* 0x000fe400078e0a0e */
[----:B0-----:R-:W-:Y:S02]  /*4050*/  IMAD.MOV.U32 R3, RZ, RZ, R8 ;  /* 0x000000ffff037224 */ /* 0x001fe400078e0008 */
[----:B------:R-:W-:Y:S02]  /*4060*/  IMAD.MOV R8, RZ, RZ, -R13 ;  /* 0x000000ffff087224 */ /* 0x000fe400078e0a0d */
[----:B------:R-:W-:Y:S01]  /*4070*/  @!P0 IMAD.MOV R20, RZ, RZ, -R20 ;  /* 0x000000ffff148224 */ /* 0x000fe200078e0a14 */
[C---:B------:R-:W-:Y:S01]  /*4080*/  ISETP.GT.U32.AND P0, PT, R9.reuse, R4, PT ;  /* 0x000000040900720c */ /* 0x040fe20003f04070 */
[C---:B------:R-:W-:Y:S02]  /*4090*/  IMAD R18, R9.reuse, R14, R18 ;  /* 0x0000000e09127224 */ /* 0x040fe400078e0212 */
[----:B------:R-:W-:Y:S01]  /*40a0*/  IMAD R16, R9, R8, R16 ;  /* 0x0000000809107224 */ /* 0x000fe200078e0210 */
[----:B------:R-:W-:Y:S01]  /*40b0*/  STL [R1+0x558], R20 ;  /* 0x0005581401007387 */ /* 0x000fe20000100800 */
[----:B------:R-:W-:-:S04]  /*40c0*/  IMAD.HI.U32 R0, R10, R17, RZ ;  /* 0x000000110a007227 */ /* 0x000fc800078e00ff */
[----:B------:R-:W-:Y:S01]  /*40d0*/  @!P3 IMAD.MOV R3, RZ, RZ, -R3 ;  /* 0x000000ffff03b224 */ /* 0x000fe200078e0a03 */
[----:B------:R-:W-:Y:S01]  /*40e0*/  ISETP.GT.U32.AND P3, PT, R9, R18, PT ;  /* 0x000000120900720c */ /* 0x000fe20003f64070 */
[--C-:B------:R-:W-:Y:S01]  /*40f0*/  @!P5 IMAD.IADD R15, R15, 0x1, -R9.reuse ;  /* 0x000000010f0fd824 */ /* 0x100fe200078e0a09 */
[C---:B------:R-:W-:Y:S01]  /*4100*/  ISETP.GT.U32.AND P5, PT, R9.reuse, R16, PT ;  /* 0x000000100900720c */ /* 0x040fe20003fa4070 */
[----:B------:R-:W-:Y:S01]  /*4110*/  IMAD.MOV R0, RZ, RZ, -R0 ;  /* 0x000000ffff007224 */ /* 0x000fe200078e0a00 */
[----:B------:R0:W-:Y:S01]  /*4120*/  STL [R1+0x574], R3 ;  /* 0x0005740301007387 */ /* 0x0001e20000100800 */
[----:B------:R-:W-:Y:S01]  /*4130*/  @!P0 IMAD.IADD R4, R4, 0x1, -R9 ;  /* 0x0000000104048824 */ /* 0x000fe200078e0a09 */
[----:B------:R-:W-:Y:S01]  /*4140*/  ISETP.GE.AND P0, PT, R6, RZ, PT ;  /* 0x000000ff0600720c */ /* 0x000fe20003f06270 */
[----:B------:R-:W-:Y:S02]  /*4150*/  IMAD R17, R9, R0, R17 ;  /* 0x0000000009117224 */ /* 0x000fe400078e0211 */
[----:B------:R-:W-:-:S02]  /*4160*/  VIADD R6, R26, 0x1b5 ;  /* 0x000001b51a067836 */ /* 0x000fc40000000000 */
[----:B------:R-:W-:Y:S02]  /*4170*/  VIADD R0, R26, 0x1b6 ;  /* 0x000001b61a007836 */ /* 0x000fe40000000000 */
[----:B------:R-:W-:Y:S01]  /*4180*/  @!P3 IMAD.IADD R18, R18, 0x1, -R9 ;  /* 0x000000011212b824 */ /* 0x000fe200078e0a09 */
[----:B------:R-:W-:Y:S01]  /*4190*/  ISETP.GE.AND P3, PT, R5, RZ, PT ;  /* 0x000000ff0500720c */ /* 0x000fe20003f66270 */
[----:B0-----:R-:W-:Y:S01]  /*41a0*/  IMAD.MOV.U32 R3, RZ, RZ, R11 ;  /* 0x000000ffff037224 */ /* 0x001fe200078e000b */
[----:B------:R-:W-:Y:S01]  /*41b0*/  IABS R5, R6 ;  /* 0x0000000600057213 */ /* 0x000fe20000000000 */
[----:B------:R-:W-:Y:S01]  /*41c0*/  @!P5 IMAD.IADD R16, R16, 0x1, -R9 ;  /* 0x000000011010d824 */ /* 0x000fe200078e0a09 */
[----:B------:R-:W-:Y:S01]  /*41d0*/  IABS R13, R0 ;  /* 0x00000000000d7213 */ /* 0x000fe20000000000 */
[----:B------:R-:W-:Y:S01]  /*41e0*/  @!P6 IMAD.MOV R3, RZ, RZ, -R3 ;  /* 0x000000ffff03e224 */ /* 0x000fe200078e0a03 */
[----:B------:R-:W-:Y:S01]  /*41f0*/  ISETP.GT.U32.AND P6, PT, R9, R17, PT ;  /* 0x000000110900720c */ /* 0x000fe20003fc4070 */
[----:B------:R-:W-:Y:S01]  /*4200*/  @!P1 IMAD.MOV R12, RZ, RZ, -R12 ;  /* 0x000000ffff0c9224 */ /* 0x000fe200078e0a0c */
[----:B------:R-:W-:Y:S01]  /*4210*/  ISETP.GE.AND P1, PT, R7, RZ, PT ;  /* 0x000000ff0700720c */ /* 0x000fe20003f26270 */
[----:B------:R-:W-:Y:S01]  /*4220*/  IMAD.HI.U32 R7, R10, R5, RZ ;  /* 0x000000050a077227 */ /* 0x000fe200078e00ff */
[----:B------:R-:W-:-:S02]  /*4230*/  ISETP.GT.U32.AND P5, PT, R9, R16, PT ;  /* 0x000000100900720c */ /* 0x000fc40003fa4070 */
[----:B------:R-:W-:Y:S01]  /*4240*/  STL [R1+0x588], R12 ;  /* 0x0005880c01007387 */ /* 0x000fe20000100800 */
[----:B------:R-:W-:Y:S02]  /*4250*/  IMAD.MOV R7, RZ, RZ, -R7 ;  /* 0x000000ffff077224 */ /* 0x000fe400078e0a07 */
[----:B------:R-:W-:Y:S01]  /*4260*/  IMAD.HI.U32 R8, R10, R13, RZ ;  /* 0x0000000d0a087227 */ /* 0x000fe200078e00ff */
[----:B------:R0:W-:Y:S03]  /*4270*/  STL [R1+0x594], R3 ;  /* 0x0005940301007387 */ /* 0x0001e60000100800 */
[----:B------:R-:W-:Y:S01]  /*4280*/  @!P6 IMAD.IADD R17, R17, 0x1, -R9 ;  /* 0x000000011111e824 */ /* 0x000fe200078e0a09 */
[C---:B------:R-:W-:Y:S01]  /*4290*/  ISETP.GT.U32.AND P6, PT, R9.reuse, R18, PT ;  /* 0x000000120900720c */ /* 0x040fe20003fc4070 */
[----:B------:R-:W-:Y:S02]  /*42a0*/  IMAD R5, R9, R7, R5 ;  /* 0x0000000709057224 */ /* 0x000fe400078e0205 */
[----:B------:R-:W-:-:S02]  /*42b0*/  IMAD.MOV R8, RZ, RZ, -R8 ;  /* 0x000000ffff087224 */ /* 0x000fc400078e0a08 */
[----:B------:R-:W-:Y:S01]  /*42c0*/  @!P5 IMAD.IADD R16, R16, 0x1, -R9 ;  /* 0x000000011010d824 */ /* 0x000fe200078e0a09 */
[C---:B------:R-:W-:Y:S01]  /*42d0*/  ISETP.GT.U32.AND P5, PT, R9.reuse, R5, PT ;  /* 0x000000050900720c */ /* 0x040fe20003fa4070 */
[C---:B------:R-:W-:Y:S02]  /*42e0*/  IMAD R13, R9.reuse, R8, R13 ;  /* 0x00000008090d7224 */ /* 0x040fe400078e020d */
[----:B0-----:R-:W-:Y:S02]  /*42f0*/  IMAD.MOV.U32 R3, RZ, RZ, R4 ;  /* 0x000000ffff037224 */ /* 0x001fe400078e0004 */
[----:B------:R-:W-:Y:S02]  /*4300*/  VIADD R7, R26, 0x1b2 ;  /* 0x000001b21a077836 */ /* 0x000fe40000000000 */
[----:B------:R-:W-:Y:S01]  /*4310*/  @!P6 IMAD.IADD R18, R18, 0x1, -R9 ;  /* 0x000000011212e824 */ /* 0x000fe200078e0a09 */
[C---:B------:R-:W-:Y:S01]  /*4320*/  ISETP.GT.U32.AND P6, PT, R9.reuse, R13, PT ;  /* 0x0000000d0900720c */ /* 0x040fe20003fc4070 */
[----:B------:R-:W-:Y:S01]  /*4330*/  @!P2 IMAD.MOV R3, RZ, RZ, -R3 ;  /* 0x000000ffff03a224 */ /* 0x000fe200078e0a03 */
[----:B------:R-:W-:Y:S01]  /*4340*/  ISETP.GT.U32.AND P2, PT, R9, R17, PT ;  /* 0x000000110900720c */ /* 0x000fe20003f44070 */
[C---:B------:R-:W-:Y:S01]  /*4350*/  VIADD R11, R26.reuse, 0x1b4 ;  /* 0x000001b41a0b7836 */ /* 0x040fe20000000000 */
[----:B------:R-:W-:Y:S01]  /*4360*/  IABS R12, R7 ;  /* 0x00000007000c7213 */ /* 0x000fe20000000000 */
[----:B------:R-:W-:Y:S01]  /*4370*/  @!P5 IMAD.IADD R5, R5, 0x1, -R9 ;  /* 0x000000010505d824 */ /* 0x000fe200078e0a09 */
[----:B------:R0:W-:Y:S01]  /*4380*/  STL [R1+0x5a4], R3 ;  /* 0x0005a40301007387 */ /* 0x0001e20000100800 */
[----:B------:R-:W-:Y:S01]  /*4390*/  VIADD R4, R26, 0x1b3 ;  /* 0x000001b31a047836 */ /* 0x000fe20000000000 */
[----:B------:R-:W-:Y:S01]  /*43a0*/  IABS R14, R11 ;  /* 0x0000000b000e7213 */ /* 0x000fe20000000000 */
[----:B------:R-:W-:Y:S01]  /*43b0*/  IMAD.MOV.U32 R20, RZ, RZ, R15 ;  /* 0x000000ffff147224 */ /* 0x000fe200078e000f */
[----:B------:R-:W-:Y:S01]  /*43c0*/  ISETP.GT.U32.AND P5, PT, R9, R5, PT ;  /* 0x000000050900720c */ /* 0x000fe20003fa4070 */
[----:B------:R-:W-:Y:S01]  /*43d0*/  IMAD.HI.U32 R15, R10, R12, RZ ;  /* 0x0000000c0a0f7227 */ /* 0x000fe200078e00ff */
[----:B------:R-:W-:-:S03]  /*43e0*/  IABS R8, R4 ;  /* 0x0000000400087213 */ /* 0x000fc60000000000 */
[--C-:B------:R-:W-:Y:S01]  /*43f0*/  @!P6 IMAD.IADD R13, R13, 0x1, -R9.reuse ;  /* 0x000000010d0de824 */ /* 0x100fe200078e0a09 */
[----:B------:R-:W-:Y:S01]  /*4400*/  ISETP.GE.AND P6, PT, R6, RZ, PT ;  /* 0x000000ff0600720c */ /* 0x000fe20003fc6270 */
[----:B0-----:R-:W-:Y:S02]  /*4410*/  IMAD.MOV.U32 R3, RZ, RZ, R18 ;  /* 0x000000ffff037224 */ /* 0x001fe400078e0012 */
[----:B------:R-:W-:Y:S01]  /*4420*/  @!P2 IMAD.IADD R17, R17, 0x1, -R9 ;  /* 0x000000011111a824 */ /* 0x000fe200078e0a09 */
[----:B------:R-:W-:Y:S01]  /*4430*/  ISETP.GE.AND P2, PT, R0, RZ, PT ;  /* 0x000000ff0000720c */ /* 0x000fe20003f46270 */
[----:B------:R-:W-:-:S04]  /*4440*/  IMAD.HI.U32 R19, R10, R14, RZ ;  /* 0x0000000e0a137227 */ /* 0x000fc800078e00ff */
[----:B------:R-:W-:Y:S01]  /*4450*/  @!P4 IMAD.MOV R20, RZ, RZ, -R20 ;  /* 0x000000ffff14c224 */ /* 0x000fe200078e0a14 */
[----:B------:R-:W-:Y:S01]  /*4460*/  ISETP.GT.U32.AND P4, PT, R9, R13, PT ;  /* 0x0000000d0900720c */ /* 0x000fe20003f84070 */
[----:B------:R-:W-:Y:S02]  /*4470*/  IMAD.MOV R15, RZ, RZ, -R15 ;  /* 0x000000ffff0f7224 */ /* 0x000fe400078e0a0f */
[----:B------:R-:W-:Y:S01]  /*4480*/  @!P1 IMAD.MOV R3, RZ, RZ, -R3 ;  /* 0x000000ffff039224 */ /* 0x000fe200078e0a03 */
[----:B------:R-:W-:Y:S01]  /*4490*/  STL [R1+0x5b4], R20 ;  /* 0x0005b41401007387 */ /* 0x000fe20000100800 */
[----:B------:R-:W-:-:S03]  /*44a0*/  IMAD.HI.U32 R0, R10, R8, RZ ;  /* 0x000000080a007227 */ /* 0x000fc600078e00ff */
[----:B------:R0:W-:Y:S01]  /*44b0*/  STL [R1+0x5bc], R3 ;  /* 0x0005bc0301007387 */ /* 0x0001e20000100800 */
[----:B------:R-:W-:Y:S02]  /*44c0*/  IMAD.MOV R19, RZ, RZ, -R19 ;  /* 0x000000ffff137224 */ /* 0x000fe400078e0a13 */
[----:B------:R-:W-:Y:S01]  /*44d0*/  @!P0 IMAD.MOV R17, RZ, RZ, -R17 ;  /* 0x000000ffff118224 */ /* 0x000fe200078e0a11 */
[----:B------:R-:W-:Y:S01]  /*44e0*/  ISETP.GE.AND P0, PT, R11, RZ, PT ;  /* 0x000000ff0b00720c */ /* 0x000fe20003f06270 */
[C---:B------:R-:W-:Y:S02]  /*44f0*/  IMAD R11, R9.reuse, R15, R12 ;  /* 0x0000000f090b7224 */ /* 0x040fe400078e020c */
[----:B------:R-:W-:Y:S01]  /*4500*/  IMAD.MOV R0, RZ, RZ, -R0 ;  /* 0x000000ffff007224 */ /* 0x000fe200078e0a00 */
[----:B------:R-:W-:Y:S01]  /*4510*/  STL [R1+0x5f0], R17 ;  /* 0x0005f01101007387 */ /* 0x000fe20000100800 */
[----:B------:R-:W-:Y:S02]  /*4520*/  IMAD R14, R9, R19, R14 ;  /* 0x00000013090e7224 */ /* 0x000fe400078e020e */
[----:B0-----:R-:W-:-:S02]  /*4530*/  IMAD.MOV.U32 R3, RZ, RZ, R16 ;  /* 0x000000ffff037224 */ /* 0x001fc400078e0010 */
[----:B------:R-:W-:Y:S01]  /*4540*/  @!P5 IMAD.IADD R5, R5, 0x1, -R9 ;  /* 0x000000010505d824 */ /* 0x000fe200078e0a09 */
[C---:B------:R-:W-:Y:S01]  /*4550*/  ISETP.GT.U32.AND P5, PT, R9.reuse, R11, PT ;  /* 0x0000000b0900720c */ /* 0x040fe20003fa4070 */
[C---:B------:R-:W-:Y:S01]  /*4560*/  IMAD R8, R9.reuse, R0, R8 ;  /* 0x0000000009087224 */ /* 0x040fe200078e0208 */
[----:B------:R-:W-:Y:S01]  /*4570*/  ISETP.GT.U32.AND P1, PT, R9, R14, PT ;  /* 0x0000000e0900720c */ /* 0x000fe20003f24070 */
[----:B------:R-:W-:Y:S02]  /*4580*/  @!P3 IMAD.MOV R3, RZ, RZ, -R3 ;  /* 0x000000ffff03b224 */ /* 0x000fe400078e0a03 */
[----:B------:R-:W-:Y:S01]  /*4590*/  @!P4 IMAD.IADD R13, R13, 0x1, -R9 ;  /* 0x000000010d0dc824 */ /* 0x000fe200078e0a09 */
[----:B------:R-:W-:Y:S01]  /*45a0*/  ISETP.GT.U32.AND P3, PT, R9, R8, PT ;  /* 0x000000080900720c */ /* 0x000fe20003f64070 */
[----:B------:R-:W-:Y:S01]  /*45b0*/  VIADD R6, R26, 0x1b1 ;  /* 0x000001b11a067836 */ /* 0x000fe20000000000 */
[----:B------:R0:W-:Y:S01]  /*45c0*/  STL [R1+0x5fc], R3 ;  /* 0x0005fc0301007387 */ /* 0x0001e20000100800 */
[----:B------:R-:W-:Y:S01]  /*45d0*/  ISETP.GE.AND P4, PT, R4, RZ, PT ;  /* 0x000000ff0400720c */ /* 0x000fe20003f86270 */
[----:B------:R-:W-:-:S02]  /*45e0*/  VIADD R4, R26, 0x1b0 ;  /* 0x000001b01a047836 */ /* 0x000fc40000000000 */
[----:B------:R-:W-:Y:S01]  /*45f0*/  IABS R0, R6 ;  /* 0x0000000600007213 */ /* 0x000fe20000000000 */
[--C-:B------:R-:W-:Y:S02]  /*4600*/  @!P5 IMAD.IADD R11, R11, 0x1, -R9.reuse ;  /* 0x000000010b0bd824 */ /* 0x100fe400078e0a09 */
[----:B------:R-:W-:Y:S01]  /*4610*/  @!P1 IMAD.IADD R14, R14, 0x1, -R9 ;  /* 0x000000010e0e9824 */ /* 0x000fe200078e0a09 */
[----:B------:R-:W-:Y:S01]  /*4620*/  ISETP.GE.AND P1, PT, R7, RZ, PT ;  /* 0x000000ff0700720c */ /* 0x000fe20003f26270 */
[----:B------:R-:W-:Y:S01]  /*4630*/  IMAD.HI.U32 R12, R10, R0, RZ ;  /* 0x000000000a0c7227 */ /* 0x000fe200078e00ff */
[----:B------:R-:W-:-:S03]  /*4640*/  ISETP.GT.U32.AND P5, PT, R9, R11, PT ;  /* 0x0000000b0900720c */ /* 0x000fc60003fa4070 */
[----:B0-----:R-:W-:Y:S01]  /*4650*/  IMAD.MOV.U32 R3, RZ, RZ, R13 ;  /* 0x000000ffff037224 */ /* 0x001fe200078e000d */
[----:B------:R-:W-:Y:S01]  /*4660*/  IABS R13, R4 ;  /* 0x00000004000d7213 */ /* 0x000fe20000000000 */
[----:B------:R-:W-:Y:S01]  /*4670*/  @!P3 IMAD.IADD R8, R8, 0x1, -R9 ;  /* 0x000000010808b824 */ /* 0x000fe200078e0a09 */
[C---:B------:R-:W-:Y:S01]  /*4680*/  ISETP.GT.U32.AND P3, PT, R9.reuse, R14, PT ;  /* 0x0000000e0900720c */ /* 0x040fe20003f64070 */
[----:B------:R-:W-:Y:S02]  /*4690*/  @!P2 IMAD.MOV R3, RZ, RZ, -R3 ;  /* 0x000000ffff03a224 */ /* 0x000fe400078e0a03 */
[----:B------:R-:W-:Y:S01]  /*46a0*/  IMAD.MOV R12, RZ, RZ, -R12 ;  /* 0x000000ffff0c7224 */ /* 0x000fe200078e0a0c */
[C---:B------:R-:W-:Y:S01]  /*46b0*/  ISETP.GT.U32.AND P2, PT, R9.reuse, R8, PT ;  /* 0x000000080900720c */ /* 0x040fe20003f44070 */
[----:B------:R-:W-:Y:S01]  /*46c0*/  VIADD R7, R26, 0x1af ;  /* 0x000001af1a077836 */ /* 0x000fe20000000000 */
[----:B------:R0:W-:Y:S01]  /*46d0*/  STL [R1+0x618], R3 ;  /* 0x0006180301007387 */ /* 0x0001e20000100800 */
[----:B------:R-:W-:-:S02]  /*46e0*/  IMAD R0, R9, R12, R0 ;  /* 0x0000000c09007224 */ /* 0x000fc400078e0200 */
[--C-:B------:R-:W-:Y:S01]  /*46f0*/  @!P5 IMAD.IADD R11, R11, 0x1, -R9.reuse ;  /* 0x000000010b0bd824 */ /* 0x100fe200078e0a09 */
[----:B------:R-:W-:Y:S01]  /*4700*/  IABS R12, R7 ;  /* 0x00000007000c7213 */ /* 0x000fe20000000000 */
[----:B------:R-:W-:Y:S02]  /*4710*/  VIADD R19, R26, 0x19c ;  /* 0x0000019c1a137836 */ /* 0x000fe40000000000 */
[----:B------:R-:W-:Y:S01]  /*4720*/  @!P3 IMAD.IADD R14, R14, 0x1, -R9 ;  /* 0x000000010e0eb824 */ /* 0x000fe200078e0a09 */
[----:B------:R-:W-:Y:S01]  /*4730*/  ISETP.GT.U32.AND P3, PT, R9, R0, PT ;  /* 0x000000000900720c */ /* 0x000fe20003f64070 */
[----:B------:R-:W-:Y:S01]  /*4740*/  IMAD.HI.U32 R16, R10, R12, RZ ;  /* 0x0000000c0a107227 */ /* 0x000fe200078e00ff */
[----:B------:R-:W-:-:S03]  /*4750*/  IABS R20, R19 ;  /* 0x0000001300147213 */ /* 0x000fc60000000000 */
[----:B0-----:R-:W-:Y:S02]  /*4760*/  IMAD.MOV.U32 R3, RZ, RZ, R5 ;  /* 0x000000ffff037224 */ /* 0x001fe400078e0005 */
[----:B------:R-:W-:-:S04]  /*4770*/  IMAD.HI.U32 R5, R10, R13, RZ ;  /* 0x0000000d0a057227 */ /* 0x000fc800078e00ff */
[----:B------:R-:W-:Y:S02]  /*4780*/  IMAD.MOV R5, RZ, RZ, -R5 ;  /* 0x000000ffff057224 */ /* 0x000fe400078e0a05 */
[----:B------:R-:W-:Y:S01]  /*4790*/  @!P2 IMAD.IADD R8, R8, 0x1, -R9 ;  /* 0x000000010808a824 */ /* 0x000fe200078e0a09 */
[----:B------:R-:W-:Y:S01]  /*47a0*/  ISETP.GE.AND P2, PT, R4, RZ, PT ;  /* 0x000000ff0400720c */ /* 0x000fe20003f46270 */
[C---:B------:R-:W-:Y:S02]  /*47b0*/  IMAD R13, R9.reuse, R5, R13 ;  /* 0x00000005090d7224 */ /* 0x040fe400078e020d */
[----:B------:R-:W-:Y:S01]  /*47c0*/  @!P6 IMAD.MOV R3, RZ, RZ, -R3 ;  /* 0x000000ffff03e224 */ /* 0x000fe200078e0a03 */
[----:B------:R-:W-:Y:S01]  /*47d0*/  ISETP.GE.AND P6, PT, R6, RZ, PT ;  /* 0x000000ff0600720c */ /* 0x000fe20003fc6270 */
[----:B------:R-:W-:Y:S01]  /*47e0*/  VIADD R4, R26, 0x1ae ;  /* 0x000001ae1a047836 */ /* 0x000fe20000000000 */
[C---:B------:R-:W-:Y:S01]  /*47f0*/  ISETP.GT.U32.AND P5, PT, R9.reuse, R13, PT ;  /* 0x0000000d0900720c */ /* 0x040fe20003fa4070 */
[----:B------:R-:W-:Y:S01]  /*4800*/  IMAD.MOV R16, RZ, RZ, -R16 ;  /* 0x000000ffff107224 */ /* 0x000fe200078e0a10 */
[----:B------:R0:W-:Y:S01]  /*4810*/  STL [R1+0x628], R3 ;  /* 0x0006280301007387 */ /* 0x0001e20000100800 */
[----:B------:R-:W-:Y:S01]  /*4820*/  @!P3 IMAD.IADD R0, R0, 0x1, -R9 ;  /* 0x000000010000b824 */ /* 0x000fe200078e0a09 */
[----:B------:R-:W-:Y:S01]  /*4830*/  IABS R6, R4 ;  /* 0x0000000400067213 */ /* 0x000fe20000000000 */
[----:B------:R-:W-:Y:S01]  /*4840*/  IMAD R12, R9, R16, R12 ;  /* 0x00000010090c7224 */ /* 0x000fe200078e020c */
[----:B------:R-:W-:Y:S01]  /*4850*/  ISETP.GE.AND P3, PT, R7, RZ, PT ;  /* 0x000000ff0700720c */ /* 0x000fe20003f66270 */
[----:B------:R-:W-:-:S02]  /*4860*/  VIADD R5, R26, 0x1ad ;  /* 0x000001ad1a057836 */ /* 0x000fc40000000000 */
[----:B------:R-:W-:-:S03]  /*4870*/  IMAD.HI.U32 R7, R10, R6, RZ ;  /* 0x000000060a077227 */ /* 0x000fc600078e00ff */
[----:B------:R-:W-:Y:S01]  /*4880*/  IABS R15, R5 ;  /* 0x00000005000f7213 */ /* 0x000fe20000000000 */
[----:B------:R-:W-:Y:S02]  /*4890*/  @!P5 IMAD.IADD R13, R13, 0x1, -R9 ;  /* 0x000000010d0dd824 */ /* 0x000fe400078e0a09 */
[----:B0-----:R-:W-:Y:S02]  /*48a0*/  IMAD.MOV.U32 R3, RZ, RZ, R14 ;  /* 0x000000ffff037224 */ /* 0x001fe400078e000e */
[----:B------:R-:W-:Y:S01]  /*48b0*/  IMAD.MOV.U32 R14, RZ, RZ, R8 ;  /* 0x000000ffff0e7224 */ /* 0x000fe200078e0008 */
[C---:B------:R-:W-:Y:S01]  /*48c0*/  ISETP.GT.U32.AND P5, PT, R9.reuse, R13, PT ;  /* 0x0000000d0900720c */ /* 0x040fe20003fa4070 */
[----:B------:R-:W-:Y:S01]  /*48d0*/  @!P0 IMAD.MOV R3, RZ, RZ, -R3 ;  /* 0x000000ffff038224 */ /* 0x000fe200078e0a03 */
[C---:B------:R-:W-:Y:S01]  /*48e0*/  ISETP.GT.U32.AND P0, PT, R9.reuse, R0, PT ;  /* 0x000000000900720c */ /* 0x040fe20003f04070 */
[----:B------:R-:W-:Y:S01]  /*48f0*/  @!P4 IMAD.MOV R14, RZ, RZ, -R14 ;  /* 0x000000ffff0ec224 */ /* 0x000fe200078e0a0e */
[----:B------:R-:W-:Y:S01]  /*4900*/  ISETP.GT.U32.AND P4, PT, R9, R12, PT ;  /* 0x0000000c0900720c */ /* 0x000fe20003f84070 */
[----:B------:R-:W-:Y:S01]  /*4910*/  IMAD.MOV R7, RZ, RZ, -R7 ;  /* 0x000000ffff077224 */ /* 0x000fe200078e0a07 */
[----:B------:R0:W-:Y:S01]  /*4920*/  STL [R1+0x638], R3 ;  /* 0x0006380301007387 */ /* 0x0001e20000100800 */
[----:B------:R-:W-:-:S03]  /*4930*/  IMAD.HI.U32 R8, R10, R15, RZ ;  /* 0x0000000f0a087227 */ /* 0x000fc600078e00ff */
[----:B------:R1:W-:Y:S01]  /*4940*/  STL [R1+0x63c], R14 ;  /* 0x00063c0e01007387 */ /* 0x0003e20000100800 */
[----:B------:R-:W-:Y:S02]  /*4950*/  IMAD R6, R9, R7, R6 ;  /* 0x0000000709067224 */ /* 0x000fe400078e0206 */
[--C-:B------:R-:W-:Y:S02]  /*4960*/  @!P5 IMAD.IADD R13, R13, 0x1, -R9.reuse ;  /* 0x000000010d0dd824 */ /* 0x100fe400078e0a09 */
[----:B------:R-:W-:Y:S01]  /*4970*/  IMAD.MOV R8, RZ, RZ, -R8 ;  /* 0x000000ffff087224 */ /* 0x000fe200078e0a08 */
[----:B------:R-:W-:Y:S01]  /*4980*/  ISETP.GT.U32.AND P5, PT, R9, R6, PT ;  /* 0x000000060900720c */ /* 0x000fe20003fa4070 */
[--C-:B------:R-:W-:Y:S01]  /*4990*/  @!P0 IMAD.IADD R0, R0, 0x1, -R9.reuse ;  /* 0x0000000100008824 */ /* 0x100fe200078e0a09 */
[----:B------:R-:W-:Y:S01]  /*49a0*/  ISETP.GE.AND P0, PT, R5, RZ, PT ;  /* 0x000000ff0500720c */ /* 0x000fe20003f06270 */
[----:B------:R-:W-:Y:S02]  /*49b0*/  @!P4 IMAD.IADD R12, R12, 0x1, -R9 ;  /* 0x000000010c0cc824 */ /* 0x000fe400078e0a09 */
[----:B0-----:R-:W-:-:S02]  /*49c0*/  IMAD.MOV.U32 R3, RZ, RZ, R11 ;  /* 0x000000ffff037224 */ /* 0x001fc400078e000b */
[C---:B------:R-:W-:Y:S01]  /*49d0*/  IMAD R15, R9.reuse, R8, R15 ;  /* 0x00000008090f7224 */ /* 0x040fe200078e020f */
[C---:B------:R-:W-:Y:S01]  /*49e0*/  ISETP.GT.U32.AND P4, PT, R9.reuse, R12, PT ;  /* 0x0000000c0900720c */ /* 0x040fe20003f84070 */
[----:B-1----:R-:W-:Y:S02]  /*49f0*/  IMAD.MOV.U32 R14, RZ, RZ, R0 ;  /* 0x000000ffff0e7224 */ /* 0x002fe400078e0000 */
[----:B------:R-:W-:Y:S01]  /*4a00*/  @!P1 IMAD.MOV R3, RZ, RZ, -R3 ;  /* 0x000000ffff039224 */ /* 0x000fe200078e0a03 */
[----:B------:R-:W-:Y:S01]  /*4a10*/  ISETP.GE.AND P1, PT, R4, RZ, PT ;  /* 0x000000ff0400720c */ /* 0x000fe20003f26270 */
[----:B------:R-:W-:Y:S01]  /*4a20*/  @!P6 IMAD.MOV R14, RZ, RZ, -R14 ;  /* 0x000000ffff0ee224 */ /* 0x000fe200078e0a0e */
[----:B------:R-:W-:Y:S01]  /*4a30*/  ISETP.GT.U32.AND P6, PT, R9, R15, PT ;  /* 0x0000000f0900720c */ /* 0x000fe20003fc4070 */
[----:B------:R-:W-:Y:S01]  /*4a40*/  @!P5 IMAD.IADD R6, R6, 0x1, -R9 ;  /* 0x000000010606d824 */ /* 0x000fe200078e0a09 */
[----:B------:R0:W-:Y:S01]  /*4a50*/  STL [R1+0x650], R3 ;  /* 0x0006500301007387 */ /* 0x0001e20000100800 */
[----:B------:R-:W-:-:S02]  /*4a60*/  VIADD R11, R26, 0x1ac ;  /* 0x000001ac1a0b7836 */ /* 0x000fc40000000000 */
[----:B------:R-:W-:Y:S01]  /*4a70*/  VIADD R8, R26, 0x1ab ;  /* 0x000001ab1a087836 */ /* 0x000fe20000000000 */
[----:B------:R-:W-:Y:S01]  /*4a80*/  ISETP.GT.U32.AND P5, PT, R9, R6, PT ;  /* 0x000000060900720c */ /* 0x000fe20003fa4070 */
[----:B------:R-:W-:Y:S01]  /*4a90*/  @!P4 IMAD.IADD R12, R12, 0x1, -R9 ;  /* 0x000000010c0cc824 */ /* 0x000fe200078e0a09 */
[----:B------:R-:W-:Y:S01]  /*4aa0*/  IABS R5, R11 ;  /* 0x0000000b00057213 */ /* 0x000fe20000000000 */
[----:B------:R-:W-:Y:S01]  /*4ab0*/  STL [R1+0x668], R14 ;  /* 0x0006680e01007387 */ /* 0x000fe20000100800 */
[----:B------:R-:W-:Y:S01]  /*4ac0*/  IABS R7, R8 ;  /* 0x0000000800077213 */ /* 0x000fe20000000000 */
[----:B------:R-:W-:Y:S01]  /*4ad0*/  VIADD R4, R26, 0x1aa ;  /* 0x000001aa1a047836 */ /* 0x000fe20000000000 */
[----:B------:R-:W-:Y:S01]  /*4ae0*/  ISETP.GE.AND P4, PT, R8, RZ, PT ;  /* 0x000000ff0800720c */ /* 0x000fe20003f86270 */
[----:B0-----:R-:W-:Y:S02]  /*4af0*/  IMAD.MOV.U32 R3, RZ, RZ, R13 ;  /* 0x000000ffff037224 */ /* 0x001fe400078e000d */
[----:B------:R-:W-:Y:S01]  /*4b00*/  @!P6 IMAD.IADD R15, R15, 0x1, -R9 ;  /* 0x000000010f0fe824 */ /* 0x000fe200078e0a09 */
[----:B------:R-:W-:Y:S01]  /*4b10*/  IABS R0, R4 ;  /* 0x0000000400007213 */ /* 0x000fe20000000000 */
[----:B------:R-:W-:Y:S01]  /*4b20*/  @!P2 IMAD.MOV R3, RZ, RZ, -R3 ;  /* 0x000000ffff03a224 */ /* 0x000fe200078e0a03 */
[----:B------:R-:W-:Y:S01]  /*4b30*/  ISETP.GE.AND P2, PT, R11, RZ, PT ;  /* 0x000000ff0b00720c */ /* 0x000fe20003f46270 */
[----:B------:R-:W-:Y:S01]  /*4b40*/  IMAD.HI.U32 R13, R10, R5, RZ ;  /* 0x000000050a0d7227 */ /* 0x000fe200078e00ff */
[----:B------:R-:W-:-:S02]  /*4b50*/  ISETP.GT.U32.AND P6, PT, R9, R15, PT ;  /* 0x0000000f0900720c */ /* 0x000fc40003fc4070 */
[----:B------:R0:W-:Y:S01]  /*4b60*/  STL [R1+0x678], R3 ;  /* 0x0006780301007387 */ /* 0x0001e20000100800 */
[----:B------:R-:W-:-:S04]  /*4b70*/  IMAD.HI.U32 R8, R10, R7, RZ ;  /* 0x000000070a087227 */ /* 0x000fc800078e00ff */
[----:B------:R-:W-:Y:S02]  /*4b80*/  IMAD.MOV R13, RZ, RZ, -R13 ;  /* 0x000000ffff0d7224 */ /* 0x000fe400078e0a0d */
[----:B------:R-:W-:Y:S02]  /*4b90*/  IMAD.MOV R8, RZ, RZ, -R8 ;  /* 0x000000ffff087224 */ /* 0x000fe400078e0a08 */
[----:B------:R-:W-:Y:S02]  /*4ba0*/  @!P5 IMAD.IADD R6, R6, 0x1, -R9 ;  /* 0x000000010606d824 */ /* 0x000fe400078e0a09 */
[----:B0-----:R-:W-:Y:S02]  /*4bb0*/  IMAD.MOV.U32 R3, RZ, RZ, R12 ;  /* 0x000000ffff037224 */ /* 0x001fe400078e000c */
[C---:B------:R-:W-:Y:S02]  /*4bc0*/  IMAD R5, R9.reuse, R13, R5 ;  /* 0x0000000d09057224 */ /* 0x040fe400078e0205 */
[----:B------:R-:W-:Y:S01]  /*4bd0*/  @!P3 IMAD.MOV R3, RZ, RZ, -R3 ;  /* 0x000000ffff03b224 */ /* 0x000fe200078e0a03 */
[----:B------:R-:W-:Y:S01]  /*4be0*/  ISETP.GE.AND P3, PT, R4, RZ, PT ;  /* 0x000000ff0400720c */ /* 0x000fe20003f66270 */
[C---:B------:R-:W-:Y:S01]  /*4bf0*/  IMAD R4, R9.reuse, R8, R7 ;  /* 0x0000000809047224 */ /* 0x040fe200078e0207 */
[----:B------:R-:W-:Y:S01]  /*4c00*/  ISETP.GT.U32.AND P5, PT, R9, R5, PT ;  /* 0x000000050900720c */ /* 0x000fe20003fa4070 */
[----:B------:R-:W-:Y:S01]  /*4c10*/  IMAD.HI.U32 R11, R10, R0, RZ ;  /* 0x000000000a0b7227 */ /* 0x000fe200078e00ff */
[----:B------:R0:W-:Y:S03]  /*4c20*/  STL [R1+0x688], R3 ;  /* 0x0006880301007387 */ /* 0x0001e60000100800 */
[----:B------:R-:W-:-:S02]  /*4c30*/  IMAD.MOV R11, RZ, RZ, -R11 ;  /* 0x000000ffff0b7224 */ /* 0x000fc400078e0a0b */
[--C-:B------:R-:W-:Y:S02]  /*4c40*/  @!P6 IMAD.IADD R15, R15, 0x1, -R9.reuse ;  /* 0x000000010f0fe824 */ /* 0x100fe400078e0a09 */
[----:B------:R-:W-:Y:S02]  /*4c50*/  IMAD R0, R9, R11, R0 ;  /* 0x0000000b09007224 */ /* 0x000fe400078e0200 */
[C---:B------:R-:W-:Y:S02]  /*4c60*/  VIADD R11, R26.reuse, 0x1a9 ;  /* 0x000001a91a0b7836 */ /* 0x040fe40000000000 */
[----:B0-----:R-:W-:Y:S02]  /*4c70*/  IMAD.MOV.U32 R3, RZ, RZ, R6 ;  /* 0x000000ffff037224 */ /* 0x001fe400078e0006 */
[----:B------:R-:W-:Y:S01]  /*4c80*/  @!P5 IMAD.IADD R5, R5, 0x1, -R9 ;  /* 0x000000010505d824 */ /* 0x000fe200078e0a09 */
[----:B------:R-:W-:Y:S01]  /*4c90*/  ISETP.GE.AND P6, PT, R11, RZ, PT ;  /* 0x000000ff0b00720c */ /* 0x000fe20003fc6270 */
[----:B------:R-:W-:Y:S01]  /*4ca0*/  @!P1 IMAD.MOV R3, RZ, RZ, -R3 ;  /* 0x000000ffff039224 */ /* 0x000fe200078e0a03 */
[C---:B------:R-:W-:Y:S01]  /*4cb0*/  ISETP.GT.U32.AND P1, PT, R9.reuse, R4, PT ;  /* 0x000000040900720c */ /* 0x040fe20003f24070 */
[C---:B------:R-:W-:Y:S01]  /*4cc0*/  VIADD R6, R26.reuse, 0x1a8 ;  /* 0x000001a81a067836 */ /* 0x040fe20000000000 */
[----:B------:R-:W-:Y:S01]  /*4cd0*/  ISETP.GT.U32.AND P5, PT, R9, R5, PT ;  /* 0x000000050900720c */ /* 0x000fe20003fa4070 */
[C---:B------:R-:W-:Y:S01]  /*4ce0*/  VIADD R8, R26.reuse, 0x1a6 ;  /* 0x000001a61a087836 */ /* 0x040fe20000000000 */
[----:B------:R0:W-:Y:S01]  /*4cf0*/  STL [R1+0x68c], R3 ;  /* 0x00068c0301007387 */ /* 0x0001e20000100800 */
[----:B------:R-:W-:Y:S01]  /*4d00*/  IABS R11, R11 ;  /* 0x0000000b000b7213 */ /* 0x000fe20000000000 */
[----:B------:R-:W-:Y:S01]  /*4d10*/  VIADD R7, R26, 0x1a7 ;  /* 0x000001a71a077836 */ /* 0x000fe20000000000 */
[----:B------:R-:W-:Y:S01]  /*4d20*/  IABS R12, R6 ;  /* 0x00000006000c7213 */ /* 0x000fe20000000000 */
[----:B------:R-:W-:Y:S01]  /*4d30*/  IMAD.HI.U32 R23, R10, R20, RZ ;  /* 0x000000140a177227 */ /* 0x000fe200078e00ff */
[----:B------:R-:W-:-:S02]  /*4d40*/  IABS R14, R8 ;  /* 0x00000008000e7213 */ /* 0x000fc40000000000 */
[----:B------:R-:W-:Y:S01]  /*4d50*/  IABS R13, R7 ;  /* 0x00000007000d7213 */ /* 0x000fe20000000000 */
[----:B------:R-:W-:-:S04]  /*4d60*/  IMAD.HI.U32 R16, R10, R12, RZ ;  /* 0x0000000c0a107227 */ /* 0x000fc800078e00ff */
[----:B0-----:R-:W-:Y:S02]  /*4d70*/  IMAD.MOV.U32 R3, RZ, RZ, R15 ;  /* 0x000000ffff037224 */ /* 0x001fe400078e000f */
[----:B------:R-:W-:Y:S02]  /*4d80*/  @!P1 IMAD.IADD R4, R4, 0x1, -R9 ;  /* 0x0000000104049824 */ /* 0x000fe400078e0a09 */
[----:B------:R-:W-:Y:S01]  /*4d90*/  @!P0 IMAD.MOV R3, RZ, RZ, -R3 ;  /* 0x000000ffff038224 */ /* 0x000fe200078e0a03 */
[C---:B------:R-:W-:Y:S01]  /*4da0*/  ISETP.GT.U32.AND P0, PT, R9.reuse, R0, PT ;  /* 0x000000000900720c */ /* 0x040fe20003f04070 */
[----:B------:R-:W-:Y:S01]  /*4db0*/  IMAD.HI.U32 R15, R10, R11, RZ ;  /* 0x0000000b0a0f7227 */ /* 0x000fe200078e00ff */
[----:B------:R-:W-:Y:S02]  /*4dc0*/  ISETP.GT.U32.AND P1, PT, R9, R4, PT ;  /* 0x000000040900720c */ /* 0x000fe40003f24070 */
[----:B------:R0:W-:Y:S01]  /*4dd0*/  STL [R1+0x6a0], R3 ;  /* 0x0006a00301007387 */ /* 0x0001e20000100800 */
[----:B------:R-:W-:-:S02]  /*4de0*/  IMAD.MOV R15, RZ, RZ, -R15 ;  /* 0x000000ffff0f7224 */ /* 0x000fc400078e0a0f */
[----:B------:R-:W-:Y:S01]  /*4df0*/  @!P5 IMAD.IADD R5, R5, 0x1, -R9 ;  /* 0x000000010505d824 */ /* 0x000fe200078e0a09 */
[----:B------:R-:W-:Y:S01]  /*4e00*/  ISETP.GE.AND P5, PT, R6, RZ, PT ;  /* 0x000000ff0600720c */ /* 0x000fe20003fa6270 */
[----:B------:R-:W-:Y:S02]  /*4e10*/  IMAD.MOV R16, RZ, RZ, -R16 ;  /* 0x000000ffff107224 */ /* 0x000fe400078e0a10 */
[C---:B------:R-:W-:Y:S02]  /*4e20*/  IMAD R11, R9.reuse, R15, R11 ;  /* 0x0000000f090b7224 */ /* 0x040fe400078e020b */
[--C-:B------:R-:W-:Y:S02]  /*4e30*/  @!P0 IMAD.IADD R0, R0, 0x1, -R9.reuse ;  /* 0x0000000100008824 */ /* 0x100fe400078e0a09 */
[----:B------:R-:W-:Y:S01]  /*4e40*/  @!P1 IMAD.IADD R4, R4, 0x1, -R9 ;  /* 0x0000000104049824 */ /* 0x000fe200078e0a09 */
[C---:B------:R-:W-:Y:S01]  /*4e50*/  ISETP.GT.U32.AND P1, PT, R9.reuse, R11, PT ;  /* 0x0000000b0900720c */ /* 0x040fe20003f24070 */
[----:B------:R-:W-:Y:S01]  /*4e60*/  IMAD.MOV.U32 R18, RZ, RZ, R5 ;  /* 0x000000ffff127224 */ /* 0x000fe200078e0005 */
[C---:B------:R-:W-:Y:S01]  /*4e70*/  ISETP.GT.U32.AND P0, PT, R9.reuse, R0, PT ;  /* 0x000000000900720c */ /* 0x040fe20003f04070 */
[----:B------:R-:W-:-:S02]  /*4e80*/  IMAD R12, R9, R16, R12 ;  /* 0x00000010090c7224 */ /* 0x000fc400078e020c */
[----:B0-----:R-:W-:Y:S02]  /*4e90*/  IMAD.MOV.U32 R3, RZ, RZ, R4 ;  /* 0x000000ffff037224 */ /* 0x001fe400078e0004 */
[----:B------:R-:W-:-:S04]  /*4ea0*/  IMAD.HI.U32 R6, R10, R14, RZ ;  /* 0x0000000e0a067227 */ /* 0x000fc800078e00ff */
[----:B------:R-:W-:Y:S01]  /*4eb0*/  @!P2 IMAD.MOV R18, RZ, RZ, -R18 ;  /* 0x000000ffff12a224 */ /* 0x000fe200078e0a12 */
[----:B------:R-:W-:Y:S01]  /*4ec0*/  ISETP.GT.U32.AND P2, PT, R9, R12, PT ;  /* 0x0000000c0900720c */ /* 0x000fe20003f44070 */
[----:B------:R-:W-:Y:S01]  /*4ed0*/  @!P4 IMAD.MOV R3, RZ, RZ, -R3 ;  /* 0x000000ffff03c224 */ /* 0x000fe200078e0a03 */
[----:B------:R-:W-:Y:S01]  /*4ee0*/  ISETP.GE.AND P4, PT, R7, RZ, PT ;  /* 0x000000ff0700720c */ /* 0x000fe20003f86270 */
[----:B------:R-:W-:Y:S01]  /*4ef0*/  IMAD.MOV R6, RZ, RZ, -R6 ;  /* 0x000000ffff067224 */ /* 0x000fe200078e0a06 */
[----:B------:R-:W-:Y:S01]  /*4f00*/  STL [R1+0x6cc], R18 ;  /* 0x0006cc1201007387 */ /* 0x000fe20000100800 */
[----:B------:R-:W-:Y:S02]  /*4f10*/  @!P0 IMAD.IADD R0, R0, 0x1, -R9 ;  /* 0x0000000100008824 */ /* 0x000fe400078e0a09 */
[----:B------:R-:W-:Y:S01]  /*4f20*/  IMAD.HI.U32 R17, R10, R13, RZ ;  /* 0x0000000d0a117227 */ /* 0x000fe200078e00ff */
[----:B------:R0:W-:Y:S03]  /*4f30*/  STL [R1+0x6d4], R3 ;  /* 0x0006d40301007387 */ /* 0x0001e60000100800 */
[----:B------:R-:W-:-:S02]  /*4f40*/  IMAD R14, R9, R6, R14 ;  /* 0x00000006090e7224 */ /* 0x000fc400078e020e */
[----:B------:R-:W-:Y:S02]  /*4f50*/  IMAD.MOV R17, RZ, RZ, -R17 ;  /* 0x000000ffff117224 */ /* 0x000fe400078e0a11 */
[----:B------:R-:W-:Y:S02]  /*4f60*/  VIADD R5, R26, 0x1a5 ;  /* 0x000001a51a057836 */ /* 0x000fe40000000000 */
[----:B------:R-:W-:Y:S02]  /*4f70*/  @!P1 IMAD.IADD R11, R11, 0x1, -R9 ;  /* 0x000000010b0b9824 */ /* 0x000fe400078e0a09 */
[----:B0-----:R-:W-:Y:S02]  /*4f80*/  IMAD.MOV.U32 R3, RZ, RZ, R0 ;  /* 0x000000ffff037224 */ /* 0x001fe400078e0000 */
[C---:B------:R-:W-:Y:S01]  /*4f90*/  IMAD R4, R9.reuse, R17, R13 ;  /* 0x0000001109047224 */ /* 0x040fe200078e020d */
[----:B------:R-:W-:Y:S01]  /*4fa0*/  IABS R13, R5 ;  /* 0x00000005000d7213 */ /* 0x000fe20000000000 */
[----:B------:R-:W-:Y:S01]  /*4fb0*/  @!P3 IMAD.MOV R3, RZ, RZ, -R3 ;  /* 0x000000ffff03b224 */ /* 0x000fe200078e0a03 */
[C---:B------:R-:W-:Y:S01]  /*4fc0*/  ISETP.GT.U32.AND P3, PT, R9.reuse, R14, PT ;  /* 0x0000000e0900720c */ /* 0x040fe20003f64070 */
[----:B------:R-:W-:Y:S01]  /*4fd0*/  @!P2 IMAD.IADD R12, R12, 0x1, -R9 ;  /* 0x000000010c0ca824 */ /* 0x000fe200078e0a09 */
[C---:B------:R-:W-:Y:S01]  /*4fe0*/  ISETP.GT.U32.AND P1, PT, R9.reuse, R11, PT ;  /* 0x0000000b0900720c */ /* 0x040fe20003f24070 */
[----:B------:R-:W-:Y:S01]  /*4ff0*/  VIADD R6, R26, 0x1a4 ;  /* 0x000001a41a067836 */ /* 0x000fe20000000000 */
[C---:B------:R-:W-:Y:S01]  /*5000*/  ISETP.GT.U32.AND P0, PT, R9.reuse, R4, PT ;  /* 0x000000040900720c */ /* 0x040fe20003f04070 */
[----:B------:R-:W-:Y:S01]  /*5010*/  IMAD.HI.U32 R16, R10, R13, RZ ;  /* 0x0000000d0a107227 */ /* 0x000fe200078e00ff */
[----:B------:R-:W-:Y:S01]  /*5020*/  ISETP.GT.U32.AND P2, PT, R9, R12, PT ;  /* 0x0000000c0900720c */ /* 0x000fe20003f44070 */
[----:B------:R0:W-:Y:S01]  /*5030*/  STL [R1+0x6dc], R3 ;  /* 0x0006dc0301007387 */ /* 0x0001e20000100800 */
[----:B------:R-:W-:Y:S01]  /*5040*/  IABS R15, R6 ;  /* 0x00000006000f7213 */ /* 0x000fe20000000000 */
[----:B------:R-:W-:-:S02]  /*5050*/  IMAD.MOV R16, RZ, RZ, -R16 ;  /* 0x000000ffff107224 */ /* 0x000fc400078e0a10 */
[----:B------:R-:W-:Y:S02]  /*5060*/  VIADD R7, R26, 0x1a3 ;  /* 0x000001a31a077836 */ /* 0x000fe40000000000 */
[--C-:B------:R-:W-:Y:S02]  /*5070*/  @!P3 IMAD.IADD R14, R14, 0x1, -R9.reuse ;  /* 0x000000010e0eb824 */ /* 0x100fe400078e0a09 */
[----:B------:R-:W-:Y:S01]  /*5080*/  @!P1 IMAD.IADD R11, R11, 0x1, -R9 ;  /* 0x000000010b0b9824 */ /* 0x000fe200078e0a09 */
[----:B------:R-:W-:Y:S01]  /*5090*/  ISETP.GE.AND P1, PT, R8, RZ, PT ;  /* 0x000000ff0800720c */ /* 0x000fe20003f26270 */
[C---:B------:R-:W-:Y:S01]  /*50a0*/  IMAD R13, R9.reuse, R16, R13 ;  /* 0x00000010090d7224 */ /* 0x040fe200078e020d */
[----:B------:R-:W-:Y:S01]  /*50b0*/  ISETP.GT.U32.AND P3, PT, R9, R14, PT ;  /* 0x0000000e0900720c */ /* 0x000fe20003f64070 */
[----:B------:R-:W-:Y:S01]  /*50c0*/  IMAD.HI.U32 R8, R10, R15, RZ ;  /* 0x0000000f0a087227 */ /* 0x000fe200078e00ff */
[----:B------:R-:W-:-:S03]  /*50d0*/  IABS R0, R7 ;  /* 0x0000000700007213 */ /* 0x000fc60000000000 */
[--C-:B------:R-:W-:Y:S02]  /*50e0*/  @!P0 IMAD.IADD R4, R4, 0x1, -R9.reuse ;  /* 0x0000000104048824 */ /* 0x100fe400078e0a09 */
[----:B------:R-:W-:Y:S01]  /*50f0*/  @!P2 IMAD.IADD R12, R12, 0x1, -R9 ;  /* 0x000000010c0ca824 */ /* 0x000fe200078e0a09 */
[C---:B------:R-:W-:Y:S01]  /*5100*/  ISETP.GT.U32.AND P2, PT, R9.reuse, R13, PT ;  /* 0x0000000d0900720c */ /* 0x040fe20003f44070 */
[----:B------:R-:W-:Y:S01]  /*5110*/  IMAD.MOV R8, RZ, RZ, -R8 ;  /* 0x000000ffff087224 */ /* 0x000fe200078e0a08 */
[C---:B------:R-:W-:Y:S01]  /*5120*/  ISETP.GT.U32.AND P0, PT, R9.reuse, R4, PT ;  /* 0x000000040900720c */ /* 0x040fe20003f04070 */
[----:B0-----:R-:W-:Y:S02]  /*5130*/  IMAD.MOV.U32 R3, RZ, RZ, R12 ;  /* 0x000000ffff037224 */ /* 0x001fe400078e000c */
[----:B------:R-:W-:Y:S02]  /*5140*/  IMAD R12, R9, R8, R15 ;  /* 0x00000008090c7224 */ /* 0x000fe400078e020f */
[----:B------:R-:W-:-:S02]  /*5150*/  IMAD.MOV.U32 R17, RZ, RZ, R11 ;  /* 0x000000ffff117224 */ /* 0x000fc400078e000b */
[----:B------:R-:W-:Y:S01]  /*5160*/  @!P3 IMAD.IADD R14, R14, 0x1, -R9 ;  /* 0x000000010e0eb824 */ /* 0x000fe200078e0a09 */
[----:B------:R-:W-:Y:S01]  /*5170*/  ISETP.GT.U32.AND P3, PT, R9, R12, PT ;  /* 0x0000000c0900720c */ /* 0x000fe20003f64070 */
[----:B------:R-:W-:-:S04]  /*5180*/  IMAD.HI.U32 R11, R10, R0, RZ ;  /* 0x000000000a0b7227 */ /* 0x000fc800078e00ff */
[----:B------:R-:W-:Y:S02]  /*5190*/  @!P2 IMAD.IADD R13, R13, 0x1, -R9 ;  /* 0x000000010d0da824 */ /* 0x000fe400078e0a09 */
[----:B------:R-:W-:Y:S02]  /*51a0*/  IMAD.MOV R11, RZ, RZ, -R11 ;  /* 0x000000ffff0b7224 */ /* 0x000fe400078e0a0b */
[--C-:B------:R-:W-:Y:S01]  /*51b0*/  @!P0 IMAD.IADD R4, R4, 0x1, -R9.reuse ;  /* 0x0000000104048824 */ /* 0x100fe200078e0a09 */
[----:B------:R-:W-:Y:S01]  /*51c0*/  ISETP.GE.AND P0, PT, R7, RZ, PT ;  /* 0x000000ff0700720c */ /* 0x000fe20003f06270 */
[C---:B------:R-:W-:Y:S01]  /*51d0*/  IMAD R7, R9.reuse, R11, R0 ;  /* 0x0000000b09077224 */ /* 0x040fe200078e0200 */
[----:B------:R-:W-:Y:S01]  /*51e0*/  ISETP.GT.U32.AND P2, PT, R9, R13, PT ;  /* 0x0000000d0900720c */ /* 0x000fe20003f44070 */
[----:B------:R-:W-:Y:S02]  /*51f0*/  VIADD R0, R26, 0x1a2 ;  /* 0x000001a21a007836 */ /* 0x000fe40000000000 */
[----:B------:R-:W-:-:S02]  /*5200*/  @!P3 IMAD.IADD R12, R12, 0x1, -R9 ;  /* 0x000000010c0cb824 */ /* 0x000fc400078e0a09 */
[----:B------:R-:W-:Y:S01]  /*5210*/  @!P6 IMAD.MOV R17, RZ, RZ, -R17 ;  /* 0x000000ffff11e224 */ /* 0x000fe200078e0a11 */
[----:B------:R-:W-:Y:S01]  /*5220*/  IABS R15, R0 ;  /* 0x00000000000f7213 */ /* 0x000fe20000000000 */
[----:B------:R-:W-:Y:S01]  /*5230*/  @!P5 IMAD.MOV R3, RZ, RZ, -R3 ;  /* 0x000000ffff03d224 */ /* 0x000fe200078e0a03 */
[----:B------:R-:W-:Y:S01]  /*5240*/  ISETP.GE.AND P6, PT, R5, RZ, PT ;  /* 0x000000ff0500720c */ /* 0x000fe20003fc6270 */
[----:B------:R-:W-:Y:S01]  /*5250*/  IMAD.MOV.U32 R5, RZ, RZ, R4 ;  /* 0x000000ffff057224 */ /* 0x000fe200078e0004 */
[----:B------:R-:W-:Y:S01]  /*5260*/  ISETP.GT.U32.AND P3, PT, R9, R12, PT ;  /* 0x0000000c0900720c */ /* 0x000fe20003f64070 */
[----:B------:R-:W-:Y:S01]  /*5270*/  VIADD R4, R26, 0x1a1 ;  /* 0x000001a11a047836 */ /* 0x000fe20000000000 */
[----:B------:R-:W-:Y:S01]  /*5280*/  STL [R1+0x6f4], R17 ;  /* 0x0006f41101007387 */ /* 0x000fe20000100800 */
[----:B------:R-:W-:Y:S01]  /*5290*/  IMAD.HI.U32 R11, R10, R15, RZ ;  /* 0x0000000f0a0b7227 */ /* 0x000fe200078e00ff */
[----:B------:R-:W-:Y:S02]  /*52a0*/  ISETP.GE.AND P5, PT, R6, RZ, PT ;  /* 0x000000ff0600720c */ /* 0x000fe40003fa6270 */
[----:B------:R0:W-:Y:S01]  /*52b0*/  STL [R1+0x714], R3 ;  /* 0x0007140301007387 */ /* 0x0001e20000100800 */
[----:B------:R-:W-:Y:S01]  /*52c0*/  @!P2 IMAD.IADD R13, R13, 0x1, -R9 ;  /* 0x000000010d0da824 */ /* 0x000fe200078e0a09 */
[----:B------:R-:W-:Y:S01]  /*52d0*/  ISETP.GT.U32.AND P2, PT, R9, R7, PT ;  /* 0x000000070900720c */ /* 0x000fe20003f44070 */
[----:B------:R-:W-:Y:S01]  /*52e0*/  @!P4 IMAD.MOV R5, RZ, RZ, -R5 ;  /* 0x000000ffff05c224 */ /* 0x000fe200078e0a05 */
[----:B------:R-:W-:Y:S01]  /*52f0*/  ISETP.GE.AND P4, PT, R0, RZ, PT ;  /* 0x000000ff0000720c */ /* 0x000fe20003f86270 */
[----:B------:R-:W-:-:S02]  /*5300*/  IMAD.MOV R11, RZ, RZ, -R11 ;  /* 0x000000ffff0b7224 */ /* 0x000fc400078e0a0b */
[----:B------:R-:W-:Y:S01]  /*5310*/  @!P3 IMAD.IADD R12, R12, 0x1, -R9 ;  /* 0x000000010c0cb824 */ /* 0x000fe200078e0a09 */
[----:B------:R1:W-:Y:S01]  /*5320*/  STL [R1+0x720], R5 ;  /* 0x0007200501007387 */ /* 0x0003e20000100800 */
[C---:B------:R-:W-:Y:S02]  /*5330*/  IMAD R15, R9.reuse, R11, R15 ;  /* 0x0000000b090f7224 */ /* 0x040fe400078e020f */
[----:B0-----:R-:W-:Y:S01]  /*5340*/  IMAD.MOV.U32 R3, RZ, RZ, R14 ;  /* 0x000000ffff037224 */ /* 0x001fe200078e000e */
[----:B------:R-:W-:Y:S01]  /*5350*/  IABS R14, R4 ;  /* 0x00000004000e7213 */ /* 0x000fe20000000000 */
[----:B------:R-:W-:Y:S01]  /*5360*/  IMAD.MOV.U32 R16, RZ, RZ, R13 ;  /* 0x000000ffff107224 */ /* 0x000fe200078e000d */
[----:B------:R-:W-:Y:S01]  /*5370*/  ISETP.GT.U32.AND P3, PT, R9, R15, PT ;  /* 0x0000000f0900720c */ /* 0x000fe20003f64070 */
[----:B------:R-:W-:Y:S02]  /*5380*/  @!P2 IMAD.IADD R7, R7, 0x1, -R9 ;  /* 0x000000010707a824 */ /* 0x000fe400078e0a09 */
[----:B------:R-:W-:-:S02]  /*5390*/  VIADD R0, R26, 0x1a0 ;  /* 0x000001a01a007836 */ /* 0x000fc40000000000 */
[----:B-1----:R-:W-:Y:S01]  /*53a0*/  IMAD.HI.U32 R5, R10, R14, RZ ;  /* 0x0000000e0a057227 */ /* 0x002fe200078e00ff */
[C---:B------:R-:W-:Y:S02]  /*53b0*/  ISETP.GT.U32.AND P2, PT, R9.reuse, R7, PT ;  /* 0x000000070900720c */ /* 0x040fe40003f44070 */
[----:B------:R-:W-:Y:S01]  /*53c0*/  IABS R6, R0 ;  /* 0x0000000000067213 */ /* 0x000fe20000000000 */
[----:B------:R-:W-:Y:S02]  /*53d0*/  IMAD.MOV R5, RZ, RZ, -R5 ;  /* 0x000000ffff057224 */ /* 0x000fe400078e0a05 */
[----:B------:R-:W-:Y:S02]  /*53e0*/  @!P6 IMAD.MOV R16, RZ, RZ, -R16 ;  /* 0x000000ffff10e224 */ /* 0x000fe400078e0a10 */
[----:B------:R-:W-:Y:S02]  /*53f0*/  IMAD R14, R9, R5, R14 ;  /* 0x00000005090e7224 */ /* 0x000fe400078e020e */
[----:B------:R-:W-:-:S02]  /*5400*/  @!P3 IMAD.IADD R15, R15, 0x1, -R9 ;  /* 0x000000010f0fb824 */ /* 0x000fc400078e0a09 */
[----:B------:R-:W-:Y:S01]  /*5410*/  @!P1 IMAD.MOV R3, RZ, RZ, -R3 ;  /* 0x000000ffff039224 */ /* 0x000fe200078e0a03 */
[C---:B------:R-:W-:Y:S01]  /*5420*/  ISETP.GT.U32.AND P6, PT, R9.reuse, R14, PT ;  /* 0x0000000e0900720c */ /* 0x040fe20003fc4070 */
[----:B------:R-:W-:Y:S01]  /*5430*/  VIADD R8, R26, 0x19f ;  /* 0x0000019f1a087836 */ /* 0x000fe20000000000 */
[----:B------:R-:W-:Y:S01]  /*5440*/  ISETP.GT.U32.AND P3, PT, R9, R15, PT ;  /* 0x0000000f0900720c */ /* 0x000fe20003f64070 */
[----:B------:R-:W-:Y:S01]  /*5450*/  IMAD.HI.U32 R11, R10, R6, RZ ;  /* 0x000000060a0b7227 */ /* 0x000fe200078e00ff */
[----:B------:R0:W-:Y:S01]  /*5460*/  STL [R1+0x734], R3 ;  /* 0x0007340301007387 */ /* 0x0001e20000100800 */
[----:B------:R-:W-:Y:S02]  /*5470*/  ISETP.GE.AND P1, PT, R4, RZ, PT ;  /* 0x000000ff0400720c */ /* 0x000fe40003f26270 */
[----:B------:R-:W-:Y:S01]  /*5480*/  @!P2 IMAD.IADD R7, R7, 0x1, -R9 ;  /* 0x000000010707a824 */ /* 0x000fe200078e0a09 */
[----:B------:R-:W-:Y:S01]  /*5490*/  IABS R4, R8 ;  /* 0x0000000800047213 */ /* 0x000fe20000000000 */
[----:B------:R-:W-:Y:S01]  /*54a0*/  IMAD.MOV R11, RZ, RZ, -R11 ;  /* 0x000000ffff0b7224 */ /* 0x000fe200078e0a0b */
[----:B------:R-:W-:Y:S01]  /*54b0*/  ISETP.GE.AND P2, PT, R8, RZ, PT ;  /* 0x000000ff0800720c */ /* 0x000fe20003f46270 */
[----:B------:R-:W-:Y:S01]  /*54c0*/  VIADD R8, R26, 0x19e ;  /* 0x0000019e1a087836 */ /* 0x000fe20000000000 */
[----:B------:R-:W-:Y:S01]  /*54d0*/  STL [R1+0x73c], R16 ;  /* 0x00073c1001007387 */ /* 0x000fe20000100800 */
[----:B------:R-:W-:-:S02]  /*54e0*/  @!P6 IMAD.IADD R14, R14, 0x1, -R9 ;  /* 0x000000010e0ee824 */ /* 0x000fc400078e0a09 */
[----:B0-----:R-:W-:Y:S01]  /*54f0*/  IMAD.MOV.U32 R3, RZ, RZ, R12 ;  /* 0x000000ffff037224 */ /* 0x001fe200078e000c */
[----:B------:R-:W-:Y:S01]  /*5500*/  IABS R17, R8 ;  /* 0x0000000800117213 */ /* 0x000fe20000000000 */
[----:B------:R-:W-:Y:S01]  /*5510*/  IMAD.HI.U32 R5, R10, R4, RZ ;  /* 0x000000040a057227 */ /* 0x000fe200078e00ff */
[----:B------:R-:W-:-:S03]  /*5520*/  ISETP.GT.U32.AND P6, PT, R9, R14, PT ;  /* 0x0000000e0900720c */ /* 0x000fc60003fc4070 */
[----:B------:R-:W-:Y:S01]  /*5530*/  @!P5 IMAD.MOV R3, RZ, RZ, -R3 ;  /* 0x000000ffff03d224 */ /* 0x000fe200078e0a03 */
[----:B------:R-:W-:Y:S01]  /*5540*/  ISETP.GE.AND P5, PT, R0, RZ, PT ;  /* 0x000000ff0000720c */ /* 0x000fe20003fa6270 */
[----:B------:R-:W-:Y:S02]  /*5550*/  IMAD R0, R9, R11, R6 ;  /* 0x0000000b09007224 */ /* 0x000fe400078e0206 */
[----:B------:R-:W-:Y:S01]  /*5560*/  @!P3 IMAD.IADD R15, R15, 0x1, -R9 ;  /* 0x000000010f0fb824 */ /* 0x000fe200078e0a09 */
[----:B------:R0:W-:Y:S01]  /*5570*/  STL [R1+0x764], R3 ;  /* 0x0007640301007387 */ /* 0x0001e20000100800 */
[----:B------:R-:W-:Y:S01]  /*5580*/  IMAD.MOV R5, RZ, RZ, -R5 ;  /* 0x000000ffff057224 */ /* 0x000fe200078e0a05 */
[----:B------:R-:W-:Y:S01]  /*5590*/  ISETP.GT.U32.AND P3, PT, R9, R0, PT ;  /* 0x000000000900720c */ /* 0x000fe20003f64070 */
[----:B------:R-:W-:Y:S02]  /*55a0*/  VIADD R11, R26, 0x19d ;  /* 0x0000019d1a0b7836 */ /* 0x000fe40000000000 */
[----:B------:R-:W-:-:S03]  /*55b0*/  IMAD.HI.U32 R13, R10, R17, RZ ;  /* 0x000000110a0d7227 */ /* 0x000fc600078e00ff */
[----:B------:R-:W-:Y:S01]  /*55c0*/  IABS R22, R11 ;  /* 0x0000000b00167213 */ /* 0x000fe20000000000 */
[C---:B------:R-:W-:Y:S02]  /*55d0*/  IMAD R4, R9.reuse, R5, R4 ;  /* 0x0000000509047224 */ /* 0x040fe400078e0204 */
[----:B------:R-:W-:Y:S02]  /*55e0*/  IMAD.MOV R13, RZ, RZ, -R13 ;  /* 0x000000ffff0d7224 */ /* 0x000fe400078e0a0d */
[----:B------:R-:W-:Y:S01]  /*55f0*/  @!P6 IMAD.IADD R14, R14, 0x1, -R9 ;  /* 0x000000010e0ee824 */ /* 0x000fe200078e0a09 */
[C---:B------:R-:W-:Y:S01]  /*5600*/  ISETP.GT.U32.AND P6, PT, R9.reuse, R4, PT ;  /* 0x000000040900720c */ /* 0x040fe20003fc4070 */
[----:B------:R-:W-:Y:S02]  /*5610*/  IMAD R17, R9, R13, R17 ;  /* 0x0000000d09117224 */ /* 0x000fe400078e0211 */
[----:B------:R-:W-:-:S04]  /*5620*/  IMAD.HI.U32 R21, R10, R22, RZ ;  /* 0x000000160a157227 */ /* 0x000fc800078e00ff */
[----:B------:R-:W-:Y:S01]  /*5630*/  @!P3 IMAD.IADD R0, R0, 0x1, -R9 ;  /* 0x000000010000b824 */ /* 0x000fe200078e0a09 */
[C---:B------:R-:W-:Y:S01]  /*5640*/  ISETP.GT.U32.AND P3, PT, R9.reuse, R17, PT ;  /* 0x000000110900720c */ /* 0x040fe20003f64070 */
[----:B------:R-:W-:Y:S02]  /*5650*/  IMAD.MOV R21, RZ, RZ, -R21 ;  /* 0x000000ffff157224 */ /* 0x000fe400078e0a15 */
[----:B0-----:R-:W-:Y:S02]  /*5660*/  IMAD.MOV.U32 R3, RZ, RZ, R7 ;  /* 0x000000ffff037224 */ /* 0x001fe400078e0007 */
[----:B------:R-:W-:Y:S02]  /*5670*/  VIADD R5, R26, 0x19b ;  /* 0x0000019b1a057836 */ /* 0x000fe40000000000 */
[C---:B------:R-:W-:Y:S02]  /*5680*/  IMAD R21, R9.reuse, R21, R22 ;  /* 0x0000001509157224 */ /* 0x040fe400078e0216 */
[----:B------:R-:W-:Y:S01]  /*5690*/  @!P0 IMAD.MOV R3, RZ, RZ, -R3 ;  /* 0x000000ffff038224 */ /* 0x000fe200078e0a03 */
[----:B------:R-:W-:Y:S01]  /*56a0*/  IABS R6, R5 ;  /* 0x0000000500067213 */ /* 0x000fe20000000000 */
[--C-:B------:R-:W-:Y:S01]  /*56b0*/  @!P6 IMAD.IADD R4, R4, 0x1, -R9.reuse ;  /* 0x000000010404e824 */ /* 0x100fe200078e0a09 */
[----:B------:R-:W-:Y:S01]  /*56c0*/  ISETP.GT.U32.AND P6, PT, R9, R21, PT ;  /* 0x000000150900720c */ /* 0x000fe20003fc4070 */
[----:B------:R-:W-:Y:S01]  /*56d0*/  @!P3 IMAD.IADD R17, R17, 0x1, -R9 ;  /* 0x000000011111b824 */ /* 0x000fe200078e0a09 */
[----:B------:R0:W-:Y:S01]  /*56e0*/  STL [R1+0x76c], R3 ;  /* 0x00076c0301007387 */ /* 0x0001e20000100800 */
[C---:B------:R-:W-:Y:S01]  /*56f0*/  ISETP.GT.U32.AND P3, PT, R9.reuse, R0, PT ;  /* 0x000000000900720c */ /* 0x040fe20003f64070 */
[----:B------:R-:W-:Y:S01]  /*5700*/  VIADD R16, R26, 0x19a ;  /* 0x0000019a1a107836 */ /* 0x000fe20000000000 */
[----:B------:R-:W-:Y:S01]  /*5710*/  ISETP.GT.U32.AND P0, PT, R9, R4, PT ;  /* 0x000000040900720c */ /* 0x000fe20003f04070 */
[----:B------:R-:W-:-:S03]  /*5720*/  IMAD.HI.U32 R18, R10, R6, RZ ;  /* 0x000000060a127227 */ /* 0x000fc600078e00ff */
[----:B------:R-:W-:Y:S01]  /*5730*/  IABS R12, R16 ;  /* 0x00000010000c7213 */ /* 0x000fe20000000000 */
[----:B------:R-:W-:Y:S02]  /*5740*/  IMAD.MOV R23, RZ, RZ, -R23 ;  /* 0x000000ffff177224 */ /* 0x000fe400078e0a17 */
[----:B0-----:R-:W-:Y:S02]  /*5750*/  IMAD.MOV.U32 R3, RZ, RZ, R15 ;  /* 0x000000ffff037224 */ /* 0x001fe400078e000f */
[----:B------:R-:W-:Y:S02]  /*5760*/  IMAD.MOV R18, RZ, RZ, -R18 ;  /* 0x000000ffff127224 */ /* 0x000fe400078e0a12 */
[----:B------:R-:W-:Y:S02]  /*5770*/  @!P4 IMAD.MOV R3, RZ, RZ, -R3 ;  /* 0x000000ffff03c224 */ /* 0x000fe400078e0a03 */
[C---:B------:R-:W-:Y:S02]  /*5780*/  IMAD R20, R9.reuse, R23, R20 ;  /* 0x0000001709147224 */ /* 0x040fe400078e0214 */
[----:B------:R-:W-:Y:S01]  /*5790*/  IMAD R6, R9, R18, R6 ;  /* 0x0000001209067224 */ /* 0x000fe200078e0206 */
[----:B------:R0:W-:Y:S01]  /*57a0*/  STL [R1+0x784], R3 ;  /* 0x0007840301007387 */ /* 0x0001e20000100800 */
[----:B------:R-:W-:Y:S01]  /*57b0*/  @!P6 IMAD.IADD R21, R21, 0x1, -R9 ;  /* 0x000000011515e824 */ /* 0x000fe200078e0a09 */
[----:B------:R-:W-:Y:S01]  /*57c0*/  ISETP.GT.U32.AND P6, PT, R9, R17, PT ;  /* 0x000000110900720c */ /* 0x000fe20003fc4070 */
[----:B------:R-:W-:-:S03]  /*57d0*/  IMAD.HI.U32 R13, R10, R12, RZ ;  /* 0x0000000c0a0d7227 */ /* 0x000fc600078e00ff */
[C---:B------:R-:W-:Y:S01]  /*57e0*/  ISETP.GT.U32.AND P4, PT, R9.reuse, R21, PT ;  /* 0x000000150900720c */ /* 0x040fe20003f84070 */
[----:B------:R-:W-:Y:S01]  /*57f0*/  @!P3 IMAD.IADD R0, R0, 0x1, -R9 ;  /* 0x000000010000b824 */ /* 0x000fe200078e0a09 */
[C---:B------:R-:W-:Y:S01]  /*5800*/  ISETP.GT.U32.AND P3, PT, R9.reuse, R6, PT ;  /* 0x000000060900720c */ /* 0x040fe20003f64070 */
[----:B------:R-:W-:Y:S02]  /*5810*/  IMAD.MOV R13, RZ, RZ, -R13 ;  /* 0x000000ffff0d7224 */ /* 0x000fe400078e0a0d */
[----:B0-----:R-:W-:Y:S02]  /*5820*/  IMAD.MOV.U32 R3, RZ, RZ, R14 ;  /* 0x000000ffff037224 */ /* 0x001fe400078e000e */
[C---:B------:R-:W-:Y:S02]  /*5830*/  IMAD R12, R9.reuse, R13, R12 ;  /* 0x0000000d090c7224 */ /* 0x040fe400078e020c */
[----:B------:R-:W-:Y:S01]  /*5840*/  @!P1 IMAD.MOV R3, RZ, RZ, -R3 ;  /* 0x000000ffff039224 */ /* 0x000fe200078e0a03 */
[----:B------:R-:W-:Y:S01]  /*5850*/  ISETP.GT.U32.AND P1, PT, R9, R20, PT ;  /* 0x000000140900720c */ /* 0x000fe20003f24070 */
[----:B------:R-:W-:-:S02]  /*5860*/  VIADD R18, R26, 0x199 ;  /* 0x000001991a127836 */ /* 0x000fc40000000000 */
[----:B------:R-:W-:Y:S01]  /*5870*/  VIADD R7, R26, 0x198 ;  /* 0x000001981a077836 */ /* 0x000fe20000000000 */
[----:B------:R0:W-:Y:S01]  /*5880*/  STL [R1+0x794], R3 ;  /* 0x0007940301007387 */ /* 0x0001e20000100800 */
[--C-:B------:R-:W-:Y:S01]  /*5890*/  @!P0 IMAD.IADD R4, R4, 0x1, -R9.reuse ;  /* 0x0000000104048824 */ /* 0x100fe200078e0a09 */
[----:B------:R-:W-:Y:S01]  /*58a0*/  IABS R13, R18 ;  /* 0x00000012000d7213 */ /* 0x000fe20000000000 */
[--C-:B------:R-:W-:Y:S01]  /*58b0*/  @!P6 IMAD.IADD R17, R17, 0x1, -R9.reuse ;  /* 0x000000011111e824 */ /* 0x100fe200078e0a09 */
[----:B------:R-:W-:Y:S01]  /*58c0*/  ISETP.GT.U32.AND P6, PT, R9, R12, PT ;  /* 0x0000000c0900720c */ /* 0x000fe20003fc4070 */
[----:B------:R-:W-:Y:S01]  /*58d0*/  IMAD.MOV.U32 R22, RZ, RZ, R0 ;  /* 0x000000ffff167224 */ /* 0x000fe200078e0000 */
[----:B------:R-:W-:Y:S01]  /*58e0*/  IABS R15, R7 ;  /* 0x00000007000f7213 */ /* 0x000fe20000000000 */
[--C-:B------:R-:W-:Y:S01]  /*58f0*/  @!P3 IMAD.IADD R6, R6, 0x1, -R9.reuse ;  /* 0x000000010606b824 */ /* 0x100fe200078e0a09 */
[----:B------:R-:W-:Y:S01]  /*5900*/  ISETP.GE.AND P0, PT, R8, RZ, PT ;  /* 0x000000ff0800720c */ /* 0x000fe20003f06270 */
[--C-:B------:R-:W-:Y:S01]  /*5910*/  @!P1 IMAD.IADD R20, R20, 0x1, -R9.reuse ;  /* 0x0000000114149824 */ /* 0x100fe200078e0a09 */
[----:B------:R-:W-:Y:S01]  /*5920*/  ISETP.GE.AND P3, PT, R5, RZ, PT ;  /* 0x000000ff0500720c */ /* 0x000fe20003f66270 */
[----:B0-----:R-:W-:Y:S01]  /*5930*/  IMAD.MOV.U32 R3, RZ, RZ, R4 ;  /* 0x000000ffff037224 */ /* 0x001fe200078e0004 */
[----:B------:R-:W-:Y:S01]  /*5940*/  ISETP.GE.AND P1, PT, R19, RZ, PT ;  /* 0x000000ff1300720c */ /* 0x000fe20003f26270 */
[----:B------:R-:W-:Y:S01]  /*5950*/  @!P4 IMAD.IADD R21, R21, 0x1, -R9 ;  /* 0x000000011515c824 */ /* 0x000fe200078e0a09 */
[----:B------:R-:W-:Y:S01]  /*5960*/  ISETP.GE.AND P4, PT, R11, RZ, PT ;  /* 0x000000ff0b00720c */ /* 0x000fe20003f86270 */
[----:B------:R-:W-:Y:S01]  /*5970*/  @!P5 IMAD.MOV R22, RZ, RZ, -R22 ;  /* 0x000000ffff16d224 */ /* 0x000fe200078e0a16 */
[C---:B------:R-:W-:Y:S01]  /*5980*/  ISETP.GT.U32.AND P5, PT, R9.reuse, R20, PT ;  /* 0x000000140900720c */ /* 0x040fe20003fa4070 */
[----:B------:R-:W-:Y:S01]  /*5990*/  @!P2 IMAD.MOV R3, RZ, RZ, -R3 ;  /* 0x000000ffff03a224 */ /* 0x000fe200078e0a03 */
[----:B------:R-:W-:Y:S01]  /*59a0*/  ISETP.GT.U32.AND P2, PT, R9, R6, PT ;  /* 0x000000060900720c */ /* 0x000fe20003f44070 */
[C---:B------:R-:W-:Y:S01]  /*59b0*/  IMAD.HI.U32 R8, R10.reuse, R13, RZ ;  /* 0x0000000d0a087227 */ /* 0x040fe200078e00ff */
[----:B------:R-:W-:Y:S03]  /*59c0*/  STL [R1+0x7b0], R22 ;  /* 0x0007b01601007387 */ /* 0x000fe60000100800 */
[----:B------:R-:W-:Y:S01]  /*59d0*/  IMAD.HI.U32 R14, R10, R15, RZ ;  /* 0x0000000f0a0e7227 */ /* 0x000fe200078e00ff */
[----:B------:R0:W-:Y:S03]  /*59e0*/  STL [R1+0x7b8], R3 ;  /* 0x0007b80301007387 */ /* 0x0001e60000100800 */
[----:B------:R-:W-:-:S02]  /*59f0*/  IMAD.MOV R8, RZ, RZ, -R8 ;  /* 0x000000ffff087224 */ /* 0x000fc400078e0a08 */
[----:B------:R-:W-:Y:S02]  /*5a00*/  IMAD.MOV R14, RZ, RZ, -R14 ;  /* 0x000000ffff0e7224 */ /* 0x000fe400078e0a0e */
[----:B------:R-:W-:Y:S02]  /*5a10*/  @!P6 IMAD.IADD R12, R12, 0x1, -R9 ;  /* 0x000000010c0ce824 */ /* 0x000fe400078e0a09 */
[----:B------:R-:W-:Y:S02]  /*5a20*/  IMAD.MOV.U32 R5, RZ, RZ, R17 ;  /* 0x000000ffff057224 */ /* 0x000fe400078e0011 */
[----:B0-----:R-:W-:Y:S01]  /*5a30*/  IMAD.MOV.U32 R3, RZ, RZ, R21 ;  /* 0x000000ffff037224 */ /* 0x001fe200078e0015 */
[C---:B------:R-:W-:Y:S01]  /*5a40*/  ISETP.GT.U32.AND P6, PT, R9.reuse, R12, PT ;  /* 0x0000000c0900720c */ /* 0x040fe20003fc4070 */
[C---:B------:R-:W-:Y:S02]  /*5a50*/  IMAD R8, R9.reuse, R8, R13 ;  /* 0x0000000809087224 */ /* 0x040fe400078e020d */
[----:B------:R-:W-:-:S02]  /*5a60*/  IMAD R14, R9, R14, R15 ;  /* 0x0000000e090e7224 */ /* 0x000fc400078e020f */
[----:B------:R-:W-:Y:S02]  /*5a70*/  VIADD R0, R26, 0x197 ;  /* 0x000001971a007836 */ /* 0x000fe40000000000 */
[----:B------:R-:W-:Y:S01]  /*5a80*/  @!P0 IMAD.MOV R5, RZ, RZ, -R5 ;  /* 0x000000ffff058224 */ /* 0x000fe200078e0a05 */
[C---:B------:R-:W-:Y:S01]  /*5a90*/  ISETP.GT.U32.AND P0, PT, R9.reuse, R8, PT ;  /* 0x000000080900720c */ /* 0x040fe20003f04070 */
[----:B------:R-:W-:Y:S01]  /*5aa0*/  @!P4 IMAD.MOV R3, RZ, RZ, -R3 ;  /* 0x000000ffff03c224 */ /* 0x000fe200078e0a03 */
[----:B------:R-:W-:Y:S01]  /*5ab0*/  IABS R13, R0 ;  /* 0x00000000000d7213 */ /* 0x000fe20000000000 */
[--C-:B------:R-:W-:Y:S01]  /*5ac0*/  @!P5 IMAD.IADD R20, R20, 0x1, -R9.reuse ;  /* 0x000000011414d824 */ /* 0x100fe200078e0a09 */
[----:B------:R-:W-:Y:S01]  /*5ad0*/  ISETP.GT.U32.AND P5, PT, R9, R14, PT ;  /* 0x0000000e0900720c */ /* 0x000fe20003fa4070 */
[----:B------:R-:W-:Y:S01]  /*5ae0*/  @!P2 IMAD.IADD R6, R6, 0x1, -R9 ;  /* 0x000000010606a824 */ /* 0x000fe200078e0a09 */
[----:B------:R0:W-:Y:S01]  /*5af0*/  STL [R1+0x7cc], R5 ;  /* 0x0007cc0501007387 */ /* 0x0001e20000100800 */
[----:B------:R-:W-:Y:S01]  /*5b00*/  IMAD.MOV.U32 R11, RZ, RZ, R20 ;  /* 0x000000ffff0b7224 */ /* 0x000fe200078e0014 */
[----:B------:R-:W-:Y:S01]  /*5b10*/  ISETP.GE.AND P4, PT, R16, RZ, PT ;  /* 0x000000ff1000720c */ /* 0x000fe20003f86270 */
[----:B------:R-:W-:Y:S01]  /*5b20*/  VIADD R4, R26, 0x196 ;  /* 0x000001961a047836 */ /* 0x000fe20000000000 */
[----:B------:R1:W-:Y:S01]  /*5b30*/  STL [R1+0x7dc], R3 ;  /* 0x0007dc0301007387 */ /* 0x0003e20000100800 */
[----:B------:R-:W-:Y:S01]  /*5b40*/  @!P1 IMAD.MOV R11, RZ, RZ, -R11 ;  /* 0x000000ffff0b9224 */ /* 0x000fe200078e0a0b */
[----:B------:R-:W-:Y:S01]  /*5b50*/  ISETP.GE.AND P2, PT, R18, RZ, PT ;  /* 0x000000ff1200720c */ /* 0x000fe20003f46270 */
[--C-:B------:R-:W-:Y:S01]  /*5b60*/  @!P6 IMAD.IADD R12, R12, 0x1, -R9.reuse ;  /* 0x000000010c0ce824 */ /* 0x100fe200078e0a09 */
[----:B------:R-:W-:Y:S01]  /*5b70*/  IABS R16, R4 ;  /* 0x0000000400107213 */ /* 0x000fe20000000000 */
[----:B------:R-:W-:Y:S01]  /*5b80*/  @!P0 IMAD.IADD R8, R8, 0x1, -R9 ;  /* 0x0000000108088824 */ /* 0x000fe200078e0a09 */
[----:B------:R-:W-:Y:S01]  /*5b90*/  STL [R1+0x7d8], R11 ;  /* 0x0007d80b01007387 */ /* 0x000fe20000100800 */
[----:B0-----:R-:W-:Y:S01]  /*5ba0*/  IMAD.HI.U32 R5, R10, R13, RZ ;  /* 0x0000000d0a057227 */ /* 0x001fe200078e00ff */
[----:B------:R-:W-:-:S02]  /*5bb0*/  ISETP.GE.AND P0, PT, R0, RZ, PT ;  /* 0x000000ff0000720c */ /* 0x000fc40003f06270 */
[----:B------:R-:W-:Y:S01]  /*5bc0*/  ISETP.GT.U32.AND P1, PT, R9, R8, PT ;  /* 0x000000080900720c */ /* 0x000fe20003f24070 */
[----:B-1----:R-:W-:Y:S01]  /*5bd0*/  IMAD.MOV.U32 R3, RZ, RZ, R6 ;  /* 0x000000ffff037224 */ /* 0x002fe200078e0006 */
[----:B------:R-:W-:Y:S01]  /*5be0*/  ISETP.GE.AND P6, PT, R7, RZ, PT ;  /* 0x000000ff0700720c */ /* 0x000fe20003fc6270 */
[----:B------:R-:W-:Y:S02]  /*5bf0*/  IMAD.MOV R5, RZ, RZ, -R5 ;  /* 0x000000ffff057224 */ /* 0x000fe400078e0a05 */
[----:B------:R-:W-:Y:S01]  /*5c00*/  @!P3 IMAD.MOV R3, RZ, RZ, -R3 ;  /* 0x000000ffff03b224 */ /* 0x000fe200078e0a03 */
[----:B------:R-:W-:Y:S01]  /*5c10*/  ISETP.GE.AND P3, PT, R4, RZ, PT ;  /* 0x000000ff0400720c */ /* 0x000fe20003f66270 */
[----:B------:R-:W-:Y:S02]  /*5c20*/  @!P5 IMAD.IADD R14, R14, 0x1, -R9 ;  /* 0x000000010e0ed824 */ /* 0x000fe400078e0a09 */
[C---:B------:R-:W-:Y:S01]  /*5c30*/  IMAD R13, R9.reuse, R5, R13 ;  /* 0x00000005090d7224 */ /* 0x040fe200078e020d */
[----:B------:R0:W-:Y:S01]  /*5c40*/  STL [R1+0x7d4], R3 ;  /* 0x0007d40301007387 */ /* 0x0001e20000100800 */
[----:B------:R-:W-:Y:S01]  /*5c50*/  IMAD.HI.U32 R0, R10, R16, RZ ;  /* 0x000000100a007227 */ /* 0x000fe200078e00ff */
[----:B------:R-:W-:-:S03]  /*5c60*/  ISETP.GT.U32.AND P5, PT, R9, R14, PT ;  /* 0x0000000e0900720c */ /* 0x000fc60003fa4070 */
[----:B------:R-:W-:Y:S02]  /*5c70*/  IMAD.MOV R0, RZ, RZ, -R0 ;  /* 0x000000ffff007224 */ /* 0x000fe400078e0a00 */
[----:B------:R-:W-:Y:S02]  /*5c80*/  VIADD R4, R26, 0x195 ;  /* 0x000001951a047836 */ /* 0x000fe40000000000 */
[C---:B------:R-:W-:Y:S02]  /*5c90*/  IMAD R16, R9.reuse, R0, R16 ;  /* 0x0000000009107224 */ /* 0x040fe400078e0210 */
[----:B0-----:R-:W-:Y:S02]  /*5ca0*/  IMAD.MOV.U32 R3, RZ, RZ, R12 ;  /* 0x000000ffff037224 */ /* 0x001fe400078e000c */
[----:B------:R-:W-:Y:S01]  /*5cb0*/  @!P1 IMAD.IADD R8, R8, 0x1, -R9 ;  /* 0x0000000108089824 */ /* 0x000fe200078e0a09 */
[----:B------:R-:W-:Y:S01]  /*5cc0*/  ISETP.GE.AND P1, PT, R4, RZ, PT ;  /* 0x000000ff0400720c */ /* 0x000fe20003f26270 */
[----:B------:R-:W-:Y:S01]  /*5cd0*/  @!P4 IMAD.MOV R3, RZ, RZ, -R3 ;  /* 0x000000ffff03c224 */ /* 0x000fe200078e0a03 */
[C---:B------:R-:W-:Y:S01]  /*5ce0*/  ISETP.GT.U32.AND P4, PT, R9.reuse, R13, PT ;  /* 0x0000000d0900720c */ /* 0x040fe20003f84070 */
[----:B------:R-:W-:Y:S01]  /*5cf0*/  @!P5 IMAD.IADD R14, R14, 0x1, -R9 ;  /* 0x000000010e0ed824 */ /* 0x000fe200078e0a09 */
[----:B------:R-:W-:Y:S01]  /*5d00*/  IABS R4, R4 ;  /* 0x0000000400047213 */ /* 0x000fe20000000000 */
[C---:B------:R-:W-:Y:S01]  /*5d10*/  VIADD R0, R26.reuse, 0x193 ;  /* 0x000001931a007836 */ /* 0x040fe20000000000 */
[----:B------:R-:W-:Y:S01]  /*5d20*/  ISETP.GT.U32.AND P5, PT, R9, R16, PT ;  /* 0x000000100900720c */ /* 0x000fe20003fa4070 */
[----:B------:R0:W-:Y:S01]  /*5d30*/  STL [R1+0x7d0], R3 ;  /* 0x0007d00301007387 */ /* 0x0001e20000100800 */
[----:B------:R-:W-:-:S02]  /*5d40*/  VIADD R6, R26, 0x194 ;  /* 0x000001941a067836 */ /* 0x000fc40000000000 */
[----:B------:R-:W-:Y:S01]  /*5d50*/  IABS R12, R0 ;  /* 0x00000000000c7213 */ /* 0x000fe20000000000 */
[----:B------:R-:W-:Y:S02]  /*5d60*/  VIADD R15, R26, 0x191 ;  /* 0x000001911a0f7836 */ /* 0x000fe40000000000 */
[----:B------:R-:W-:Y:S02]  /*5d70*/  IABS R5, R6 ;  /* 0x0000000600057213 */ /* 0x000fe40000000000 */
[----:B------:R-:W-:Y:S01]  /*5d80*/  @!P4 IMAD.IADD R13, R13, 0x1, -R9 ;  /* 0x000000010d0dc824 */ /* 0x000fe200078e0a09 */
[----:B------:R-:W-:Y:S01]  /*5d90*/  IABS R17, R15 ;  /* 0x0000000f00117213 */ /* 0x000fe20000000000 */
[----:B0-----:R-:W-:Y:S02]  /*5da0*/  IMAD.MOV.U32 R3, RZ, RZ, R8 ;  /* 0x000000ffff037224 */ /* 0x001fe400078e0008 */
[----:B------:R-:W-:Y:S01]  /*5db0*/  IMAD.HI.U32 R8, R10, R4, RZ ;  /* 0x000000040a087227 */ /* 0x000fe200078e00ff */
[----:B------:R-:W-:-:S03]  /*5dc0*/  ISETP.GT.U32.AND P4, PT, R9, R13, PT ;  /* 0x0000000d0900720c */ /* 0x000fc60003f84070 */
[----:B------:R-:W-:Y:S01]  /*5dd0*/  @!P2 IMAD.MOV R3, RZ, RZ, -R3 ;  /* 0x000000ffff03a224 */ /* 0x000fe200078e0a03 */
[----:B------:R-:W-:Y:S01]  /*5de0*/  ISETP.GE.AND P2, PT, R6, RZ, PT ;  /* 0x000000ff0600720c */ /* 0x000fe20003f46270 */
[----:B------:R-:W-:Y:S02]  /*5df0*/  IMAD.MOV R8, RZ, RZ, -R8 ;  /* 0x000000ffff087224 */ /* 0x000fe400078e0a08 */
[----:B------:R-:W-:Y:S01]  /*5e00*/  @!P5 IMAD.IADD R16, R16, 0x1, -R9 ;  /* 0x000000011010d824 */ /* 0x000fe200078e0a09 */
[----:B------:R0:W-:Y:S01]  /*5e10*/  STL [R1+0x7c8], R3 ;  /* 0x0007c80301007387 */ /* 0x0001e20000100800 */
[----:B------:R-:W-:-:S03]  /*5e20*/  IMAD.HI.U32 R6, R10, R12, RZ ;  /* 0x0000000c0a067227 */ /* 0x000fc600078e00ff */
[----:B------:R-:W-:Y:S01]  /*5e30*/  ISETP.GT.U32.AND P5, PT, R9, R16, PT ;  /* 0x000000100900720c */ /* 0x000fe20003fa4070 */
[----:B------:R-:W-:Y:S02]  /*5e40*/  @!P4 IMAD.IADD R13, R13, 0x1, -R9 ;  /* 0x000000010d0dc824 */ /* 0x000fe400078e0a09 */
[----:B------:R-:W-:-:S04]  /*5e50*/  IMAD.HI.U32 R7, R10, R5, RZ ;  /* 0x000000050a077227 */ /* 0x000fc800078e00ff */
[----:B0-----:R-:W-:Y:S02]  /*5e60*/  IMAD.MOV.U32 R3, RZ, RZ, R14 ;  /* 0x000000ffff037224 */ /* 0x001fe400078e000e */
[C---:B------:R-:W-:Y:S02]  /*5e70*/  IMAD R14, R9.reuse, R8, R4 ;  /* 0x00000008090e7224 */ /* 0x040fe400078e0204 */
[----:B------:R-:W-:Y:S01]  /*5e80*/  @!P6 IMAD.MOV R3, RZ, RZ, -R3 ;  /* 0x000000ffff03e224 */ /* 0x000fe200078e0a03 */
[----:B------:R-:W-:Y:S01]  /*5e90*/  ISETP.GE.AND P6, PT, R0, RZ, PT ;  /* 0x000000ff0000720c */ /* 0x000fe20003fc6270 */
[----:B------:R-:W-:Y:S01]  /*5ea0*/  IMAD.MOV R6, RZ, RZ, -R6 ;  /* 0x000000ffff067224 */ /* 0x000fe200078e0a06 */
[C---:B------:R-:W-:Y:S01]  /*5eb0*/  ISETP.GT.U32.AND P4, PT, R9.reuse, R14, PT ;  /* 0x0000000e0900720c */ /* 0x040fe20003f84070 */
[----:B------:R-:W-:Y:S01]  /*5ec0*/  IMAD.MOV R7, RZ, RZ, -R7 ;  /* 0x000000ffff077224 */ /* 0x000fe200078e0a07 */
[----:B------:R0:W-:Y:S01]  /*5ed0*/  STL [R1+0x7c4], R3 ;  /* 0x0007c40301007387 */ /* 0x0001e20000100800 */
[----:B------:R-:W-:-:S02]  /*5ee0*/  IMAD R12, R9, R6, R12 ;  /* 0x00000006090c7224 */ /* 0x000fc400078e020c */
[C---:B------:R-:W-:Y:S02]  /*5ef0*/  IMAD R5, R9.reuse, R7, R5 ;  /* 0x0000000709057224 */ /* 0x040fe400078e0205 */
[----:B------:R-:W-:Y:S02]  /*5f00*/  @!P5 IMAD.IADD R16, R16, 0x1, -R9 ;  /* 0x000000011010d824 */ /* 0x000fe400078e0a09 */
[C---:B------:R-:W-:Y:S01]  /*5f10*/  VIADD R0, R26.reuse, 0x192 ;  /* 0x000001921a007836 */ /* 0x040fe20000000000 */
[C---:B------:R-:W-:Y:S01]  /*5f20*/  ISETP.GT.U32.AND P5, PT, R9.reuse, R5, PT ;  /* 0x000000050900720c */ /* 0x040fe20003fa4070 */
[----:B------:R-:W-:Y:S02]  /*5f30*/  VIADD R8, R26, 0x190 ;  /* 0x000001901a087836 */ /* 0x000fe40000000000 */
[----:B0-----:R-:W-:Y:S01]  /*5f40*/  IMAD.MOV.U32 R3, RZ, RZ, R13 ;  /* 0x000000ffff037224 */ /* 0x001fe200078e000d */
[----:B------:R-:W-:Y:S01]  /*5f50*/  IABS R6, R0 ;  /* 0x0000000000067213 */ /* 0x000fe20000000000 */
[----:B------:R-:W-:Y:S01]  /*5f60*/  @!P4 IMAD.IADD R14, R14, 0x1, -R9 ;  /* 0x000000010e0ec824 */ /* 0x000fe200078e0a09 */
[----:B------:R-:W-:Y:S01]  /*5f70*/  IABS R11, R8 ;  /* 0x00000008000b7213 */ /* 0x000fe20000000000 */
[----:B------:R-:W-:Y:S01]  /*5f80*/  @!P0 IMAD.MOV R3, RZ, RZ, -R3 ;  /* 0x000000ffff038224 */ /* 0x000fe200078e0a03 */
[C---:B------:R-:W-:Y:S01]  /*5f90*/  ISETP.GT.U32.AND P0, PT, R9.reuse, R12, PT ;  /* 0x0000000c0900720c */ /* 0x040fe20003f04070 */
[----:B------:R-:W-:Y:S01]  /*5fa0*/  IMAD.HI.U32 R13, R10, R6, RZ ;  /* 0x000000060a0d7227 */ /* 0x000fe200078e00ff */
[----:B------:R-:W-:-:S02]  /*5fb0*/  ISETP.GT.U32.AND P4, PT, R9, R14, PT ;  /* 0x0000000e0900720c */ /* 0x000fc40003f84070 */
[----:B------:R0:W-:Y:S01]  /*5fc0*/  STL [R1+0x7c0], R3 ;  /* 0x0007c00301007387 */ /* 0x0001e20000100800 */
[----:B------:R-:W-:Y:S02]  /*5fd0*/  VIADD R4, R26, 0x18f ;  /* 0x0000018f1a047836 */ /* 0x000fe40000000000 */
[----:B------:R-:W-:Y:S02]  /*5fe0*/  @!P5 IMAD.IADD R5, R5, 0x1, -R9 ;  /* 0x000000010505d824 */ /* 0x000fe400078e0a09 */
[----:B------:R-:W-:Y:S01]  /*5ff0*/  IMAD.MOV R13, RZ, RZ, -R13 ;  /* 0x000000ffff0d7224 */ /* 0x000fe200078e0a0d */
[----:B------:R-:W-:Y:S02]  /*6000*/  IABS R7, R4 ;  /* 0x0000000400077213 */ /* 0x000fe40000000000 */
[----:B------:R-:W-:Y:S01]  /*6010*/  ISETP.GT.U32.AND P5, PT, R9, R5, PT ;  /* 0x000000050900720c */ /* 0x000fe20003fa4070 */
[----:B------:R-:W-:Y:S02]  /*6020*/  @!P0 IMAD.IADD R12, R12, 0x1, -R9 ;  /* 0x000000010c0c8824 */ /* 0x000fe400078e0a09 */
[----:B0-----:R-:W-:-:S02]  /*6030*/  IMAD.MOV.U32 R3, RZ, RZ, R16 ;  /* 0x000000ffff037224 */ /* 0x001fc400078e0010 */
[----:B------:R-:W-:Y:S01]  /*6040*/  @!P4 IMAD.IADD R14, R14, 0x1, -R9 ;  /* 0x000000010e0ec824 */ /* 0x000fe200078e0a09 */
[C---:B------:R-:W-:Y:S01]  /*6050*/  ISETP.GT.U32.AND P0, PT, R9.reuse, R12, PT ;  /* 0x0000000c0900720c */ /* 0x040fe20003f04070 */
[----:B------:R-:W-:Y:S01]  /*6060*/  @!P3 IMAD.MOV R3, RZ, RZ, -R3 ;  /* 0x000000ffff03b224 */ /* 0x000fe200078e0a03 */
[----:B------:R-:W-:Y:S01]  /*6070*/  ISETP.GE.AND P3, PT, R0, RZ, PT ;  /* 0x000000ff0000720c */ /* 0x000fe20003f66270 */
[C---:B------:R-:W-:Y:S02]  /*6080*/  IMAD R0, R9.reuse, R13, R6 ;  /* 0x0000000d09007224 */ /* 0x040fe400078e0206 */
[C---:B------:R-:W-:Y:S01]  /*6090*/  IMAD.HI.U32 R6, R10.reuse, R11, RZ ;  /* 0x0000000b0a067227 */ /* 0x040fe200078e00ff */
[----:B------:R0:W-:Y:S02]  /*60a0*/  STL [R1+0x7bc], R3 ;  /* 0x0007bc0301007387 */ /* 0x0001e40000100800 */
[----:B------:R-:W-:Y:S01]  /*60b0*/  ISETP.GT.U32.AND P4, PT, R9, R0, PT ;  /* 0x000000000900720c */ /* 0x000fe20003f84070 */
[----:B------:R-:W-:-:S04]  /*60c0*/  IMAD.HI.U32 R16, R10, R17, RZ ;  /* 0x000000110a107227 */ /* 0x000fc800078e00ff */
[----:B------:R-:W-:-:S04]  /*60d0*/  IMAD.HI.U32 R13, R10, R7, RZ ;  /* 0x000000070a0d7227 */ /* 0x000fc800078e00ff */
[----:B0-----:R-:W-:Y:S02]  /*60e0*/  IMAD.MOV.U32 R3, RZ, RZ, R14 ;  /* 0x000000ffff037224 */ /* 0x001fe400078e000e */
[----:B------:R-:W-:Y:S02]  /*60f0*/  IMAD.MOV R6, RZ, RZ, -R6 ;  /* 0x000000ffff067224 */ /* 0x000fe400078e0a06 */
[----:B------:R-:W-:Y:S02]  /*6100*/  @!P1 IMAD.MOV R3, RZ, RZ, -R3 ;  /* 0x000000ffff039224 */ /* 0x000fe400078e0a03 */
[----:B------:R-:W-:Y:S02]  /*6110*/  IMAD.MOV R16, RZ, RZ, -R16 ;  /* 0x000000ffff107224 */ /* 0x000fe400078e0a10 */
[----:B------:R-:W-:Y:S01]  /*6120*/  IMAD.MOV R13, RZ, RZ, -R13 ;  /* 0x000000ffff0d7224 */ /* 0x000fe200078e0a0d */
[----:B------:R0:W-:Y:S01]  /*6130*/  STL [R1+0x7b4], R3 ;  /* 0x0007b40301007387 */ /* 0x0001e20000100800 */
[----:B------:R-:W-:-:S02]  /*6140*/  IMAD R11, R9, R6, R11 ;  /* 0x00000006090b7224 */ /* 0x000fc400078e020b */
[--C-:B------:R-:W-:Y:S02]  /*6150*/  @!P0 IMAD.IADD R12, R12, 0x1, -R9.reuse ;  /* 0x000000010c0c8824 */ /* 0x100fe400078e0a09 */
[----:B------:R-:W-:Y:S01]  /*6160*/  VIADD R6, R26, 0x18e ;  /* 0x0000018e1a067836 */ /* 0x000fe20000000000 */
[----:B------:R-:W-:Y:S01]  /*6170*/  ISETP.GT.U32.AND P0, PT, R9, R11, PT ;  /* 0x0000000b0900720c */ /* 0x000fe20003f04070 */
[----:B------:R-:W-:Y:S01]  /*6180*/  @!P5 IMAD.IADD R5, R5, 0x1, -R9 ;  /* 0x000000010505d824 */ /* 0x000fe200078e0a09 */
[----:B------:R-:W-:Y:S01]  /*6190*/  ISETP.GE.AND P5, PT, R15, RZ, PT ;  /* 0x000000ff0f00720c */ /* 0x000fe20003fa6270 */
[C---:B------:R-:W-:Y:S02]  /*61a0*/  IMAD R17, R9.reuse, R16, R17 ;  /* 0x0000001009117224 */ /* 0x040fe400078e0211 */
[C---:B------:R-:W-:Y:S01]  /*61b0*/  IMAD R7, R9.reuse, R13, R7 ;  /* 0x0000000d09077224 */ /* 0x040fe200078e0207 */
[----:B------:R-:W-:Y:S01]  /*61c0*/  IABS R13, R6 ;  /* 0x00000006000d7213 */ /* 0x000fe20000000000 */
[----:B0-----:R-:W-:Y:S01]  /*61d0*/  IMAD.MOV.U32 R3, RZ, RZ, R12 ;  /* 0x000000ffff037224 */ /* 0x001fe200078e000c */
[----:B------:R-:W-:Y:S01]  /*61e0*/  ISETP.GT.U32.AND P1, PT, R9, R17, PT ;  /* 0x000000110900720c */ /* 0x000fe20003f24070 */
[----:B------:R-:W-:-:S02]  /*61f0*/  IMAD.MOV.U32 R14, RZ, RZ, R5 ;  /* 0x000000ffff0e7224 */ /* 0x000fc400078e0005 */
[----:B------:R-:W-:Y:S01]  /*6200*/  @!P6 IMAD.MOV R3, RZ, RZ, -R3 ;  /* 0x000000ffff03e224 */ /* 0x000fe200078e0a03 */
[C---:B------:R-:W-:Y:S01]  /*6210*/  ISETP.GT.U32.AND P6, PT, R9.reuse, R7, PT ;  /* 0x000000070900720c */ /* 0x040fe20003fc4070 */
[----:B------:R-:W-:Y:S02]  /*6220*/  @!P4 IMAD.IADD R0, R0, 0x1, -R9 ;  /* 0x000000010000c824 */ /* 0x000fe400078e0a09 */
[----:B------:R-:W-:Y:S02]  /*6230*/  IMAD.MOV.U32 R5, RZ, RZ, R13 ;  /* 0x000000ffff057224 */ /* 0x000fe400078e000d */
[----:B------:R-:W-:Y:S01]  /*6240*/  @!P2 IMAD.MOV R14, RZ, RZ, -R14 ;  /* 0x000000ffff0ea224 */ /* 0x000fe200078e0a0e */
[----:B------:R-:W-:Y:S01]  /*6250*/  ISETP.GE.AND P2, PT, R8, RZ, PT ;  /* 0x000000ff0800720c */ /* 0x000fe20003f46270 */
[----:B------:R-:W-:Y:S01]  /*6260*/  VIADD R8, R26, 0x18d ;  /* 0x0000018d1a087836 */ /* 0x000fe20000000000 */
[----:B------:R-:W-:Y:S01]  /*6270*/  ISETP.GT.U32.AND P4, PT, R9, R0, PT ;  /* 0x000000000900720c */ /* 0x000fe20003f84070 */
[----:B------:R-:W-:Y:S01]  /*6280*/  IMAD.HI.U32 R12, R10, R5, RZ ;  /* 0x000000050a0c7227 */ /* 0x000fe200078e00ff */
[----:B------:R-:W-:Y:S02]  /*6290*/  STL [R1+0x7ac], R14 ;  /* 0x0007ac0e01007387 */ /* 0x000fe40000100800 */
[----:B------:R-:W-:Y:S01]  /*62a0*/  IABS R16, R8 ;  /* 0x0000000800107213 */ /* 0x000fe20000000000 */
[----:B------:R-:W-:Y:S01]  /*62b0*/  @!P0 IMAD.IADD R11, R11, 0x1, -R9 ;  /* 0x000000010b0b8824 */ /* 0x000fe200078e0a09 */
[----:B------:R0:W-:Y:S01]  /*62c0*/  STL [R1+0x7a8], R3 ;  /* 0x0007a80301007387 */ /* 0x0001e20000100800 */
[----:B------:R-:W-:-:S02]  /*62d0*/  IMAD.MOV R12, RZ, RZ, -R12 ;  /* 0x000000ffff0c7224 */ /* 0x000fc400078e0a0c */
[--C-:B------:R-:W-:Y:S01]  /*62e0*/  @!P1 IMAD.IADD R17, R17, 0x1, -R9.reuse ;  /* 0x0000000111119824 */ /* 0x100fe200078e0a09 */
[----:B------:R-:W-:Y:S01]  /*62f0*/  ISETP.GE.AND P1, PT, R6, RZ, PT ;  /* 0x000000ff0600720c */ /* 0x000fe20003f26270 */
[----:B------:R-:W-:Y:S01]  /*6300*/  @!P6 IMAD.IADD R7, R7, 0x1, -R9 ;  /* 0x000000010707e824 */ /* 0x000fe200078e0a09 */
[C---:B------:R-:W-:Y:S01]  /*6310*/  ISETP.GT.U32.AND P6, PT, R9.reuse, R11, PT ;  /* 0x0000000b0900720c */ /* 0x040fe20003fc4070 */
[C---:B------:R-:W-:Y:S01]  /*6320*/  IMAD R5, R9.reuse, R12, R5 ;  /* 0x0000000c09057224 */ /* 0x040fe200078e0205 */
[----:B------:R-:W-:Y:S01]  /*6330*/  ISETP.GT.U32.AND P0, PT, R9, R17, PT ;  /* 0x000000110900720c */ /* 0x000fe20003f04070 */
[----:B------:R-:W-:-:S04]  /*6340*/  IMAD.HI.U32 R12, R10, R16, RZ ;  /* 0x000000100a0c7227 */ /* 0x000fc800078e00ff */
[----:B------:R-:W-:Y:S01]  /*6350*/  @!P4 IMAD.IADD R0, R0, 0x1, -R9 ;  /* 0x000000010000c824 */ /* 0x000fe200078e0a09 */
[----:B------:R-:W-:Y:S01]  /*6360*/  ISETP.GE.AND P4, PT, R4, RZ, PT ;  /* 0x000000ff0400720c */ /* 0x000fe20003f86270 */
[----:B------:R-:W-:Y:S02]  /*6370*/  IMAD.MOV R12, RZ, RZ, -R12 ;  /* 0x000000ffff0c7224 */ /* 0x000fe400078e0a0c */
[----:B0-----:R-:W-:Y:S02]  /*6380*/  IMAD.MOV.U32 R3, RZ, RZ, R0 ;  /* 0x000000ffff037224 */ /* 0x001fe400078e0000 */
[C---:B------:R-:W-:Y:S02]  /*6390*/  IMAD R16, R9.reuse, R12, R16 ;  /* 0x0000000c09107224 */ /* 0x040fe400078e0210 */
[----:B------:R-:W-:Y:S01]  /*63a0*/  @!P3 IMAD.MOV R3, RZ, RZ, -R3 ;  /* 0x000000ffff03b224 */ /* 0x000fe200078e0a03 */
[----:B------:R-:W-:Y:S01]  /*63b0*/  ISETP.GT.U32.AND P3, PT, R9, R7, PT ;  /* 0x000000070900720c */ /* 0x000fe20003f64070 */
[--C-:B------:R-:W-:Y:S01]  /*63c0*/  @!P6 IMAD.IADD R11, R11, 0x1, -R9.reuse ;  /* 0x000000010b0be824 */ /* 0x100fe200078e0a09 */
[----:B------:R-:W-:Y:S01]  /*63d0*/  ISETP.GT.U32.AND P6, PT, R9, R16, PT ;  /* 0x000000100900720c */ /* 0x000fe20003fc4070 */
[C---:B------:R-:W-:Y:S01]  /*63e0*/  VIADD R6, R26.reuse, 0x18c ;  /* 0x0000018c1a067836 */ /* 0x040fe20000000000 */
[----:B------:R0:W-:Y:S01]  /*63f0*/  STL [R1+0x7a4], R3 ;  /* 0x0007a40301007387 */ /* 0x0001e20000100800 */
[----:B------:R-:W-:Y:S01]  /*6400*/  @!P0 IMAD.IADD R17, R17, 0x1, -R9 ;  /* 0x0000000111118824 */ /* 0x000fe200078e0a09 */
[----:B------:R-:W-:Y:S01]  /*6410*/  ISETP.GT.U32.AND P0, PT, R9, R5, PT ;  /* 0x000000050900720c */ /* 0x000fe20003f04070 */
[C---:B------:R-:W-:Y:S01]  /*6420*/  VIADD R4, R26.reuse, 0x18b ;  /* 0x0000018b1a047836 */ /* 0x040fe20000000000 */
[----:B------:R-:W-:Y:S01]  /*6430*/  IABS R15, R6 ;  /* 0x00000006000f7213 */ /* 0x000fe20000000000 */
[----:B------:R-:W-:-:S02]  /*6440*/  VIADD R0, R26, 0x18a ;  /* 0x0000018a1a007836 */ /* 0x000fc40000000000 */
[----:B------:R-:W-:Y:S01]  /*6450*/  @!P2 IMAD.MOV R11, RZ, RZ, -R11 ;  /* 0x000000ffff0ba224 */ /* 0x000fe200078e0a0b */
[----:B------:R-:W-:Y:S01]  /*6460*/  IABS R14, R4 ;  /* 0x00000004000e7213 */ /* 0x000fe20000000000 */
[----:B------:R-:W-:Y:S01]  /*6470*/  IMAD.HI.U32 R12, R10, R15, RZ ;  /* 0x0000000f0a0c7227 */ /* 0x000fe200078e00ff */
[----:B------:R-:W-:-:S03]  /*6480*/  IABS R13, R0 ;  /* 0x00000000000d7213 */ /* 0x000fc60000000000 */
[----:B------:R-:W-:Y:S01]  /*6490*/  @!P3 IMAD.IADD R7, R7, 0x1, -R9 ;  /* 0x000000010707b824 */ /* 0x000fe200078e0a09 */
[----:B------:R-:W-:Y:S01]  /*64a0*/  ISETP.GE.AND P3, PT, R8, RZ, PT ;  /* 0x000000ff0800720c */ /* 0x000fe20003f66270 */
[----:B0-----:R-:W-:Y:S02]  /*64b0*/  IMAD.MOV.U32 R3, RZ, RZ, R17 ;  /* 0x000000ffff037224 */ /* 0x001fe400078e0011 */
[----:B------:R-:W-:Y:S02]  /*64c0*/  @!P6 IMAD.IADD R16, R16, 0x1, -R9 ;  /* 0x000000011010e824 */ /* 0x000fe400078e0a09 */
[----:B------:R-:W-:-:S03]  /*64d0*/  IMAD.HI.U32 R8, R10, R14, RZ ;  /* 0x0000000e0a087227 */ /* 0x000fc600078e00ff */
[----:B------:R-:W-:Y:S01]  /*64e0*/  ISETP.GT.U32.AND P6, PT, R9, R16, PT ;  /* 0x000000100900720c */ /* 0x000fe20003fc4070 */
[----:B------:R-:W-:Y:S02]  /*64f0*/  IMAD.MOV R12, RZ, RZ, -R12 ;  /* 0x000000ffff0c7224 */ /* 0x000fe400078e0a0c */
[----:B------:R-:W-:Y:S01]  /*6500*/  @!P0 IMAD.IADD R5, R5, 0x1, -R9 ;  /* 0x0000000105058824 */ /* 0x000fe200078e0a09 */
[----:B------:R-:W-:Y:S01]  /*6510*/  ISETP.GE.AND P0, PT, R6, RZ, PT ;  /* 0x000000ff0600720c */ /* 0x000fe20003f06270 */
[----:B------:R-:W-:Y:S02]  /*6520*/  @!P5 IMAD.MOV R3, RZ, RZ, -R3 ;  /* 0x000000ffff03d224 */ /* 0x000fe400078e0a03 */
[----:B------:R-:W-:Y:S01]  /*6530*/  IMAD.HI.U32 R6, R10, R13, RZ ;  /* 0x0000000d0a067227 */ /* 0x000fe200078e00ff */
[----:B------:R-:W-:Y:S02]  /*6540*/  ISETP.GT.U32.AND P5, PT, R9, R5, PT ;  /* 0x000000050900720c */ /* 0x000fe40003fa4070 */
[----:B------:R0:W-:Y:S01]  /*6550*/  STL [R1+0x7a0], R3 ;  /* 0x0007a00301007387 */ /* 0x0001e20000100800 */
[----:B------:R-:W-:-:S02]  /*6560*/  IMAD.MOV R8, RZ, RZ, -R8 ;  /* 0x000000ffff087224 */ /* 0x000fc400078e0a08 */
[C---:B------:R-:W-:Y:S01]  /*6570*/  IMAD R15, R9.reuse, R12, R15 ;  /* 0x0000000c090f7224 */ /* 0x040fe200078e020f */
[----:B------:R1:W-:Y:S01]  /*6580*/  STL [R1+0x79c], R11 ;  /* 0x00079c0b01007387 */ /* 0x0003e20000100800 */
[----:B------:R-:W-:Y:S02]  /*6590*/  IMAD.MOV R6, RZ, RZ, -R6 ;  /* 0x000000ffff067224 */ /* 0x000fe400078e0a06 */
[C---:B------:R-:W-:Y:S01]  /*65a0*/  IMAD R14, R9.reuse, R8, R14 ;  /* 0x00000008090e7224 */ /* 0x040fe200078e020e */
[C---:B------:R-:W-:Y:S01]  /*65b0*/  ISETP.GT.U32.AND P2, PT, R9.reuse, R15, PT ;  /* 0x0000000f0900720c */ /* 0x040fe20003f44070 */
[C---:B------:R-:W-:Y:S02]  /*65c0*/  IMAD R13, R9.reuse, R6, R13 ;  /* 0x00000006090d7224 */ /* 0x040fe400078e020d */
[----:B0-----:R-:W-:Y:S02]  /*65d0*/  IMAD.MOV.U32 R3, RZ, RZ, R7 ;  /* 0x000000ffff037224 */ /* 0x001fe400078e0007 */
[----:B------:R-:W-:Y:S01]  /*65e0*/  @!P6 IMAD.IADD R16, R16, 0x1, -R9 ;  /* 0x000000011010e824 */ /* 0x000fe200078e0a09 */
[C---:B------:R-:W-:Y:S01]  /*65f0*/  ISETP.GT.U32.AND P6, PT, R9.reuse, R13, PT ;  /* 0x0000000d0900720c */ /* 0x040fe20003fc4070 */
[----:B------:R-:W-:Y:S01]  /*6600*/  @!P4 IMAD.MOV R3, RZ, RZ, -R3 ;  /* 0x000000ffff03c224 */ /* 0x000fe200078e0a03 */
[----:B------:R-:W-:Y:S01]  /*6610*/  ISETP.GT.U32.AND P4, PT, R9, R14, PT ;  /* 0x0000000e0900720c */ /* 0x000fe20003f84070 */
[----:B------:R-:W-:-:S02]  /*6620*/  VIADD R12, R26, 0x189 ;  /* 0x000001891a0c7836 */ /* 0x000fc40000000000 */
[----:B------:R-:W-:Y:S01]  /*6630*/  VIADD R7, R26, 0x188 ;  /* 0x000001881a077836 */ /* 0x000fe20000000000 */
[----:B------:R0:W-:Y:S01]  /*6640*/  STL [R1+0x798], R3 ;  /* 0x0007980301007387 */ /* 0x0001e20000100800 */
[--C-:B------:R-:W-:Y:S01]  /*6650*/  @!P2 IMAD.IADD R15, R15, 0x1, -R9.reuse ;  /* 0x000000010f0fa824 */ /* 0x100fe200078e0a09 */
[----:B------:R-:W-:Y:S01]  /*6660*/  IABS R6, R12 ;  /* 0x0000000c00067213 */ /* 0x000fe20000000000 */
[----:B------:R-:W-:Y:S01]  /*6670*/  @!P5 IMAD.IADD R5, R5, 0x1, -R9 ;  /* 0x000000010505d824 */ /* 0x000fe200078e0a09 */
[----:B------:R-:W-:Y:S01]  /*6680*/  ISETP.GE.AND P5, PT, R4, RZ, PT ;  /* 0x000000ff0400720c */ /* 0x000fe20003fa6270 */
[----:B------:R-:W-:Y:S01]  /*6690*/  @!P3 IMAD.MOV R16, RZ, RZ, -R16 ;  /* 0x000000ffff10b224 */ /* 0x000fe200078e0a10 */
[----:B-1----:R-:W-:Y:S01]  /*66a0*/  IABS R11, R7 ;  /* 0x00000007000b7213 */ /* 0x002fe20000000000 */
[----:B------:R-:W-:Y:S01]  /*66b0*/  IMAD.HI.U32 R4, R10, R6, RZ ;  /* 0x000000060a047227 */ /* 0x000fe200078e00ff */
[----:B------:R-:W-:-:S03]  /*66c0*/  ISETP.GE.AND P2, PT, R0, RZ, PT ;  /* 0x000000ff0000720c */ /* 0x000fc60003f46270 */
[--C-:B------:R-:W-:Y:S01]  /*66d0*/  @!P4 IMAD.IADD R14, R14, 0x1, -R9.reuse ;  /* 0x000000010e0ec824 */ /* 0x100fe200078e0a09 */
[----:B------:R-:W-:Y:S01]  /*66e0*/  ISETP.GT.U32.AND P4, PT, R9, R15, PT ;  /* 0x0000000f0900720c */ /* 0x000fe20003f84070 */
[----:B------:R-:W-:Y:S02]  /*66f0*/  @!P6 IMAD.IADD R13, R13, 0x1, -R9 ;  /* 0x000000010d0de824 */ /* 0x000fe400078e0a09 */
[----:B0-----:R-:W-:Y:S01]  /*6700*/  IMAD.MOV.U32 R3, RZ, RZ, R5 ;  /* 0x000000ffff037224 */ /* 0x001fe200078e0005 */
[----:B------:R-:W-:Y:S01]  /*6710*/  ISETP.GT.U32.AND P6, PT, R9, R14, PT ;  /* 0x0000000e0900720c */ /* 0x000fe20003fc4070 */
[----:B------:R-:W-:Y:S02]  /*6720*/  IMAD.MOV R4, RZ, RZ, -R4 ;  /* 0x000000ffff047224 */ /* 0x000fe400078e0a04 */
[----:B------:R-:W-:-:S04]  /*6730*/  IMAD.HI.U32 R5, R10, R11, RZ ;  /* 0x0000000b0a057227 */ /* 0x000fc800078e00ff */
[----:B------:R-:W-:Y:S02]  /*6740*/  IMAD R6, R9, R4, R6 ;  /* 0x0000000409067224 */ /* 0x000fe400078e0206 */
[----:B------:R-:W-:Y:S02]  /*6750*/  IMAD.MOV R5, RZ, RZ, -R5 ;  /* 0x000000ffff057224 */ /* 0x000fe400078e0a05 */
[----:B------:R-:W-:Y:S01]  /*6760*/  @!P4 IMAD.IADD R15, R15, 0x1, -R9 ;  /* 0x000000010f0fc824 */ /* 0x000fe200078e0a09 */
[C---:B------:R-:W-:Y:S01]  /*6770*/  ISETP.GT.U32.AND P4, PT, R9.reuse, R6, PT ;  /* 0x000000060900720c */ /* 0x040fe20003f84070 */
[C---:B------:R-:W-:Y:S02]  /*6780*/  IMAD R11, R9.reuse, R5, R11 ;  /* 0x00000005090b7224 */ /* 0x040fe400078e020b */
[----:B------:R-:W-:Y:S01]  /*6790*/  @!P1 IMAD.MOV R3, RZ, RZ, -R3 ;  /* 0x000000ffff039224 */ /* 0x000fe200078e0a03 */
[C---:B------:R-:W-:Y:S01]  /*67a0*/  ISETP.GT.U32.AND P1, PT, R9.reuse, R13, PT ;  /* 0x0000000d0900720c */ /* 0x040fe20003f24070 */
[----:B------:R-:W-:Y:S01]  /*67b0*/  @!P6 IMAD.IADD R14, R14, 0x1, -R9 ;  /* 0x000000010e0ee824 */ /* 0x000fe200078e0a09 */
[----:B------:R-:W-:Y:S01]  /*67c0*/  ISETP.GT.U32.AND P6, PT, R9, R11, PT ;  /* 0x0000000b0900720c */ /* 0x000fe20003fc4070 */
[C---:B------:R-:W-:Y:S01]  /*67d0*/  VIADD R0, R26.reuse, 0x187 ;  /* 0x000001871a007836 */ /* 0x040fe20000000000 */
[----:B------:R0:W-:Y:S01]  /*67e0*/  STL [R1+0x790], R3 ;  /* 0x0007900301007387 */ /* 0x0001e20000100800 */
[----:B------:R-:W-:-:S02]  /*67f0*/  VIADD R4, R26, 0x186 ;  /* 0x000001861a047836 */ /* 0x000fc40000000000 */
[----:B------:R-:W-:Y:S01]  /*6800*/  @!P5 IMAD.MOV R14, RZ, RZ, -R14 ;  /* 0x000000ffff0ed224 */ /* 0x000fe200078e0a0e */
[----:B------:R-:W-:Y:S01]  /*6810*/  IABS R17, R0 ;  /* 0x0000000000117213 */ /* 0x000fe20000000000 */
[----:B------:R-:W-:Y:S01]  /*6820*/  @!P4 IMAD.IADD R6, R6, 0x1, -R9 ;  /* 0x000000010606c824 */ /* 0x000fe200078e0a09 */
[----:B------:R-:W-:Y:S01]  /*6830*/  IABS R8, R4 ;  /* 0x0000000400087213 */ /* 0x000fe20000000000 */
[----:B------:R-:W-:Y:S01]  /*6840*/  STL [R1+0x78c], R16 ;  /* 0x00078c1001007387 */ /* 0x000fe20000100800 */
[----:B------:R-:W-:Y:S01]  /*6850*/  ISETP.GE.AND P4, PT, R7, RZ, PT ;  /* 0x000000ff0700720c */ /* 0x000fe20003f86270 */
[----:B------:R-:W-:Y:S01]  /*6860*/  IMAD.HI.U32 R18, R10, R17, RZ ;  /* 0x000000110a127227 */ /* 0x000fe200078e00ff */
[----:B------:R-:W-:-:S03]  /*6870*/  ISETP.GE.AND P5, PT, R0, RZ, PT ;  /* 0x000000ff0000720c */ /* 0x000fc60003fa6270 */
[----:B0-----:R-:W-:Y:S02]  /*6880*/  IMAD.MOV.U32 R3, RZ, RZ, R15 ;  /* 0x000000ffff037224 */ /* 0x001fe400078e000f */
[--C-:B------:R-:W-:Y:S01]  /*6890*/  @!P1 IMAD.IADD R13, R13, 0x1, -R9.reuse ;  /* 0x000000010d0d9824 */ /* 0x100fe200078e0a09 */
[----:B------:R-:W-:Y:S01]  /*68a0*/  ISETP.GE.AND P1, PT, R12, RZ, PT ;  /* 0x000000ff0c00720c */ /* 0x000fe20003f26270 */
[----:B------:R-:W-:Y:S01]  /*68b0*/  @!P6 IMAD.IADD R11, R11, 0x1, -R9 ;  /* 0x000000010b0be824 */ /* 0x000fe200078e0a09 */
[----:B------:R-:W-:Y:S01]  /*68c0*/  ISETP.GT.U32.AND P6, PT, R9, R6, PT ;  /* 0x000000060900720c */ /* 0x000fe20003fc4070 */
[----:B------:R-:W-:Y:S02]  /*68d0*/  IMAD.MOV R18, RZ, RZ, -R18 ;  /* 0x000000ffff127224 */ /* 0x000fe400078e0a12 */
[----:B------:R-:W-:-:S04]  /*68e0*/  IMAD.HI.U32 R12, R10, R8, RZ ;  /* 0x000000080a0c7227 */ /* 0x000fc800078e00ff */
[----:B------:R-:W-:Y:S01]  /*68f0*/  @!P0 IMAD.MOV R3, RZ, RZ, -R3 ;  /* 0x000000ffff038224 */ /* 0x000fe200078e0a03 */
[C---:B------:R-:W-:Y:S01]  /*6900*/  ISETP.GT.U32.AND P0, PT, R9.reuse, R11, PT ;  /* 0x0000000b0900720c */ /* 0x040fe20003f04070 */
[C---:B------:R-:W-:Y:S02]  /*6910*/  IMAD R7, R9.reuse, R18, R17 ;  /* 0x0000001209077224 */ /* 0x040fe400078e0211 */
[----:B------:R-:W-:Y:S01]  /*6920*/  IMAD.MOV R12, RZ, RZ, -R12 ;  /* 0x000000ffff0c7224 */ /* 0x000fe200078e0a0c */
[----:B------:R0:W-:Y:S01]  /*6930*/  STL [R1+0x788], R3 ;  /* 0x0007880301007387 */ /* 0x0001e20000100800 */
[----:B------:R-:W-:Y:S01]  /*6940*/  VIADD R5, R26, 0x185 ;  /* 0x000001851a057836 */ /* 0x000fe20000000000 */
[C---:B------:R-:W-:Y:S01]  /*6950*/  ISETP.GT.U32.AND P3, PT, R9.reuse, R7, PT ;  /* 0x000000070900720c */ /* 0x040fe20003f64070 */
[C---:B------:R-:W-:Y:S01]  /*6960*/  IMAD R0, R9.reuse, R12, R8 ;  /* 0x0000000c09007224 */ /* 0x040fe200078e0208 */
[----:B------:R-:W-:Y:S01]  /*6970*/  STL [R1+0x780], R14 ;  /* 0x0007800e01007387 */ /* 0x000fe20000100800 */
[--C-:B------:R-:W-:Y:S01]  /*6980*/  @!P6 IMAD.IADD R6, R6, 0x1, -R9.reuse ;  /* 0x000000010606e824 */ /* 0x100fe200078e0a09 */
[----:B------:R-:W-:Y:S01]  /*6990*/  IABS R19, R5 ;  /* 0x0000000500137213 */ /* 0x000fe20000000000 */
[----:B------:R-:W-:Y:S01]  /*69a0*/  VIADD R8, R26, 0x182 ;  /* 0x000001821a087836 */ /* 0x000fe20000000000 */
[----:B------:R-:W-:Y:S01]  /*69b0*/  ISETP.GT.U32.AND P6, PT, R9, R0, PT ;  /* 0x000000000900720c */ /* 0x000fe20003fc4070 */
[----:B------:R-:W-:Y:S01]  /*69c0*/  @!P0 IMAD.IADD R11, R11, 0x1, -R9 ;  /* 0x000000010b0b8824 */ /* 0x000fe200078e0a09 */
[----:B------:R-:W-:Y:S01]  /*69d0*/  ISETP.GE.AND P0, PT, R5, RZ, PT ;  /* 0x000000ff0500720c */ /* 0x000fe20003f06270 */
[----:B0-----:R-:W-:Y:S01]  /*69e0*/  IMAD.MOV.U32 R3, RZ, RZ, R13 ;  /* 0x000000ffff037224 */ /* 0x001fe200078e000d */
[----:B------:R-:W-:Y:S01]  /*69f0*/  IABS R17, R8 ;  /* 0x0000000800117213 */ /* 0x000fe20000000000 */
[----:B------:R-:W-:-:S04]  /*6a00*/  IMAD.HI.U32 R13, R10, R19, RZ ;  /* 0x000000130a0d7227 */ /* 0x000fc800078e00ff */
[----:B------:R-:W-:Y:S01]  /*6a10*/  @!P2 IMAD.MOV R3, RZ, RZ, -R3 ;  /* 0x000000ffff03a224 */ /* 0x000fe200078e0a03 */
[----:B------:R-:W-:Y:S01]  /*6a20*/  ISETP.GE.AND P2, PT, R4, RZ, PT ;  /* 0x000000ff0400720c */ /* 0x000fe20003f46270 */
[----:B------:R-:W-:Y:S02]  /*6a30*/  VIADD R4, R26, 0x184 ;  /* 0x000001841a047836 */ /* 0x000fe40000000000 */
[----:B------:R-:W-:Y:S01]  /*6a40*/  IMAD.MOV R13, RZ, RZ, -R13 ;  /* 0x000000ffff0d7224 */ /* 0x000fe200078e0a0d */
[----:B------:R0:W-:Y:S01]  /*6a50*/  STL [R1+0x77c], R3 ;  /* 0x00077c0301007387 */ /* 0x0001e20000100800 */
[----:B------:R-:W-:Y:S01]  /*6a60*/  @!P3 IMAD.IADD R7, R7, 0x1, -R9 ;  /* 0x000000010707b824 */ /* 0x000fe200078e0a09 */
[----:B------:R-:W-:Y:S01]  /*6a70*/  IABS R18, R4 ;  /* 0x0000000400127213 */ /* 0x000fe20000000000 */
[C---:B------:R-:W-:Y:S01]  /*6a80*/  IMAD R19, R9.reuse, R13, R19 ;  /* 0x0000000d09137224 */ /* 0x040fe200078e0213 */
[----:B------:R-:W-:Y:S01]  /*6a90*/  ISETP.GE.AND P3, PT, R4, RZ, PT ;  /* 0x000000ff0400720c */ /* 0x000fe20003f66270 */
[----:B------:R-:W-:Y:S01]  /*6aa0*/  @!P6 IMAD.IADD R0, R0, 0x1, -R9 ;  /* 0x000000010000e824 */ /* 0x000fe200078e0a09 */
[----:B------:R-:W-:Y:S01]  /*6ab0*/  ISETP.GT.U32.AND P6, PT, R9, R7, PT ;  /* 0x000000070900720c */ /* 0x000fe20003fc4070 */
[----:B------:R-:W-:-:S02]  /*6ac0*/  VIADD R5, R26, 0x183 ;  /* 0x000001831a057836 */ /* 0x000fc40000000000 */
[----:B------:R-:W-:Y:S02]  /*6ad0*/  VIADD R4, R26, 0x181 ;  /* 0x000001811a047836 */ /* 0x000fe40000000000 */
[----:B0-----:R-:W-:Y:S01]  /*6ae0*/  IMAD.MOV.U32 R3, RZ, RZ, R6 ;  /* 0x000000ffff037224 */ /* 0x001fe200078e0006 */
[----:B------:R-:W-:Y:S01]  /*6af0*/  IABS R14, R5 ;  /* 0x00000005000e7213 */ /* 0x000fe20000000000 */
[----:B------:R-:W-:Y:S01]  /*6b00*/  IMAD.HI.U32 R6, R10, R18, RZ ;  /* 0x000000120a067227 */ /* 0x000fe200078e00ff */
[----:B------:R-:W-:-:S03]  /*6b10*/  IABS R16, R4 ;  /* 0x0000000400107213 */ /* 0x000fc60000000000 */
[----:B------:R-:W-:Y:S01]  /*6b20*/  @!P1 IMAD.MOV R3, RZ, RZ, -R3 ;  /* 0x000000ffff039224 */ /* 0x000fe200078e0a03 */
[----:B------:R-:W-:Y:S01]  /*6b30*/  ISETP.GT.U32.AND P1, PT, R9, R0, PT ;  /* 0x000000000900720c */ /* 0x000fe20003f24070 */
[----:B------:R-:W-:Y:S02]  /*6b40*/  IMAD.MOV R6, RZ, RZ, -R6 ;  /* 0x000000ffff067224 */ /* 0x000fe400078e0a06 */
[----:B------:R-:W-:Y:S01]  /*6b50*/  @!P6 IMAD.IADD R7, R7, 0x1, -R9 ;  /* 0x000000010707e824 */ /* 0x000fe200078e0a09 */
[----:B------:R0:W-:Y:S01]  /*6b60*/  STL [R1+0x778], R3 ;  /* 0x0007780301007387 */ /* 0x0001e20000100800 */
[----:B------:R-:W-:Y:S02]  /*6b70*/  IMAD R18, R9, R6, R18 ;  /* 0x0000000609127224 */ /* 0x000fe400078e0212 */
[----:B------:R-:W-:-:S03]  /*6b80*/  IMAD.HI.U32 R6, R10, R17, RZ ;  /* 0x000000110a067227 */ /* 0x000fc600078e00ff */
[----:B------:R-:W-:Y:S01]  /*6b90*/  ISETP.GT.U32.AND P6, PT, R9, R18, PT ;  /* 0x000000120900720c */ /* 0x000fe20003fc4070 */
[----:B------:R-:W-:Y:S02]  /*6ba0*/  IMAD.MOV R6, RZ, RZ, -R6 ;  /* 0x000000ffff067224 */ /* 0x000fe400078e0a06 */
[----:B------:R-:W-:Y:S01]  /*6bb0*/  @!P1 IMAD.IADD R0, R0, 0x1, -R9 ;  /* 0x0000000100009824 */ /* 0x000fe200078e0a09 */
[----:B------:R-:W-:Y:S01]  /*6bc0*/  ISETP.GE.AND P1, PT, R5, RZ, PT ;  /* 0x000000ff0500720c */ /* 0x000fe20003f26270 */
[----:B0-----:R-:W-:Y:S02]  /*6bd0*/  IMAD.MOV.U32 R3, RZ, RZ, R11 ;  /* 0x000000ffff037224 */ /* 0x001fe400078e000b */
[----:B------:R-:W-:-:S04]  /*6be0*/  IMAD.HI.U32 R11, R10, R14, RZ ;  /* 0x0000000e0a0b7227 */ /* 0x000fc800078e00ff */
[----:B------:R-:W-:Y:S01]  /*6bf0*/  @!P4 IMAD.MOV R3, RZ, RZ, -R3 ;  /* 0x000000ffff03c224 */ /* 0x000fe200078e0a03 */
[C---:B------:R-:W-:Y:S01]  /*6c00*/  ISETP.GT.U32.AND P4, PT, R9.reuse, R19, PT ;  /* 0x000000130900720c */ /* 0x040fe20003f84070 */
[----:B------:R-:W-:Y:S02]  /*6c10*/  IMAD.MOV R11, RZ, RZ, -R11 ;  /* 0x000000ffff0b7224 */ /* 0x000fe400078e0a0b */
[----:B------:R-:W-:Y:S01]  /*6c20*/  @!P6 IMAD.IADD R18, R18, 0x1, -R9 ;  /* 0x000000011212e824 */ /* 0x000fe200078e0a09 */
[----:B------:R0:W-:Y:S01]  /*6c30*/  STL [R1+0x774], R3 ;  /* 0x0007740301007387 */ /* 0x0001e20000100800 */
[C---:B------:R-:W-:Y:S02]  /*6c40*/  IMAD R14, R9.reuse, R11, R14 ;  /* 0x0000000b090e7224 */ /* 0x040fe400078e020e */
[C---:B------:R-:W-:Y:S01]  /*6c50*/  IMAD R17, R9.reuse, R6, R17 ;  /* 0x0000000609117224 */ /* 0x040fe200078e0211 */
[----:B------:R-:W-:Y:S01]  /*6c60*/  ISETP.GT.U32.AND P6, PT, R9, R18, PT ;  /* 0x000000120900720c */ /* 0x000fe20003fc4070 */
[----:B------:R-:W-:-:S04]  /*6c70*/  IMAD.HI.U32 R5, R10, R16, RZ ;  /* 0x000000100a057227 */ /* 0x000fc800078e00ff */
[----:B------:R-:W-:Y:S01]  /*6c80*/  @!P4 IMAD.IADD R19, R19, 0x1, -R9 ;  /* 0x000000011313c824 */ /* 0x000fe200078e0a09 */
[----:B------:R-:W-:Y:S01]  /*6c90*/  ISETP.GE.AND P4, PT, R8, RZ, PT ;  /* 0x000000ff0800720c */ /* 0x000fe20003f86270 */
[----:B0-----:R-:W-:Y:S02]  /*6ca0*/  IMAD.MOV.U32 R3, RZ, RZ, R7 ;  /* 0x000000ffff037224 */ /* 0x001fe400078e0007 */
[----:B------:R-:W-:Y:S02]  /*6cb0*/  IMAD.MOV R5, RZ, RZ, -R5 ;  /* 0x000000ffff057224 */ /* 0x000fe400078e0a05 */
[----:B------:R-:W-:Y:S01]  /*6cc0*/  @!P5 IMAD.MOV R3, RZ, RZ, -R3 ;  /* 0x000000ffff03d224 */ /* 0x000fe200078e0a03 */
[C---:B------:R-:W-:Y:S01]  /*6cd0*/  ISETP.GT.U32.AND P5, PT, R9.reuse, R19, PT ;  /* 0x000000130900720c */ /* 0x040fe20003fa4070 */
[----:B------:R-:W-:Y:S02]  /*6ce0*/  VIADD R8, R26, 0x180 ;  /* 0x000001801a087836 */ /* 0x000fe40000000000 */
[C---:B------:R-:W-:Y:S01]  /*6cf0*/  IMAD R16, R9.reuse, R5, R16 ;  /* 0x0000000509107224 */ /* 0x040fe200078e0210 */
[----:B------:R0:W-:Y:S01]  /*6d00*/  STL [R1+0x770], R3 ;  /* 0x0007700301007387 */ /* 0x0001e20000100800 */
[----:B------:R-:W-:Y:S01]  /*6d10*/  @!P6 IMAD.IADD R18, R18, 0x1, -R9 ;  /* 0x000000011212e824 */ /* 0x000fe200078e0a09 */
[----:B------:R-:W-:Y:S01]  /*6d20*/  IABS R12, R8 ;  /* 0x00000008000c7213 */ /* 0x000fe20000000000 */
[C---:B------:R-:W-:Y:S01]  /*6d30*/  VIADD R13, R26.reuse, 0x17d ;  /* 0x0000017d1a0d7836 */ /* 0x040fe20000000000 */
[----:B------:R-:W-:Y:S01]  /*6d40*/  ISETP.GT.U32.AND P6, PT, R9, R16, PT ;  /* 0x000000100900720c */ /* 0x000fe20003fc4070 */
[----:B------:R-:W-:-:S02]  /*6d50*/  VIADD R11, R26, 0x17e ;  /* 0x0000017e1a0b7836 */ /* 0x000fc40000000000 */
[----:B------:R-:W-:Y:S01]  /*6d60*/  IMAD.HI.U32 R15, R10, R12, RZ ;  /* 0x0000000c0a0f7227 */ /* 0x000fe200078e00ff */
[----:B------:R-:W-:Y:S02]  /*6d70*/  IABS R5, R13 ;  /* 0x0000000d00057213 */ /* 0x000fe40000000000 */
[----:B------:R-:W-:Y:S01]  /*6d80*/  IABS R6, R11 ;  /* 0x0000000b00067213 */ /* 0x000fe20000000000 */
[----:B0-----:R-:W-:Y:S02]  /*6d90*/  IMAD.MOV.U32 R3, RZ, RZ, R0 ;  /* 0x000000ffff037224 */ /* 0x001fe400078e0000 */
[----:B------:R-:W-:Y:S01]  /*6da0*/  @!P5 IMAD.IADD R19, R19, 0x1, -R9 ;  /* 0x000000011313d824 */ /* 0x000fe200078e0a09 */
[C---:B------:R-:W-:Y:S01]  /*6db0*/  ISETP.GT.U32.AND P5, PT, R9.reuse, R17, PT ;  /* 0x000000110900720c */ /* 0x040fe20003fa4070 */
[----:B------:R-:W-:Y:S01]  /*6dc0*/  @!P2 IMAD.MOV R3, RZ, RZ, -R3 ;  /* 0x000000ffff03a224 */ /* 0x000fe200078e0a03 */
[----:B------:R-:W-:Y:S01]  /*6dd0*/  ISETP.GT.U32.AND P2, PT, R9, R14, PT ;  /* 0x0000000e0900720c */ /* 0x000fe20003f44070 */
[----:B------:R-:W-:-:S02]  /*6de0*/  VIADD R0, R26, 0x17f ;  /* 0x0000017f1a007836 */ /* 0x000fc40000000000 */
[----:B------:R-:W-:Y:S01]  /*6df0*/  IMAD.MOV R15, RZ, RZ, -R15 ;  /* 0x000000ffff0f7224 */ /* 0x000fe200078e0a0f */
[----:B------:R0:W-:Y:S01]  /*6e00*/  STL [R1+0x768], R3 ;  /* 0x0007680301007387 */ /* 0x0001e20000100800 */
[----:B------:R-:W-:Y:S01]  /*6e10*/  @!P6 IMAD.IADD R16, R16, 0x1, -R9 ;  /* 0x000000011010e824 */ /* 0x000fe200078e0a09 */
[----:B------:R-:W-:Y:S01]  /*6e20*/  IABS R7, R0 ;  /* 0x0000000000077213 */ /* 0x000fe20000000000 */
[----:B------:R-:W-:Y:S02]  /*6e30*/  IMAD R12, R9, R15, R12 ;  /* 0x0000000f090c7224 */ /* 0x000fe400078e020c */
[----:B------:R-:W-:Y:S02]  /*6e40*/  IMAD.MOV.U32 R20, RZ, RZ, R19 ;  /* 0x000000ffff147224 */ /* 0x000fe400078e0013 */
[--C-:B------:R-:W-:Y:S02]  /*6e50*/  @!P5 IMAD.IADD R17, R17, 0x1, -R9.reuse ;  /* 0x000000011111d824 */ /* 0x100fe400078e0a09 */
[----:B------:R-:W-:Y:S01]  /*6e60*/  @!P2 IMAD.IADD R14, R14, 0x1, -R9 ;  /* 0x000000010e0ea824 */ /* 0x000fe200078e0a09 */
[----:B------:R-:W-:Y:S01]  /*6e70*/  ISETP.GE.AND P2, PT, R4, RZ, PT ;  /* 0x000000ff0400720c */ /* 0x000fe20003f46270 */
[----:B------:R-:W-:Y:S01]  /*6e80*/  IMAD.HI.U32 R4, R10, R7, RZ ;  /* 0x000000070a047227 */ /* 0x000fe200078e00ff */
[----:B------:R-:W-:-:S02]  /*6e90*/  ISETP.GT.U32.AND P6, PT, R9, R17, PT ;  /* 0x000000110900720c */ /* 0x000fc40003fc4070 */
[C---:B------:R-:W-:Y:S01]  /*6ea0*/  ISETP.GT.U32.AND P5, PT, R9.reuse, R14, PT ;  /* 0x0000000e0900720c */ /* 0x040fe20003fa4070 */
[----:B------:R-:W-:Y:S02]  /*6eb0*/  IMAD.MOV R4, RZ, RZ, -R4 ;  /* 0x000000ffff047224 */ /* 0x000fe400078e0a04 */
[----:B0-----:R-:W-:Y:S02]  /*6ec0*/  IMAD.MOV.U32 R3, RZ, RZ, R18 ;  /* 0x000000ffff037224 */ /* 0x001fe400078e0012 */
        /* <DEDUP_REMOVED lines=9> */
[----:B------:R-:W-:Y:S01]  /*6f60*/  ISETP.GT.U32.AND P5, PT, R9, R12, PT ;  /* 0x0000000c0900720c */ /* 0x000fe20003fa4070 */
[----:B------:R-:W-:Y:S01]  /*6f70*/  @!P6 IMAD.IADD R17, R17, 0x1, -R9 ;  /* 0x000000011111e824 */ /* 0x000fe200078e0a09 */
[C---:B------:R-:W-:Y:S01]  /*6f80*/  ISETP.GT.U32.AND P6, PT, R9.reuse, R7, PT ;  /* 0x000000070900720c */ /* 0x040fe20003fc4070 */
[----:B------:R-:W-:Y:S02]  /*6f90*/  IMAD.MOV R8, RZ, RZ, -R8 ;  /* 0x000000ffff087224 */ /* 0x000fe400078e0a08 */
[----:B------:R-:W-:Y:S02]  /*6fa0*/  VIADD R4, R26, 0x17c ;  /* 0x0000017c1a047836 */ /* 0x000fe40000000000 */
[----:B------:R-:W-:Y:S02]  /*6fb0*/  IMAD R5, R9, R8, R5 ;  /* 0x0000000809057224 */ /* 0x000fe400078e0205 */
[----:B0-----:R-:W-:-:S02]  /*6fc0*/  IMAD.MOV.U32 R3, RZ, RZ, R14 ;  /* 0x000000ffff037224 */ /* 0x001fc400078e000e */
[--C-:B------:R-:W-:Y:S01]  /*6fd0*/  @!P0 IMAD.IADD R16, R16, 0x1, -R9.reuse ;  /* 0x0000000110108824 */ /* 0x100fe200078e0a09 */
[----:B------:R-:W-:Y:S01]  /*6fe0*/  ISETP.GE.AND P0, PT, R0, RZ, PT ;  /* 0x000000ff0000720c */ /* 0x000fe20003f06270 */
[----:B------:R-:W-:Y:S01]  /*6ff0*/  @!P5 IMAD.IADD R12, R12, 0x1, -R9 ;  /* 0x000000010c0cd824 */ /* 0x000fe200078e0a09 */
[----:B------:R-:W-:Y:S01]  /*7000*/  IABS R0, R4 ;  /* 0x0000000400007213 */ /* 0x000fe20000000000 */
[----:B------:R-:W-:Y:S02]  /*7010*/  @!P1 IMAD.MOV R3, RZ, RZ, -R3 ;  /* 0x000000ffff039224 */ /* 0x000fe400078e0a03 */
[----:B------:R-:W-:Y:S01]  /*7020*/  @!P4 IMAD.MOV R17, RZ, RZ, -R17 ;  /* 0x000000ffff11c224 */ /* 0x000fe200078e0a11 */
[C---:B------:R-:W-:Y:S01]  /*7030*/  ISETP.GT.U32.AND P1, PT, R9.reuse, R12, PT ;  /* 0x0000000c0900720c */ /* 0x040fe20003f24070 */
[----:B------:R-:W-:Y:S01]  /*7040*/  IMAD.HI.U32 R15, R10, R6, RZ ;  /* 0x000000060a0f7227 */ /* 0x000fe200078e00ff */
[----:B------:R-:W-:Y:S01]  /*7050*/  ISETP.GT.U32.AND P4, PT, R9, R5, PT ;  /* 0x000000050900720c */ /* 0x000fe20003f84070 */
[----:B------:R0:W-:Y:S02]  /*7060*/  STL [R1+0x758], R3 ;  /* 0x0007580301007387 */ /* 0x0001e40000100800 */
[----:B------:R-:W-:-:S02]  /*7070*/  @!P6 IMAD.IADD R7, R7, 0x1, -R9 ;  /* 0x000000010707e824 */ /* 0x000fc400078e0a09 */
[----:B------:R-:W-:Y:S01]  /*7080*/  IMAD.MOV R15, RZ, RZ, -R15 ;  /* 0x000000ffff0f7224 */ /* 0x000fe200078e0a0f */
[----:B------:R-:W-:Y:S01]  /*7090*/  STL [R1+0x754], R17 ;  /* 0x0007541101007387 */ /* 0x000fe20000100800 */
        /* <DEDUP_REMOVED lines=39> */
[----:B------:R-:W-:Y:S01]  /*7310*/  ISETP.GE.AND P5, PT, R8, RZ, PT ;  /* 0x000000ff0800720c */ /* 0x000fe20003fa6270 */
[----:B------:R-:W-:Y:S01]  /*7320*/  VIADD R8, R26, 0x178 ;  /* 0x000001781a087836 */ /* 0x000fe20000000000 */
[----:B------:R0:W-:Y:S01]  /*7330*/  STL [R1+0x748], R3 ;  /* 0x0007480301007387 */ /* 0x0001e20000100800 */
[----:B------:R-:W-:Y:S01]  /*7340*/  IABS R19, R19 ;  /* 0x0000001300137213 */ /* 0x000fe20000000000 */
[----:B------:R-:W-:Y:S01]  /*7350*/  @!P2 IMAD.MOV R6, RZ, RZ, -R6 ;  /* 0x000000ffff06a224 */ /* 0x000fe200078e0a06 */
[----:B------:R-:W-:Y:S01]  /*7360*/  ISETP.GE.AND P2, PT, R12, RZ, PT ;  /* 0x000000ff0c00720c */ /* 0x000fe20003f46270 */
[--C-:B------:R-:W-:Y:S01]  /*7370*/  @!P3 IMAD.IADD R4, R4, 0x1, -R9.reuse ;  /* 0x000000010404b824 */ /* 0x100fe200078e0a09 */
[----:B------:R-:W-:Y:S01]  /*7380*/  IABS R12, R12 ;  /* 0x0000000c000c7213 */ /* 0x000fe20000000000 */
[----:B------:R-:W-:Y:S01]  /*7390*/  @!P6 IMAD.IADD R0, R0, 0x1, -R9 ;  /* 0x000000010000e824 */ /* 0x000fe200078e0a09 */
[----:B------:R1:W-:Y:S01]  /*73a0*/  STL [R1+0x744], R6 ;  /* 0x0007440601007387 */ /* 0x0003e20000100800 */
[----:B------:R-:W-:Y:S01]  /*73b0*/  IMAD.HI.U32 R11, R10, R19, RZ ;  /* 0x000000130a0b7227 */ /* 0x000fe200078e00ff */
[----:B------:R-:W-:-:S02]  /*73c0*/  ISETP.GT.U32.AND P3, PT, R9, R4, PT ;  /* 0x000000040900720c */ /* 0x000fc40003f64070 */
[----:B------:R-:W-:Y:S01]  /*73d0*/  ISETP.GE.AND P6, PT, R7, RZ, PT ;  /* 0x000000ff0700720c */ /* 0x000fe20003fc6270 */
[----:B0-----:R-:W-:Y:S01]  /*73e0*/  IMAD.MOV.U32 R3, RZ, RZ, R5 ;  /* 0x000000ffff037224 */ /* 0x001fe200078e0005 */
[----:B------:R-:W-:Y:S01]  /*73f0*/  IABS R7, R7 ;  /* 0x0000000700077213 */ /* 0x000fe20000000000 */
[----:B------:R-:W-:Y:S02]  /*7400*/  IMAD.MOV R11, RZ, RZ, -R11 ;  /* 0x000000ffff0b7224 */ /* 0x000fe400078e0a0b */
[----:B------:R-:W-:Y:S01]  /*7410*/  @!P1 IMAD.MOV R3, RZ, RZ, -R3 ;  /* 0x000000ffff039224 */ /* 0x000fe200078e0a03 */
[----:B------:R-:W-:Y:S01]  /*7420*/  ISETP.GE.AND P1, PT, R8, RZ, PT ;  /* 0x000000ff0800720c */ /* 0x000fe20003f26270 */
[----:B-1----:R-:W-:Y:S01]  /*7430*/  IMAD.HI.U32 R6, R10, R12, RZ ;  /* 0x0000000c0a067227 */ /* 0x002fe200078e00ff */
[----:B------:R-:W-:Y:S02]  /*7440*/  IABS R8, R8 ;  /* 0x0000000800087213 */ /* 0x000fe40000000000 */
[----:B------:R0:W-:Y:S01]  /*7450*/  STL [R1+0x740], R3 ;  /* 0x0007400301007387 */ /* 0x0001e20000100800 */
[----:B------:R-:W-:-:S02]  /*7460*/  IMAD R19, R9, R11, R19 ;  /* 0x0000000b09137224 */ /* 0x000fc400078e0213 */
[----:B------:R-:W-:-:S04]  /*7470*/  IMAD.HI.U32 R5, R10, R8, RZ ;  /* 0x000000080a057227 */ /* 0x000fc800078e00ff */
[----:B------:R-:W-:Y:S02]  /*7480*/  IMAD.MOV R6, RZ, RZ, -R6 ;  /* 0x000000ffff067224 */ /* 0x000fe400078e0a06 */
[----:B------:R-:W-:Y:S02]  /*7490*/  IMAD.MOV R5, RZ, RZ, -R5 ;  /* 0x000000ffff057224 */ /* 0x000fe400078e0a05 */
[----:B0-----:R-:W-:Y:S02]  /*74a0*/  IMAD.MOV.U32 R3, RZ, RZ, R0 ;  /* 0x000000ffff037224 */ /* 0x001fe400078e0000 */
[----:B------:R-:W-:Y:S02]  /*74b0*/  @!P3 IMAD.IADD R4, R4, 0x1, -R9 ;  /* 0x000000010404b824 */ /* 0x000fe400078e0a09 */
[----:B------:R-:W-:Y:S01]  /*74c0*/  @!P4 IMAD.MOV R3, RZ, RZ, -R3 ;  /* 0x000000ffff03c224 */ /* 0x000fe200078e0a03 */
[C---:B------:R-:W-:Y:S01]  /*74d0*/  ISETP.GT.U32.AND P4, PT, R9.reuse, R19, PT ;  /* 0x000000130900720c */ /* 0x040fe20003f84070 */
[----:B------:R-:W-:-:S02]  /*74e0*/  IMAD R12, R9, R6, R12 ;  /* 0x00000006090c7224 */ /* 0x000fc400078e020c */
[C---:B------:R-:W-:Y:S01]  /*74f0*/  IMAD R8, R9.reuse, R5, R8 ;  /* 0x0000000509087224 */ /* 0x040fe200078e0208 */
[----:B------:R0:W-:Y:S01]  /*7500*/  STL [R1+0x738], R3 ;  /* 0x0007380301007387 */ /* 0x0001e20000100800 */
[C---:B------:R-:W-:Y:S01]  /*7510*/  VIADD R18, R26.reuse, 0x176 ;  /* 0x000001761a127836 */ /* 0x040fe20000000000 */
[----:B------:R-:W-:Y:S01]  /*7520*/  ISETP.GT.U32.AND P3, PT, R9, R12, PT ;  /* 0x0000000c0900720c */ /* 0x000fe20003f64070 */
[----:B------:R-:W-:Y:S02]  /*7530*/  VIADD R15, R26, 0x175 ;  /* 0x000001751a0f7836 */ /* 0x000fe40000000000 */
[----:B------:R-:W-:Y:S01]  /*7540*/  IMAD.HI.U32 R0, R10, R7, RZ ;  /* 0x000000070a007227 */ /* 0x000fe200078e00ff */
[----:B------:R-:W-:Y:S02]  /*7550*/  IABS R5, R18 ;  /* 0x0000001200057213 */ /* 0x000fe40000000000 */
[----:B------:R-:W-:Y:S01]  /*7560*/  IABS R17, R15 ;  /* 0x0000000f00117213 */ /* 0x000fe20000000000 */
[----:B------:R-:W-:-:S02]  /*7570*/  @!P4 IMAD.IADD R19, R19, 0x1, -R9 ;  /* 0x000000011313c824 */ /* 0x000fc400078e0a09 */
[----:B0-----:R-:W-:Y:S02]  /*7580*/  IMAD.MOV.U32 R3, RZ, RZ, R4 ;  /* 0x000000ffff037224 */ /* 0x001fe400078e0004 */
[----:B------:R-:W-:Y:S01]  /*7590*/  IMAD.MOV R0, RZ, RZ, -R0 ;  /* 0x000000ffff007224 */ /* 0x000fe200078e0a00 */
[C---:B------:R-:W-:Y:S01]  /*75a0*/  ISETP.GT.U32.AND P4, PT, R9.reuse, R19, PT ;  /* 0x000000130900720c */ /* 0x040fe20003f84070 */
[----:B------:R-:W-:Y:S01]  /*75b0*/  @!P5 IMAD.MOV R3, RZ, RZ, -R3 ;  /* 0x000000ffff03d224 */ /* 0x000fe200078e0a03 */
[C---:B------:R-:W-:Y:S01]  /*75c0*/  ISETP.GT.U32.AND P5, PT, R9.reuse, R8, PT ;  /* 0x000000080900720c */ /* 0x040fe20003fa4070 */
[----:B------:R-:W-:Y:S02]  /*75d0*/  @!P3 IMAD.IADD R12, R12, 0x1, -R9 ;  /* 0x000000010c0cb824 */ /* 0x000fe400078e0a09 */
[C---:B------:R-:W-:Y:S01]  /*75e0*/  IMAD R7, R9.reuse, R0, R7 ;  /* 0x0000000009077224 */ /* 0x040fe200078e0207 */
[----:B------:R0:W-:Y:S01]  /*75f0*/  STL [R1+0x730], R3 ;  /* 0x0007300301007387 */ /* 0x0001e20000100800 */
[----:B------:R-:W-:Y:S01]  /*7600*/  IMAD.HI.U32 R11, R10, R5, RZ ;  /* 0x000000050a0b7227 */ /* 0x000fe200078e00ff */
[----:B------:R-:W-:-:S03]  /*7610*/  ISETP.GT.U32.AND P3, PT, R9, R12, PT ;  /* 0x0000000c0900720c */ /* 0x000fc60003f64070 */
[----:B------:R-:W-:-:S04]  /*7620*/  IMAD.HI.U32 R0, R10, R17, RZ ;  /* 0x000000110a007227 */ /* 0x000fc800078e00ff */
[----:B------:R-:W-:Y:S02]  /*7630*/  @!P5 IMAD.IADD R8, R8, 0x1, -R9 ;  /* 0x000000010808d824 */ /* 0x000fe400078e0a09 */
[----:B------:R-:W-:Y:S02]  /*7640*/  IMAD.MOV R11, RZ, RZ, -R11 ;  /* 0x000000ffff0b7224 */ /* 0x000fe400078e0a0b */
[----:B------:R-:W-:Y:S01]  /*7650*/  IMAD.MOV R0, RZ, RZ, -R0 ;  /* 0x000000ffff007224 */ /* 0x000fe200078e0a00 */
[----:B------:R-:W-:Y:S01]  /*7660*/  ISETP.GT.U32.AND P5, PT, R9, R8, PT ;  /* 0x000000080900720c */ /* 0x000fe20003fa4070 */
[----:B------:R-:W-:Y:S01]  /*7670*/  @!P4 IMAD.IADD R19, R19, 0x1, -R9 ;  /* 0x000000011313c824 */ /* 0x000fe200078e0a09 */
[C---:B------:R-:W-:Y:S01]  /*7680*/  ISETP.GT.U32.AND P4, PT, R9.reuse, R7, PT ;  /* 0x000000070900720c */ /* 0x040fe20003f84070 */
[C---:B------:R-:W-:Y:S02]  /*7690*/  IMAD R5, R9.reuse, R11, R5 ;  /* 0x0000000b09057224 */ /* 0x040fe400078e0205 */
[----:B------:R-:W-:-:S02]  /*76a0*/  IMAD R17, R9, R0, R17 ;  /* 0x0000000009117224 */ /* 0x000fc400078e0211 */
[--C-:B------:R-:W-:Y:S01]  /*76b0*/  @!P3 IMAD.IADD R12, R12, 0x1, -R9.reuse ;  /* 0x000000010c0cb824 */ /* 0x100fe200078e0a09 */
[C---:B------:R-:W-:Y:S01]  /*76c0*/  ISETP.GT.U32.AND P3, PT, R9.reuse, R5, PT ;  /* 0x000000050900720c */ /* 0x040fe20003f64070 */
[C---:B------:R-:W-:Y:S02]  /*76d0*/  VIADD R4, R26.reuse, 0x173 ;  /* 0x000001731a047836 */ /* 0x040fe40000000000 */
[----:B------:R-:W-:Y:S02]  /*76e0*/  VIADD R0, R26, 0x172 ;  /* 0x000001721a007836 */ /* 0x000fe40000000000 */
[----:B------:R-:W-:Y:S01]  /*76f0*/  @!P5 IMAD.IADD R8, R8, 0x1, -R9 ;  /* 0x000000010808d824 */ /* 0x000fe200078e0a09 */
[----:B------:R-:W-:Y:S01]  /*7700*/  ISETP.GT.U32.AND P5, PT, R9, R17, PT ;  /* 0x000000110900720c */ /* 0x000fe20003fa4070 */
[----:B------:R-:W-:Y:S01]  /*7710*/  VIADD R6, R26, 0x174 ;  /* 0x000001741a067836 */ /* 0x000fe20000000000 */
[----:B------:R-:W-:Y:S01]  /*7720*/  IABS R16, R4 ;  /* 0x0000000400107213 */ /* 0x000fe20000000000 */
[----:B0-----:R-:W-:-:S02]  /*7730*/  IMAD.MOV.U32 R3, RZ, RZ, R19 ;  /* 0x000000ffff037224 */ /* 0x001fc400078e0013 */
[----:B------:R-:W-:Y:S01]  /*7740*/  @!P4 IMAD.IADD R7, R7, 0x1, -R9 ;  /* 0x000000010707c824 */ /* 0x000fe200078e0a09 */
[----:B------:R-:W-:Y:S01]  /*7750*/  ISETP.GE.AND P4, PT, R18, RZ, PT ;  /* 0x000000ff1200720c */ /* 0x000fe20003f86270 */
[----:B------:R-:W-:Y:S01]  /*7760*/  IMAD.HI.U32 R11, R10, R16, RZ ;  /* 0x000000100a0b7227 */ /* 0x000fe200078e00ff */
[----:B------:R-:W-:Y:S02]  /*7770*/  IABS R18, R0 ;  /* 0x0000000000127213 */ /* 0x000fe40000000000 */
[----:B------:R-:W-:Y:S01]  /*7780*/  IABS R14, R6 ;  /* 0x00000006000e7213 */ /* 0x000fe20000000000 */
[----:B------:R-:W-:Y:S01]  /*7790*/  @!P0 IMAD.MOV R3, RZ, RZ, -R3 ;  /* 0x000000ffff038224 */ /* 0x000fe200078e0a03 */
[----:B------:R-:W-:Y:S01]  /*77a0*/  ISETP.GT.U32.AND P0, PT, R9, R7, PT ;  /* 0x000000070900720c */ /* 0x000fe20003f04070 */
[--C-:B------:R-:W-:Y:S01]  /*77b0*/  @!P3 IMAD.IADD R5, R5, 0x1, -R9.reuse ;  /* 0x000000010505b824 */ /* 0x100fe200078e0a09 */
[----:B------:R-:W-:Y:S01]  /*77c0*/  ISETP.GE.AND P3, PT, R15, RZ, PT ;  /* 0x000000ff0f00720c */ /* 0x000fe20003f66270 */
[----:B------:R-:W-:Y:S01]  /*77d0*/  @!P5 IMAD.IADD R17, R17, 0x1, -R9 ;  /* 0x000000011111d824 */ /* 0x000fe200078e0a09 */
[----:B------:R0:W-:Y:S01]  /*77e0*/  STL [R1+0x72c], R3 ;  /* 0x00072c0301007387 */ /* 0x0001e20000100800 */
[----:B------:R-:W-:-:S02]  /*77f0*/  IMAD.MOV R11, RZ, RZ, -R11 ;  /* 0x000000ffff0b7224 */ /* 0x000fc400078e0a0b */
[----:B------:R-:W-:Y:S01]  /*7800*/  IMAD.MOV.U32 R15, RZ, RZ, R18 ;  /* 0x000000ffff0f7224 */ /* 0x000fe200078e0012 */
[----:B------:R-:W-:Y:S01]  /*7810*/  ISETP.GT.U32.AND P5, PT, R9, R17, PT ;  /* 0x000000110900720c */ /* 0x000fe20003fa4070 */
[----:B------:R-:W-:-:S04]  /*7820*/  IMAD.HI.U32 R13, R10, R14, RZ ;  /* 0x0000000e0a0d7227 */ /* 0x000fc800078e00ff */
[----:B------:R-:W-:Y:S02]  /*7830*/  IMAD R16, R9, R11, R16 ;  /* 0x0000000b09107224 */ /* 0x000fe400078e0210 */
[----:B0-----:R-:W-:Y:S02]  /*7840*/  IMAD.MOV.U32 R3, RZ, RZ, R12 ;  /* 0x000000ffff037224 */ /* 0x001fe400078e000c */
[----:B------:R-:W-:-:S04]  /*7850*/  IMAD.HI.U32 R11, R10, R15, RZ ;  /* 0x0000000f0a0b7227 */ /* 0x000fc800078e00ff */
[----:B------:R-:W-:Y:S02]  /*7860*/  IMAD.MOV R13, RZ, RZ, -R13 ;  /* 0x000000ffff0d7224 */ /* 0x000fe400078e0a0d */
[----:B------:R-:W-:Y:S01]  /*7870*/  @!P2 IMAD.MOV R3, RZ, RZ, -R3 ;  /* 0x000000ffff03a224 */ /* 0x000fe200078e0a03 */
[C---:B------:R-:W-:Y:S01]  /*7880*/  ISETP.GT.U32.AND P2, PT, R9.reuse, R5, PT ;  /* 0x000000050900720c */ /* 0x040fe20003f44070 */
[----:B------:R-:W-:Y:S02]  /*7890*/  IMAD.MOV R11, RZ, RZ, -R11 ;  /* 0x000000ffff0b7224 */ /* 0x000fe400078e0a0b */
[----:B------:R-:W-:Y:S01]  /*78a0*/  IMAD R14, R9, R13, R14 ;  /* 0x0000000d090e7224 */ /* 0x000fe200078e020e */
[----:B------:R0:W-:Y:S01]  /*78b0*/  STL [R1+0x728], R3 ;  /* 0x0007280301007387 */ /* 0x0001e20000100800 */
[----:B------:R-:W-:Y:S02]  /*78c0*/  @!P0 IMAD.IADD R7, R7, 0x1, -R9 ;  /* 0x0000000107078824 */ /* 0x000fe400078e0a09 */
[C---:B------:R-:W-:Y:S01]  /*78d0*/  IMAD R15, R9.reuse, R11, R15 ;  /* 0x0000000b090f7224 */ /* 0x040fe200078e020f */
[----:B------:R-:W-:Y:S01]  /*78e0*/  ISETP.GT.U32.AND P0, PT, R9, R14, PT ;  /* 0x0000000e0900720c */ /* 0x000fe20003f04070 */
[----:B------:R-:W-:-:S02]  /*78f0*/  @!P5 IMAD.IADD R17, R17, 0x1, -R9 ;  /* 0x000000011111d824 */ /* 0x000fc400078e0a09 */
[----:B------:R-:W-:Y:S01]  /*7900*/  @!P1 IMAD.MOV R8, RZ, RZ, -R8 ;  /* 0x000000ffff089224 */ /* 0x000fe200078e0a08 */
[----:B------:R-:W-:Y:S01]  /*7910*/  ISETP.GT.U32.AND P5, PT, R9, R15, PT ;  /* 0x0000000f0900720c */ /* 0x000fe20003fa4070 */
[----:B------:R-:W-:Y:S01]  /*7920*/  VIADD R11, R26, 0x171 ;  /* 0x000001711a0b7836 */ /* 0x000fe20000000000 */
[----:B------:R-:W-:Y:S01]  /*7930*/  ISETP.GE.AND P1, PT, R6, RZ, PT ;  /* 0x000000ff0600720c */ /* 0x000fe20003f26270 */
[----:B0-----:R-:W-:Y:S01]  /*7940*/  IMAD.MOV.U32 R3, RZ, RZ, R7 ;  /* 0x000000ffff037224 */ /* 0x001fe200078e0007 */
[----:B------:R0:W-:Y:S01]  /*7950*/  STL [R1+0x724], R8 ;  /* 0x0007240801007387 */ /* 0x0001e20000100800 */
[----:B------:R-:W-:Y:S01]  /*7960*/  @!P2 IMAD.IADD R5, R5, 0x1, -R9 ;  /* 0x000000010505a824 */ /* 0x000fe200078e0a09 */
[----:B------:R-:W-:Y:S01]  /*7970*/  IABS R7, R11 ;  /* 0x0000000b00077213 */ /* 0x000fe20000000000 */
[----:B------:R-:W-:Y:S01]  /*7980*/  @!P6 IMAD.MOV R3, RZ, RZ, -R3 ;  /* 0x000000ffff03e224 */ /* 0x000fe200078e0a03 */
[----:B------:R-:W-:Y:S01]  /*7990*/  ISETP.GT.U32.AND P6, PT, R9, R16, PT ;  /* 0x000000100900720c */ /* 0x000fe20003fc4070 */
[----:B------:R-:W-:Y:S01]  /*79a0*/  VIADD R6, R26, 0x170 ;  /* 0x000001701a067836 */ /* 0x000fe20000000000 */
[----:B------:R-:W-:Y:S01]  /*79b0*/  ISETP.GE.AND P2, PT, R4, RZ, PT ;  /* 0x000000ff0400720c */ /* 0x000fe20003f46270 */
[--C-:B------:R-:W-:Y:S01]  /*79c0*/  @!P0 IMAD.IADD R14, R14, 0x1, -R9.reuse ;  /* 0x000000010e0e8824 */ /* 0x100fe200078e0a09 */
[----:B------:R1:W-:Y:S01]  /*79d0*/  STL [R1+0x71c], R3 ;  /* 0x00071c0301007387 */ /* 0x0003e20000100800 */
[----:B------:R-:W-:Y:S01]  /*79e0*/  @!P5 IMAD.IADD R15, R15, 0x1, -R9 ;  /* 0x000000010f0fd824 */ /* 0x000fe200078e0a09 */
[----:B------:R-:W-:Y:S01]  /*79f0*/  IABS R4, R6 ;  /* 0x0000000600047213 */ /* 0x000fe20000000000 */
[----:B0-----:R-:W-:Y:S01]  /*7a00*/  IMAD.HI.U32 R8, R10, R7, RZ ;  /* 0x000000070a087227 */ /* 0x001fe200078e00ff */
[----:B------:R-:W-:-:S03]  /*7a10*/  ISETP.GE.AND P0, PT, R0, RZ, PT ;  /* 0x000000ff0000720c */ /* 0x000fc60003f06270 */
[----:B------:R-:W-:-:S04]  /*7a20*/  IMAD.HI.U32 R12, R10, R4, RZ ;  /* 0x000000040a0c7227 */ /* 0x000fc800078e00ff */
[----:B-1----:R-:W-:Y:S02]  /*7a30*/  IMAD.MOV.U32 R3, RZ, RZ, R5 ;  /* 0x000000ffff037224 */ /* 0x002fe400078e0005 */
[----:B------:R-:W-:Y:S01]  /*7a40*/  @!P6 IMAD.IADD R16, R16, 0x1, -R9 ;  /* 0x000000011010e824 */ /* 0x000fe200078e0a09 */
[C---:B------:R-:W-:Y:S01]  /*7a50*/  ISETP.GT.U32.AND P6, PT, R9.reuse, R14, PT ;  /* 0x0000000e0900720c */ /* 0x040fe20003fc4070 */
[----:B------:R-:W-:Y:S01]  /*7a60*/  @!P4 IMAD.MOV R3, RZ, RZ, -R3 ;  /* 0x000000ffff03c224 */ /* 0x000fe200078e0a03 */
[C---:B------:R-:W-:Y:S01]  /*7a70*/  ISETP.GT.U32.AND P4, PT, R9.reuse, R15, PT ;  /* 0x0000000f0900720c */ /* 0x040fe20003f84070 */
[----:B------:R-:W-:Y:S01]  /*7a80*/  IMAD.MOV R8, RZ, RZ, -R8 ;  /* 0x000000ffff087224 */ /* 0x000fe200078e0a08 */
[C---:B------:R-:W-:Y:S01]  /*7a90*/  ISETP.GT.U32.AND P5, PT, R9.reuse, R16, PT ;  /* 0x000000100900720c */ /* 0x040fe20003fa4070 */
[----:B------:R-:W-:Y:S01]  /*7aa0*/  IMAD.MOV R12, RZ, RZ, -R12 ;  /* 0x000000ffff0c7224 */ /* 0x000fe200078e0a0c */
[----:B------:R0:W-:Y:S01]  /*7ab0*/  STL [R1+0x718], R3 ;  /* 0x0007180301007387 */ /* 0x0001e20000100800 */
[----:B------:R-:W-:-:S02]  /*7ac0*/  IMAD R7, R9, R8, R7 ;  /* 0x0000000809077224 */ /* 0x000fc400078e0207 */
[C---:B------:R-:W-:Y:S02]  /*7ad0*/  IMAD R4, R9.reuse, R12, R4 ;  /* 0x0000000c09047224 */ /* 0x040fe400078e0204 */
[----:B------:R-:W-:Y:S02]  /*7ae0*/  VIADD R0, R26, 0x16f ;  /* 0x0000016f1a007836 */ /* 0x000fe40000000000 */
[--C-:B------:R-:W-:Y:S01]  /*7af0*/  @!P6 IMAD.IADD R14, R14, 0x1, -R9.reuse ;  /* 0x000000010e0ee824 */ /* 0x100fe200078e0a09 */
[----:B------:R-:W-:Y:S01]  /*7b00*/  ISETP.GT.U32.AND P6, PT, R9, R7, PT ;  /* 0x000000070900720c */ /* 0x000fe20003fc4070 */
[--C-:B------:R-:W-:Y:S01]  /*7b10*/  @!P4 IMAD.IADD R15, R15, 0x1, -R9.reuse ;  /* 0x000000010f0fc824 */ /* 0x100fe200078e0a09 */
[----:B------:R-:W-:Y:S01]  /*7b20*/  ISETP.GT.U32.AND P4, PT, R9, R4, PT ;  /* 0x000000040900720c */ /* 0x000fe20003f84070 */
[----:B------:R-:W-:Y:S01]  /*7b30*/  VIADD R5, R26, 0x16e ;  /* 0x0000016e1a057836 */ /* 0x000fe20000000000 */
[----:B------:R-:W-:Y:S01]  /*7b40*/  IABS R8, R0 ;  /* 0x0000000000087213 */ /* 0x000fe20000000000 */
[----:B------:R-:W-:Y:S01]  /*7b50*/  @!P5 IMAD.IADD R16, R16, 0x1, -R9 ;  /* 0x000000011010d824 */ /* 0x000fe200078e0a09 */
[----:B------:R-:W-:Y:S01]  /*7b60*/  ISETP.GE.AND P5, PT, R11, RZ, PT ;  /* 0x000000ff0b00720c */ /* 0x000fe20003fa6270 */
[----:B------:R-:W-:Y:S01]  /*7b70*/  VIADD R11, R26, 0x16d ;  /* 0x0000016d1a0b7836 */ /* 0x000fe20000000000 */
[----:B------:R-:W-:Y:S01]  /*7b80*/  IABS R20, R5 ;  /* 0x0000000500147213 */ /* 0x000fe20000000000 */
[----:B------:R-:W-:-:S04]  /*7b90*/  IMAD.HI.U32 R13, R10, R8, RZ ;  /* 0x000000080a0d7227 */ /* 0x000fc800078e00ff */
[--C-:B------:R-:W-:Y:S01]  /*7ba0*/  @!P6 IMAD.IADD R7, R7, 0x1, -R9.reuse ;  /* 0x000000010707e824 */ /* 0x100fe200078e0a09 */
[----:B------:R-:W-:Y:S01]  /*7bb0*/  ISETP.GE.AND P6, PT, R6, RZ, PT ;  /* 0x000000ff0600720c */ /* 0x000fe20003fc6270 */
[----:B------:R-:W-:Y:S02]  /*7bc0*/  @!P4 IMAD.IADD R4, R4, 0x1, -R9 ;  /* 0x000000010404c824 */ /* 0x000fe400078e0a09 */
[----:B------:R-:W-:-:S03]  /*7bd0*/  IMAD.HI.U32 R12, R10, R20, RZ ;  /* 0x000000140a0c7227 */ /* 0x000fc600078e00ff */
[C---:B------:R-:W-:Y:S01]  /*7be0*/  ISETP.GT.U32.AND P4, PT, R9.reuse, R4, PT ;  /* 0x000000040900720c */ /* 0x040fe20003f84070 */
[----:B------:R-:W-:Y:S02]  /*7bf0*/  IMAD.MOV R13, RZ, RZ, -R13 ;  /* 0x000000ffff0d7224 */ /* 0x000fe400078e0a0d */
[----:B------:R-:W-:Y:S01]  /*7c00*/  @!P3 IMAD.MOV R17, RZ, RZ, -R17 ;  /* 0x000000ffff11b224 */ /* 0x000fe200078e0a11 */
[C---:B------:R-:W-:Y:S01]  /*7c10*/  ISETP.GT.U32.AND P3, PT, R9.reuse, R7, PT ;  /* 0x000000070900720c */ /* 0x040fe20003f64070 */
[----:B0-----:R-:W-:Y:S02]  /*7c20*/  IMAD.MOV.U32 R3, RZ, RZ, R14 ;  /* 0x000000ffff037224 */ /* 0x001fe400078e000e */
[----:B------:R-:W-:Y:S01]  /*7c30*/  IMAD.MOV R12, RZ, RZ, -R12 ;  /* 0x000000ffff0c7224 */ /* 0x000fe200078e0a0c */
[----:B------:R-:W-:Y:S01]  /*7c40*/  STL [R1+0x710], R17 ;  /* 0x0007101101007387 */ /* 0x000fe20000100800 */
[----:B------:R-:W-:Y:S02]  /*7c50*/  VIADD R6, R26, 0x16c ;  /* 0x0000016c1a067836 */ /* 0x000fe40000000000 */
[----:B------:R-:W-:Y:S01]  /*7c60*/  IMAD R8, R9, R13, R8 ;  /* 0x0000000d09087224 */ /* 0x000fe200078e0208 */
[----:B------:R-:W-:Y:S01]  /*7c70*/  IABS R13, R11 ;  /* 0x0000000b000d7213 */ /* 0x000fe20000000000 */
[----:B------:R-:W-:-:S02]  /*7c80*/  @!P1 IMAD.MOV R3, RZ, RZ, -R3 ;  /* 0x000000ffff039224 */ /* 0x000fc400078e0a03 */
[C---:B------:R-:W-:Y:S01]  /*7c90*/  IMAD R20, R9.reuse, R12, R20 ;  /* 0x0000000c09147224 */ /* 0x040fe200078e0214 */
[----:B------:R-:W-:Y:S01]  /*7ca0*/  IABS R12, R6 ;  /* 0x00000006000c7213 */ /* 0x000fe20000000000 */
[----:B------:R-:W-:Y:S01]  /*7cb0*/  IMAD.HI.U32 R14, R10, R13, RZ ;  /* 0x0000000d0a0e7227 */ /* 0x000fe200078e00ff */
[----:B------:R0:W-:Y:S01]  /*7cc0*/  STL [R1+0x70c], R3 ;  /* 0x00070c0301007387 */ /* 0x0001e20000100800 */
[C---:B------:R-:W-:Y:S02]  /*7cd0*/  ISETP.GT.U32.AND P1, PT, R9.reuse, R8, PT ;  /* 0x000000080900720c */ /* 0x040fe40003f24070 */
[----:B------:R-:W-:Y:S01]  /*7ce0*/  @!P2 IMAD.MOV R16, RZ, RZ, -R16 ;  /* 0x000000ffff10a224 */ /* 0x000fe200078e0a10 */
[----:B------:R-:W-:Y:S01]  /*7cf0*/  ISETP.GT.U32.AND P2, PT, R9, R20, PT ;  /* 0x000000140900720c */ /* 0x000fe20003f44070 */
[--C-:B------:R-:W-:Y:S01]  /*7d00*/  @!P3 IMAD.IADD R7, R7, 0x1, -R9.reuse ;  /* 0x000000010707b824 */ /* 0x100fe200078e0a09 */
        /* <DEDUP_REMOVED lines=17> */
[C---:B------:R-:W-:Y:S01]  /*7e20*/  VIADD R0, R26.reuse, 0x16b ;  /* 0x0000016b1a007836 */ /* 0x040fe20000000000 */
[----:B------:R-:W-:Y:S01]  /*7e30*/  STL [R1+0x700], R16 ;  /* 0x0007001001007387 */ /* 0x000fe20000100800 */
[----:B0-----:R-:W-:Y:S01]  /*7e40*/  IMAD.MOV.U32 R3, RZ, RZ, R4 ;  /* 0x000000ffff037224 */ /* 0x001fe200078e0004 */
[C---:B------:R-:W-:Y:S01]  /*7e50*/  ISETP.GT.U32.AND P2, PT, R9.reuse, R20, PT ;  /* 0x000000140900720c */ /* 0x040fe20003f44070 */
[----:B------:R-:W-:Y:S01]  /*7e60*/  VIADD R5, R26, 0x16a ;  /* 0x0000016a1a057836 */ /* 0x000fe20000000000 */
[----:B------:R-:W-:Y:S01]  /*7e70*/  IABS R13, R0 ;  /* 0x00000000000d7213 */ /* 0x000fe20000000000 */
[----:B------:R-:W-:Y:S01]  /*7e80*/  @!P6 IMAD.MOV R3, RZ, RZ, -R3 ;  /* 0x000000ffff03e224 */ /* 0x000fe200078e0a03 */
[----:B------:R-:W-:Y:S01]  /*7e90*/  ISETP.GT.U32.AND P6, PT, R9, R12, PT ;  /* 0x0000000c0900720c */ /* 0x000fe20003fc4070 */
[--C-:B------:R-:W-:Y:S01]  /*7ea0*/  @!P1 IMAD.IADD R8, R8, 0x1, -R9.reuse ;  /* 0x0000000108089824 */ /* 0x100fe200078e0a09 */
[----:B------:R-:W-:Y:S01]  /*7eb0*/  IABS R4, R5 ;  /* 0x0000000500047213 */ /* 0x000fe20000000000 */
[----:B------:R-:W-:Y:S01]  /*7ec0*/  @!P5 IMAD.IADD R11, R11, 0x1, -R9 ;  /* 0x000000010b0bd824 */ /* 0x000fe200078e0a09 */
[----:B------:R0:W-:Y:S01]  /*7ed0*/  STL [R1+0x6fc], R3 ;  /* 0x0006fc0301007387 */ /* 0x0001e20000100800 */
[----:B------:R-:W-:Y:S01]  /*7ee0*/  IMAD.HI.U32 R7, R10, R13, RZ ;  /* 0x0000000d0a077227 */ /* 0x000fe200078e00ff */
[----:B------:R-:W-:-:S02]  /*7ef0*/  ISETP.GT.U32.AND P1, PT, R9, R8, PT ;  /* 0x000000080900720c */ /* 0x000fc40003f24070 */
        /* <DEDUP_REMOVED lines=8> */
[C---:B------:R-:W-:Y:S02]  /*7f80*/  IMAD R13, R9.reuse, R7, R13 ;  /* 0x00000007090d7224 */ /* 0x040fe400078e020d */
[----:B------:R-:W-:Y:S02]  /*7f90*/  IMAD R4, R9, R0, R4 ;  /* 0x0000000009047224 */ /* 0x000fe400078e0204 */
[--C-:B------:R-:W-:Y:S01]  /*7fa0*/  @!P5 IMAD.IADD R11, R11, 0x1, -R9.reuse ;  /* 0x000000010b0bd824 */ /* 0x100fe200078e0a09 */
[----:B------:R-:W-:Y:S01]  /*7fb0*/  ISETP.GT.U32.AND P5, PT, R9, R13, PT ;  /* 0x0000000d0900720c */ /* 0x000fe20003fa4070 */
[----:B------:R-:W-:Y:S01]  /*7fc0*/  @!P1 IMAD.IADD R8, R8, 0x1, -R9 ;  /* 0x0000000108089824 */ /* 0x000fe200078e0a09 */
[----:B------:R-:W-:Y:S01]  /*7fd0*/  ISETP.GE.AND P1, PT, R6, RZ, PT ;  /* 0x000000ff0600720c */ /* 0x000fe20003f26270 */
[----:B------:R-:W-:-:S02]  /*7fe0*/  VIADD R6, R26, 0x169 ;  /* 0x000001691a067836 */ /* 0x000fc40000000000 */
[----:B------:R-:W-:Y:S02]  /*7ff0*/  VIADD R7, R26, 0x168 ;  /* 0x000001681a077836 */ /* 0x000fe40000000000 */
[--C-:B------:R-:W-:Y:S01]  /*8000*/  @!P6 IMAD.IADD R12, R12, 0x1, -R9.reuse ;  /* 0x000000010c0ce824 */ /* 0x100fe200078e0a09 */
[----:B------:R-:W-:Y:S01]  /*8010*/  ISETP.GT.U32.AND P6, PT, R9, R4, PT ;  /* 0x000000040900720c */ /* 0x000fe20003fc4070 */
[----:B0-----:R-:W-:Y:S01]  /*8020*/  IMAD.MOV.U32 R3, RZ, RZ, R8 ;  /* 0x000000ffff037224 */ /* 0x001fe200078e0008 */
[----:B------:R-:W-:Y:S01]  /*8030*/  IABS R14, R6 ;  /* 0x00000006000e7213 */ /* 0x000fe20000000000 */
[----:B------:R-:W-:Y:S01]  /*8040*/  VIADD R8, R26, 0x167 ;  /* 0x000001671a087836 */ /* 0x000fe20000000000 */
[----:B------:R-:W-:Y:S01]  /*8050*/  IABS R17, R7 ;  /* 0x0000000700117213 */ /* 0x000fe20000000000 */
[----:B------:R-:W-:Y:S02]  /*8060*/  @!P5 IMAD.IADD R13, R13, 0x1, -R9 ;  /* 0x000000010d0dd824 */ /* 0x000fe400078e0a09 */
[----:B------:R-:W-:Y:S01]  /*8070*/  IMAD.HI.U32 R0, R10, R14, RZ ;  /* 0x0000000e0a007227 */ /* 0x000fe200078e00ff */
[----:B------:R-:W-:-:S03]  /*8080*/  IABS R18, R8 ;  /* 0x0000000800127213 */ /* 0x000fc60000000000 */
[----:B------:R-:W-:Y:S01]  /*8090*/  @!P0 IMAD.MOV R3, RZ, RZ, -R3 ;  /* 0x000000ffff038224 */ /* 0x000fe200078e0a03 */
[----:B------:R-:W-:Y:S01]  /*80a0*/  ISETP.GE.AND P0, PT, R5, RZ, PT ;  /* 0x000000ff0500720c */ /* 0x000fe20003f06270 */
[----:B------:R-:W-:Y:S01]  /*80b0*/  @!P6 IMAD.IADD R4, R4, 0x1, -R9 ;  /* 0x000000010404e824 */ /* 0x000fe200078e0a09 */
[----:B------:R-:W-:Y:S01]  /*80c0*/  ISETP.GT.U32.AND P6, PT, R9, R13, PT ;  /* 0x0000000d0900720c */ /* 0x000fe20003fc4070 */
[----:B------:R-:W-:Y:S01]  /*80d0*/  IMAD.MOV R0, RZ, RZ, -R0 ;  /* 0x000000ffff007224 */ /* 0x000fe200078e0a00 */
[----:B------:R0:W-:Y:S01]  /*80e0*/  STL [R1+0x6f8], R3 ;  /* 0x0006f80301007387 */ /* 0x0001e20000100800 */
[----:B------:R-:W-:-:S04]  /*80f0*/  IMAD.HI.U32 R19, R10, R17, RZ ;  /* 0x000000110a137227 */ /* 0x000fc800078e00ff */
[C---:B------:R-:W-:Y:S02]  /*8100*/  IMAD R14, R9.reuse, R0, R14 ;  /* 0x00000000090e7224 */ /* 0x040fe400078e020e */
[----:B------:R-:W-:Y:S02]  /*8110*/  VIADD R5, R26, 0x166 ;  /* 0x000001661a057836 */ /* 0x000fe40000000000 */
[----:B------:R-:W-:Y:S01]  /*8120*/  IMAD.MOV R19, RZ, RZ, -R19 ;  /* 0x000000ffff137224 */ /* 0x000fe200078e0a13 */
[C---:B------:R-:W-:Y:S01]  /*8130*/  ISETP.GT.U32.AND P5, PT, R9.reuse, R14, PT ;  /* 0x0000000e0900720c */ /* 0x040fe20003fa4070 */
[----:B0-----:R-:W-:Y:S01]  /*8140*/  IMAD.MOV.U32 R3, RZ, RZ, R20 ;  /* 0x000000ffff037224 */ /* 0x001fe200078e0014 */
[----:B------:R-:W-:Y:S01]  /*8150*/  IABS R15, R5 ;  /* 0x00000005000f7213 */ /* 0x000fe20000000000 */
[----:B------:R-:W-:Y:S02]  /*8160*/  IMAD R17, R9, R19, R17 ;  /* 0x0000001309117224 */ /* 0x000fe400078e0211 */
[----:B------:R-:W-:Y:S01]  /*8170*/  @!P3 IMAD.MOV R3, RZ, RZ, -R3 ;  /* 0x000000ffff03b224 */ /* 0x000fe200078e0a03 */
[----:B------:R-:W-:Y:S01]  /*8180*/  ISETP.GE.AND P3, PT, R6, RZ, PT ;  /* 0x000000ff0600720c */ /* 0x000fe20003f66270 */
[----:B------:R-:W-:Y:S01]  /*8190*/  @!P6 IMAD.IADD R13, R13, 0x1, -R9 ;  /* 0x000000010d0de824 */ /* 0x000fe200078e0a09 */
[----:B------:R-:W-:Y:S01]  /*81a0*/  ISETP.GT.U32.AND P6, PT, R9, R17, PT ;  /* 0x000000110900720c */ /* 0x000fe20003fc4070 */
[----:B------:R-:W-:Y:S01]  /*81b0*/  IMAD.HI.U32 R16, R10, R18, RZ ;  /* 0x000000120a107227 */ /* 0x000fe200078e00ff */
[----:B------:R0:W-:Y:S03]  /*81c0*/  STL [R1+0x6f0], R3 ;  /* 0x0006f00301007387 */ /* 0x0001e60000100800 */
[----:B------:R-:W-:-:S02]  /*81d0*/  IMAD.MOV R16, RZ, RZ, -R16 ;  /* 0x000000ffff107224 */ /* 0x000fc400078e0a10 */
[----:B------:R-:W-:Y:S02]  /*81e0*/  @!P5 IMAD.IADD R14, R14, 0x1, -R9 ;  /* 0x000000010e0ed824 */ /* 0x000fe400078e0a09 */
[C---:B------:R-:W-:Y:S02]  /*81f0*/  IMAD R18, R9.reuse, R16, R18 ;  /* 0x0000001009127224 */ /* 0x040fe400078e0212 */
[----:B------:R-:W-:Y:S01]  /*8200*/  IMAD.MOV.U32 R16, RZ, RZ, R12 ;  /* 0x000000ffff107224 */ /* 0x000fe200078e000c */
[----:B------:R-:W-:Y:S01]  /*8210*/  ISETP.GT.U32.AND P5, PT, R9, R14, PT ;  /* 0x0000000e0900720c */ /* 0x000fe20003fa4070 */
[----:B0-----:R-:W-:Y:S02]  /*8220*/  IMAD.MOV.U32 R3, RZ, RZ, R11 ;  /* 0x000000ffff037224 */ /* 0x001fe400078e000b */
[----:B------:R-:W-:-:S04]  /*8230*/  IMAD.HI.U32 R11, R10, R15, RZ ;  /* 0x0000000f0a0b7227 */ /* 0x000fc800078e00ff */
[----:B------:R-:W-:Y:S01]  /*8240*/  @!P4 IMAD.MOV R3, RZ, RZ, -R3 ;  /* 0x000000ffff03c224 */ /* 0x000fe200078e0a03 */
[----:B------:R-:W-:Y:S01]  /*8250*/  ISETP.GT.U32.AND P4, PT, R9, R4, PT ;  /* 0x000000040900720c */ /* 0x000fe20003f84070 */
[----:B------:R-:W-:Y:S02]  /*8260*/  IMAD.MOV R11, RZ, RZ, -R11 ;  /* 0x000000ffff0b7224 */ /* 0x000fe400078e0a0b */
[----:B------:R-:W-:Y:S01]  /*8270*/  @!P6 IMAD.IADD R17, R17, 0x1, -R9 ;  /* 0x000000011111e824 */ /* 0x000fe200078e0a09 */
[----:B------:R0:W-:Y:S01]  /*8280*/  STL [R1+0x6ec], R3 ;  /* 0x0006ec0301007387 */ /* 0x0001e20000100800 */
[----:B------:R-:W-:Y:S02]  /*8290*/  IMAD R15, R9, R11, R15 ;  /* 0x0000000b090f7224 */ /* 0x000fe400078e020f */
[----:B------:R-:W-:Y:S01]  /*82a0*/  @!P1 IMAD.MOV R16, RZ, RZ, -R16 ;  /* 0x000000ffff109224 */ /* 0x000fe200078e0a10 */
[----:B------:R-:W-:Y:S01]  /*82b0*/  ISETP.GE.AND P1, PT, R7, RZ, PT ;  /* 0x000000ff0700720c */ /* 0x000fe20003f26270 */
[----:B------:R-:W-:Y:S01]  /*82c0*/  VIADD R0, R26, 0x165 ;  /* 0x000001651a007836 */ /* 0x000fe20000000000 */
[----:B------:R-:W-:Y:S01]  /*82d0*/  ISETP.GT.U32.AND P6, PT, R9, R15, PT ;  /* 0x0000000f0900720c */ /* 0x000fe20003fc4070 */
[--C-:B------:R-:W-:Y:S01]  /*82e0*/  @!P5 IMAD.IADD R14, R14, 0x1, -R9.reuse ;  /* 0x000000010e0ed824 */ /* 0x100fe200078e0a09 */
[----:B------:R1:W-:Y:S01]  /*82f0*/  STL [R1+0x6e8], R16 ;  /* 0x0006e81001007387 */ /* 0x0003e20000100800 */
[----:B------:R-:W-:Y:S01]  /*8300*/  @!P4 IMAD.IADD R4, R4, 0x1, -R9 ;  /* 0x000000010404c824 */ /* 0x000fe200078e0a09 */
[----:B------:R-:W-:Y:S01]  /*8310*/  IABS R6, R0 ;  /* 0x0000000000067213 */ /* 0x000fe20000000000 */
[----:B0-----:R-:W-:Y:S01]  /*8320*/  IMAD.MOV.U32 R3, RZ, RZ, R13 ;  /* 0x000000ffff037224 */ /* 0x001fe200078e000d */
[----:B------:R-:W-:Y:S01]  /*8330*/  ISETP.GE.AND P5, PT, R5, RZ, PT ;  /* 0x000000ff0500720c */ /* 0x000fe20003fa6270 */
[----:B------:R-:W-:Y:S01]  /*8340*/  VIADD R7, R26, 0x163 ;  /* 0x000001631a077836 */ /* 0x000fe20000000000 */
[----:B------:R-:W-:Y:S01]  /*8350*/  ISETP.GE.AND P4, PT, R8, RZ, PT ;  /* 0x000000ff0800720c */ /* 0x000fe20003f86270 */
[----:B------:R-:W-:Y:S01]  /*8360*/  @!P2 IMAD.MOV R3, RZ, RZ, -R3 ;  /* 0x000000ffff03a224 */ /* 0x000fe200078e0a03 */
[----:B------:R-:W-:Y:S01]  /*8370*/  ISETP.GT.U32.AND P2, PT, R9, R18, PT ;  /* 0x000000120900720c */ /* 0x000fe20003f44070 */
[----:B------:R-:W-:Y:S01]  /*8380*/  IMAD.HI.U32 R12, R10, R6, RZ ;  /* 0x000000060a0c7227 */ /* 0x000fe200078e00ff */
[----:B------:R-:W-:-:S02]  /*8390*/  IABS R19, R7 ;  /* 0x0000000700137213 */ /* 0x000fc40000000000 */
[----:B------:R0:W-:Y:S01]  /*83a0*/  STL [R1+0x6e4], R3 ;  /* 0x0006e40301007387 */ /* 0x0001e20000100800 */
[C---:B-1----:R-:W-:Y:S02]  /*83b0*/  VIADD R16, R26.reuse, 0x164 ;  /* 0x000001641a107836 */ /* 0x042fe40000000000 */
[----:B------:R-:W-:Y:S02]  /*83c0*/  @!P6 IMAD.IADD R15, R15, 0x1, -R9 ;  /* 0x000000010f0fe824 */ /* 0x000fe400078e0a09 */
[----:B------:R-:W-:Y:S01]  /*83d0*/  IMAD.MOV R12, RZ, RZ, -R12 ;  /* 0x000000ffff0c7224 */ /* 0x000fe200078e0a0c */
[----:B------:R-:W-:Y:S01]  /*83e0*/  IABS R5, R16 ;  /* 0x0000001000057213 */ /* 0x000fe20000000000 */
[----:B------:R-:W-:Y:S01]  /*83f0*/  VIADD R11, R26, 0x162 ;  /* 0x000001621a0b7836 */ /* 0x000fe20000000000 */
[C---:B------:R-:W-:Y:S01]  /*8400*/  ISETP.GT.U32.AND P6, PT, R9.reuse, R15, PT ;  /* 0x0000000f0900720c */ /* 0x040fe20003fc4070 */
[----:B------:R-:W-:Y:S02]  /*8410*/  IMAD R6, R9, R12, R6 ;  /* 0x0000000c09067224 */ /* 0x000fe400078e0206 */
[----:B0-----:R-:W-:Y:S01]  /*8420*/  IMAD.MOV.U32 R3, RZ, RZ, R4 ;  /* 0x000000ffff037224 */ /* 0x001fe200078e0004 */
[----:B------:R-:W-:Y:S01]  /*8430*/  IABS R13, R11 ;  /* 0x0000000b000d7213 */ /* 0x000fe20000000000 */
[----:B------:R-:W-:-:S04]  /*8440*/  IMAD.HI.U32 R4, R10, R5, RZ ;  /* 0x000000050a047227 */ /* 0x000fc800078e00ff */
[----:B------:R-:W-:Y:S01]  /*8450*/  @!P0 IMAD.MOV R3, RZ, RZ, -R3 ;  /* 0x000000ffff038224 */ /* 0x000fe200078e0a03 */
[C---:B------:R-:W-:Y:S01]  /*8460*/  ISETP.GT.U32.AND P0, PT, R9.reuse, R17, PT ;  /* 0x000000110900720c */ /* 0x040fe20003f04070 */
[----:B------:R-:W-:Y:S02]  /*8470*/  IMAD.MOV R4, RZ, RZ, -R4 ;  /* 0x000000ffff047224 */ /* 0x000fe400078e0a04 */
[----:B------:R-:W-:Y:S01]  /*8480*/  @!P2 IMAD.IADD R18, R18, 0x1, -R9 ;  /* 0x000000011212a824 */ /* 0x000fe200078e0a09 */
[----:B------:R0:W-:Y:S01]  /*8490*/  STL [R1+0x6e0], R3 ;  /* 0x0006e00301007387 */ /* 0x0001e20000100800 */
[----:B------:R-:W-:Y:S02]  /*84a0*/  IMAD R5, R9, R4, R5 ;  /* 0x0000000409057224 */ /* 0x000fe400078e0205 */
[----:B------:R-:W-:Y:S01]  /*84b0*/  @!P6 IMAD.IADD R15, R15, 0x1, -R9 ;  /* 0x000000010f0fe824 */ /* 0x000fe200078e0a09 */
[C---:B------:R-:W-:Y:S01]  /*84c0*/  ISETP.GT.U32.AND P2, PT, R9.reuse, R18, PT ;  /* 0x000000120900720c */ /* 0x040fe20003f44070 */
[----:B------:R-:W-:Y:S01]  /*84d0*/  VIADD R12, R26, 0x161 ;  /* 0x000001611a0c7836 */ /* 0x000fe20000000000 */
[----:B------:R-:W-:Y:S01]  /*84e0*/  ISETP.GT.U32.AND P6, PT, R9, R5, PT ;  /* 0x000000050900720c */ /* 0x000fe20003fc4070 */
[----:B------:R-:W-:-:S02]  /*84f0*/  IMAD.MOV.U32 R21, RZ, RZ, R14 ;  /* 0x000000ffff157224 */ /* 0x000fc400078e000e */
[----:B------:R-:W-:Y:S01]  /*8500*/  @!P0 IMAD.IADD R17, R17, 0x1, -R9 ;  /* 0x0000000111118824 */ /* 0x000fe200078e0a09 */
[----:B------:R-:W-:Y:S01]  /*8510*/  ISETP.GT.U32.AND P0, PT, R9, R6, PT ;  /* 0x000000060900720c */ /* 0x000fe20003f04070 */
[----:B------:R-:W-:Y:S01]  /*8520*/  IMAD.HI.U32 R20, R10, R19, RZ ;  /* 0x000000130a147227 */ /* 0x000fe200078e00ff */
[----:B------:R-:W-:-:S03]  /*8530*/  IABS R8, R12 ;  /* 0x0000000c00087213 */ /* 0x000fc60000000000 */
[----:B0-----:R-:W-:Y:S02]  /*8540*/  IMAD.MOV.U32 R3, RZ, RZ, R17 ;  /* 0x000000ffff037224 */ /* 0x001fe400078e0011 */
[----:B------:R-:W-:-:S04]  /*8550*/  IMAD.HI.U32 R4, R10, R13, RZ ;  /* 0x0000000d0a047227 */ /* 0x000fc800078e00ff */
[--C-:B------:R-:W-:Y:S02]  /*8560*/  @!P6 IMAD.IADD R5, R5, 0x1, -R9.reuse ;  /* 0x000000010505e824 */ /* 0x100fe400078e0a09 */
[----:B------:R-:W-:Y:S01]  /*8570*/  @!P0 IMAD.IADD R6, R6, 0x1, -R9 ;  /* 0x0000000106068824 */ /* 0x000fe200078e0a09 */
[----:B------:R-:W-:Y:S01]  /*8580*/  ISETP.GE.AND P0, PT, R16, RZ, PT ;  /* 0x000000ff1000720c */ /* 0x000fe20003f06270 */
[----:B------:R-:W-:Y:S02]  /*8590*/  @!P3 IMAD.MOV R21, RZ, RZ, -R21 ;  /* 0x000000ffff15b224 */ /* 0x000fe400078e0a15 */
[----:B------:R-:W-:Y:S01]  /*85a0*/  @!P2 IMAD.IADD R18, R18, 0x1, -R9 ;  /* 0x000000011212a824 */ /* 0x000fe200078e0a09 */
[C---:B------:R-:W-:Y:S01]  /*85b0*/  ISETP.GT.U32.AND P6, PT, R9.reuse, R6, PT ;  /* 0x000000060900720c */ /* 0x040fe20003fc4070 */
[----:B------:R-:W-:Y:S01]  /*85c0*/  IMAD.MOV R20, RZ, RZ, -R20 ;  /* 0x000000ffff147224 */ /* 0x000fe200078e0a14 */
[----:B------:R-:W-:Y:S01]  /*85d0*/  ISETP.GE.AND P2, PT, R0, RZ, PT ;  /* 0x000000ff0000720c */ /* 0x000fe20003f46270 */
[----:B------:R-:W-:Y:S01]  /*85e0*/  @!P1 IMAD.MOV R3, RZ, RZ, -R3 ;  /* 0x000000ffff039224 */ /* 0x000fe200078e0a03 */
[----:B------:R-:W-:Y:S01]  /*85f0*/  STL [R1+0x6d8], R21 ;  /* 0x0006d81501007387 */ /* 0x000fe20000100800 */
[----:B------:R-:W-:Y:S01]  /*8600*/  IMAD.HI.U32 R0, R10, R8, RZ ;  /* 0x000000080a007227 */ /* 0x000fe200078e00ff */
[----:B------:R-:W-:-:S02]  /*8610*/  ISETP.GT.U32.AND P1, PT, R9, R5, PT ;  /* 0x000000050900720c */ /* 0x000fc40003f24070 */
[----:B------:R0:W-:Y:S01]  /*8620*/  STL [R1+0x6d0], R3 ;  /* 0x0006d00301007387 */ /* 0x0001e20000100800 */
[----:B------:R-:W-:Y:S02]  /*8630*/  IMAD.MOV R4, RZ, RZ, -R4 ;  /* 0x000000ffff047224 */ /* 0x000fe400078e0a04 */
[C---:B------:R-:W-:Y:S02]  /*8640*/  IMAD R16, R9.reuse, R20, R19 ;  /* 0x0000001409107224 */ /* 0x040fe400078e0213 */
[----:B------:R-:W-:Y:S02]  /*8650*/  IMAD.MOV R0, RZ, RZ, -R0 ;  /* 0x000000ffff007224 */ /* 0x000fe400078e0a00 */
[C---:B------:R-:W-:Y:S01]  /*8660*/  IMAD R13, R9.reuse, R4, R13 ;  /* 0x00000004090d7224 */ /* 0x040fe200078e020d */
[----:B------:R-:W-:Y:S01]  /*8670*/  ISETP.GT.U32.AND P3, PT, R9, R16, PT ;  /* 0x000000100900720c */ /* 0x000fe20003f64070 */
[----:B------:R-:W-:Y:S02]  /*8680*/  VIADD R4, R26, 0x160 ;  /* 0x000001601a047836 */ /* 0x000fe40000000000 */
[----:B0-----:R-:W-:-:S02]  /*8690*/  IMAD.MOV.U32 R3, RZ, RZ, R15 ;  /* 0x000000ffff037224 */ /* 0x001fc400078e000f */
[----:B------:R-:W-:Y:S01]  /*86a0*/  @!P4 IMAD.MOV R18, RZ, RZ, -R18 ;  /* 0x000000ffff12c224 */ /* 0x000fe200078e0a12 */
[----:B------:R-:W-:Y:S01]  /*86b0*/  IABS R14, R4 ;  /* 0x00000004000e7213 */ /* 0x000fe20000000000 */
[C---:B------:R-:W-:Y:S01]  /*86c0*/  IMAD R8, R9.reuse, R0, R8 ;  /* 0x0000000009087224 */ /* 0x040fe200078e0208 */
[C---:B------:R-:W-:Y:S01]  /*86d0*/  ISETP.GT.U32.AND P4, PT, R9.reuse, R13, PT ;  /* 0x0000000d0900720c */ /* 0x040fe20003f84070 */
[----:B------:R-:W-:Y:S01]  /*86e0*/  @!P5 IMAD.MOV R3, RZ, RZ, -R3 ;  /* 0x000000ffff03d224 */ /* 0x000fe200078e0a03 */
[----:B------:R-:W-:Y:S01]  /*86f0*/  STL [R1+0x6c8], R18 ;  /* 0x0006c81201007387 */ /* 0x000fe20000100800 */
[----:B------:R-:W-:Y:S01]  /*8700*/  @!P6 IMAD.IADD R6, R6, 0x1, -R9 ;  /* 0x000000010606e824 */ /* 0x000fe200078e0a09 */
[----:B------:R-:W-:Y:S01]  /*8710*/  ISETP.GT.U32.AND P6, PT, R9, R8, PT ;  /* 0x000000080900720c */ /* 0x000fe20003fc4070 */
[----:B------:R-:W-:Y:S01]  /*8720*/  IMAD.HI.U32 R15, R10, R14, RZ ;  /* 0x0000000e0a0f7227 */ /* 0x000fe200078e00ff */
[----:B------:R0:W-:Y:S01]  /*8730*/  STL [R1+0x6c4], R3 ;  /* 0x0006c40301007387 */ /* 0x0001e20000100800 */
[----:B------:R-:W-:-:S02]  /*8740*/  ISETP.GE.AND P5, PT, R7, RZ, PT ;  /* 0x000000ff0700720c */ /* 0x000fc40003fa6270 */
[----:B------:R-:W-:Y:S02]  /*8750*/  IMAD.MOV R15, RZ, RZ, -R15 ;  /* 0x000000ffff0f7224 */ /* 0x000fe400078e0a0f */
[--C-:B------:R-:W-:Y:S01]  /*8760*/  @!P1 IMAD.IADD R5, R5, 0x1, -R9.reuse ;  /* 0x0000000105059824 */ /* 0x100fe200078e0a09 */
[----:B------:R-:W-:Y:S01]  /*8770*/  ISETP.GE.AND P1, PT, R11, RZ, PT ;  /* 0x000000ff0b00720c */ /* 0x000fe20003f26270 */
[--C-:B------:R-:W-:Y:S01]  /*8780*/  @!P3 IMAD.IADD R16, R16, 0x1, -R9.reuse ;  /* 0x000000011010b824 */ /* 0x100fe200078e0a09 */
[----:B------:R-:W-:Y:S01]  /*8790*/  ISETP.GE.AND P3, PT, R12, RZ, PT ;  /* 0x000000ff0c00720c */ /* 0x000fe20003f66270 */
[----:B------:R-:W-:Y:S02]  /*87a0*/  IMAD R12, R9, R15, R14 ;  /* 0x0000000f090c7224 */ /* 0x000fe400078e020e */
[----:B0-----:R-:W-:Y:S02]  /*87b0*/  IMAD.MOV.U32 R3, RZ, RZ, R6 ;  /* 0x000000ffff037224 */ /* 0x001fe400078e0006 */
[----:B------:R-:W-:Y:S01]  /*87c0*/  @!P4 IMAD.IADD R13, R13, 0x1, -R9 ;  /* 0x000000010d0dc824 */ /* 0x000fe200078e0a09 */
[----:B------:R-:W-:Y:S01]  /*87d0*/  ISETP.GT.U32.AND P4, PT, R9, R16, PT ;  /* 0x000000100900720c */ /* 0x000fe20003f84070 */
[----:B------:R-:W-:-:S02]  /*87e0*/  @!P2 IMAD.MOV R3, RZ, RZ, -R3 ;  /* 0x000000ffff03a224 */ /* 0x000fc400078e0a03 */
[----:B------:R-:W-:Y:S02]  /*87f0*/  VIADD R0, R26, 0x15f ;  /* 0x0000015f1a007836 */ /* 0x000fe40000000000 */
[--C-:B------:R-:W-:Y:S01]  /*8800*/  @!P6 IMAD.IADD R8, R8, 0x1, -R9.reuse ;  /* 0x000000010808e824 */ /* 0x100fe200078e0a09 */
[----:B------:R0:W-:Y:S01]  /*8810*/  STL [R1+0x6c0], R3 ;  /* 0x0006c00301007387 */ /* 0x0001e20000100800 */
[C---:B------:R-:W-:Y:S01]  /*8820*/  ISETP.GT.U32.AND P6, PT, R9.reuse, R13, PT ;  /* 0x0000000d0900720c */ /* 0x040fe20003fc4070 */
[C---:B------:R-:W-:Y:S01]  /*8830*/  VIADD R15, R26.reuse, 0x15e ;  /* 0x0000015e1a0f7836 */ /* 0x040fe20000000000 */
[----:B------:R-:W-:Y:S01]  /*8840*/  IABS R17, R0 ;  /* 0x0000000000117213 */ /* 0x000fe20000000000 */
[----:B------:R-:W-:Y:S01]  /*8850*/  VIADD R6, R26, 0x15d ;  /* 0x0000015d1a067836 */ /* 0x000fe20000000000 */
[----:B------:R-:W-:Y:S02]  /*8860*/  ISETP.GT.U32.AND P2, PT, R9, R8, PT ;  /* 0x000000080900720c */ /* 0x000fe40003f44070 */
[----:B------:R-:W-:Y:S01]  /*8870*/  @!P4 IMAD.IADD R16, R16, 0x1, -R9 ;  /* 0x000000011010c824 */ /* 0x000fe200078e0a09 */
[----:B------:R-:W-:Y:S01]  /*8880*/  ISETP.GE.AND P4, PT, R4, RZ, PT ;  /* 0x000000ff0400720c */ /* 0x000fe20003f86270 */
[----:B------:R-:W-:Y:S01]  /*8890*/  IMAD.MOV.U32 R7, RZ, RZ, R17 ;  /* 0x000000ffff077224 */ /* 0x000fe200078e0011 */
[----:B------:R-:W-:Y:S01]  /*88a0*/  IABS R4, R6 ;  /* 0x0000000600047213 */ /* 0x000fe20000000000 */
        /* <DEDUP_REMOVED lines=8> */
[----:B------:R-:W-:Y:S01]  /*8930*/  ISETP.GE.AND P2, PT, R0, RZ, PT ;  /* 0x000000ff0000720c */ /* 0x000fe20003f46270 */
[----:B------:R-:W-:Y:S02]  /*8940*/  VIADD R0, R26, 0x15c ;  /* 0x0000015c1a007836 */ /* 0x000fe40000000000 */
[----:B------:R-:W-:Y:S02]  /*8950*/  IMAD R7, R9, R11, R7 ;  /* 0x0000000b09077224 */ /* 0x000fe400078e0207 */
[----:B------:R-:W-:-:S02]  /*8960*/  @!P6 IMAD.IADD R13, R13, 0x1, -R9 ;  /* 0x000000010d0de824 */ /* 0x000fc400078e0a09 */
[----:B------:R-:W-:Y:S01]  /*8970*/  IMAD.HI.U32 R14, R10, R5, RZ ;  /* 0x000000050a0e7227 */ /* 0x000fe200078e00ff */
[----:B------:R-:W-:-:S03]  /*8980*/  ISETP.GT.U32.AND P6, PT, R9, R7, PT ;  /* 0x000000070900720c */ /* 0x000fc60003fc4070 */
[----:B------:R-:W-:Y:S01]  /*8990*/  @!P0 IMAD.IADD R12, R12, 0x1, -R9 ;  /* 0x000000010c0c8824 */ /* 0x000fe200078e0a09 */
[----:B------:R-:W-:Y:S01]  /*89a0*/  ISETP.GE.AND P0, PT, R15, RZ, PT ;  /* 0x000000ff0f00720c */ /* 0x000fe20003f06270 */
[----:B0-----:R-:W-:Y:S01]  /*89b0*/  IMAD.MOV.U32 R3, RZ, RZ, R16 ;  /* 0x000000ffff037224 */ /* 0x001fe200078e0010 */
[----:B------:R-:W-:Y:S01]  /*89c0*/  IABS R15, R0 ;  /* 0x00000000000f7213 */ /* 0x000fe20000000000 */
[----:B------:R-:W-:-:S04]  /*89d0*/  IMAD.HI.U32 R11, R10, R4, RZ ;  /* 0x000000040a0b7227 */ /* 0x000fc800078e00ff */
[----:B------:R-:W-:Y:S01]  /*89e0*/  @!P5 IMAD.MOV R3, RZ, RZ, -R3 ;  /* 0x000000ffff03d224 */ /* 0x000fe200078e0a03 */
[C---:B------:R-:W-:Y:S01]  /*89f0*/  ISETP.GT.U32.AND P5, PT, R9.reuse, R12, PT ;  /* 0x0000000c0900720c */ /* 0x040fe20003fa4070 */
[----:B------:R-:W-:Y:S02]  /*8a00*/  @!P1 IMAD.MOV R13, RZ, RZ, -R13 ;  /* 0x000000ffff0d9224 */ /* 0x000fe400078e0a0d */
[----:B------:R-:W-:Y:S01]  /*8a10*/  IMAD.MOV R14, RZ, RZ, -R14 ;  /* 0x000000ffff0e7224 */ /* 0x000fe200078e0a0e */
[----:B------:R0:W-:Y:S01]  /*8a20*/  STL [R1+0x6b8], R3 ;  /* 0x0006b80301007387 */ /* 0x0001e20000100800 */
[----:B------:R-:W-:Y:S02]  /*8a30*/  IMAD.MOV R11, RZ, RZ, -R11 ;  /* 0x000000ffff0b7224 */ /* 0x000fe400078e0a0b */
[C---:B------:R-:W-:Y:S01]  /*8a40*/  IMAD R5, R9.reuse, R14, R5 ;  /* 0x0000000e09057224 */ /* 0x040fe200078e0205 */
[----:B------:R1:W-:Y:S01]  /*8a50*/  STL [R1+0x6b4], R13 ;  /* 0x0006b40d01007387 */ /* 0x0003e20000100800 */
[----:B------:R-:W-:-:S02]  /*8a60*/  IMAD R4, R9, R11, R4 ;  /* 0x0000000b09047224 */ /* 0x000fc400078e0204 */
[--C-:B------:R-:W-:Y:S01]  /*8a70*/  @!P6 IMAD.IADD R7, R7, 0x1, -R9.reuse ;  /* 0x000000010707e824 */ /* 0x100fe200078e0a09 */
[C---:B------:R-:W-:Y:S01]  /*8a80*/  ISETP.GT.U32.AND P1, PT, R9.reuse, R5, PT ;  /* 0x000000050900720c */ /* 0x040fe20003f24070 */
[----:B------:R-:W-:Y:S01]  /*8a90*/  @!P5 IMAD.IADD R12, R12, 0x1, -R9 ;  /* 0x000000010c0cd824 */ /* 0x000fe200078e0a09 */
[C---:B------:R-:W-:Y:S01]  /*8aa0*/  ISETP.GT.U32.AND P5, PT, R9.reuse, R4, PT ;  /* 0x000000040900720c */ /* 0x040fe20003fa4070 */
[----:B0-----:R-:W-:Y:S01]  /*8ab0*/  IMAD.MOV.U32 R3, RZ, RZ, R8 ;  /* 0x000000ffff037224 */ /* 0x001fe200078e0008 */
[----:B------:R-:W-:Y:S01]  /*8ac0*/  ISETP.GT.U32.AND P6, PT, R9, R7, PT ;  /* 0x000000070900720c */ /* 0x000fe20003fc4070 */
[----:B------:R-:W-:-:S04]  /*8ad0*/  IMAD.HI.U32 R8, R10, R15, RZ ;  /* 0x0000000f0a087227 */ /* 0x000fc800078e00ff */
[----:B------:R-:W-:Y:S02]  /*8ae0*/  IMAD.MOV R8, RZ, RZ, -R8 ;  /* 0x000000ffff087224 */ /* 0x000fe400078e0a08 */
[----:B-1----:R-:W-:Y:S02]  /*8af0*/  IMAD.MOV.U32 R13, RZ, RZ, R12 ;  /* 0x000000ffff0d7224 */ /* 0x002fe400078e000c */
[C---:B------:R-:W-:Y:S02]  /*8b00*/  IMAD R15, R9.reuse, R8, R15 ;  /* 0x00000008090f7224 */ /* 0x040fe400078e020f */
[----:B------:R-:W-:Y:S02]  /*8b10*/  @!P4 IMAD.MOV R13, RZ, RZ, -R13 ;  /* 0x000000ffff0dc224 */ /* 0x000fe400078e0a0d */
[----:B------:R-:W-:Y:S01]  /*8b20*/  VIADD R11, R26, 0x15a ;  /* 0x0000015a1a0b7836 */ /* 0x000fe20000000000 */
[----:B------:R-:W-:Y:S01]  /*8b30*/  ISETP.GT.U32.AND P4, PT, R9, R15, PT ;  /* 0x0000000f0900720c */ /* 0x000fe20003f84070 */
[----:B------:R-:W-:Y:S01]  /*8b40*/  @!P3 IMAD.MOV R3, RZ, RZ, -R3 ;  /* 0x000000ffff03b224 */ /* 0x000fe200078e0a03 */
[----:B------:R-:W-:Y:S01]  /*8b50*/  ISETP.GE.AND P3, PT, R6, RZ, PT ;  /* 0x000000ff0600720c */ /* 0x000fe20003f66270 */
[--C-:B------:R-:W-:Y:S01]  /*8b60*/  @!P1 IMAD.IADD R5, R5, 0x1, -R9.reuse ;  /* 0x0000000105059824 */ /* 0x100fe200078e0a09 */
[----:B------:R-:W-:Y:S01]  /*8b70*/  IABS R21, R11 ;  /* 0x0000000b00157213 */ /* 0x000fe20000000000 */
[--C-:B------:R-:W-:Y:S01]  /*8b80*/  @!P5 IMAD.IADD R4, R4, 0x1, -R9.reuse ;  /* 0x000000010404d824 */ /* 0x100fe200078e0a09 */
[----:B------:R0:W-:Y:S01]  /*8b90*/  STL [R1+0x6b0], R3 ;  /* 0x0006b00301007387 */ /* 0x0001e20000100800 */
[--C-:B------:R-:W-:Y:S01]  /*8ba0*/  @!P6 IMAD.IADD R7, R7, 0x1, -R9.reuse ;  /* 0x000000010707e824 */ /* 0x100fe200078e0a09 */
[C---:B------:R-:W-:Y:S01]  /*8bb0*/  ISETP.GT.U32.AND P1, PT, R9.reuse, R5, PT ;  /* 0x000000050900720c */ /* 0x040fe20003f24070 */
[C---:B------:R-:W-:Y:S01]  /*8bc0*/  VIADD R6, R26.reuse, 0x15b ;  /* 0x0000015b1a067836 */ /* 0x040fe20000000000 */
[----:B------:R-:W-:Y:S01]  /*8bd0*/  ISETP.GT.U32.AND P5, PT, R9, R4, PT ;  /* 0x000000040900720c */ /* 0x000fe20003fa4070 */
[----:B------:R-:W-:Y:S01]  /*8be0*/  VIADD R8, R26, 0x159 ;  /* 0x000001591a087836 */ /* 0x000fe20000000000 */
[----:B------:R-:W-:Y:S01]  /*8bf0*/  ISETP.GE.AND P6, PT, R0, RZ, PT ;  /* 0x000000ff0000720c */ /* 0x000fe20003fc6270 */
[----:B------:R-:W-:Y:S01]  /*8c00*/  @!P4 IMAD.IADD R15, R15, 0x1, -R9 ;  /* 0x000000010f0fc824 */ /* 0x000fe200078e0a09 */
[----:B------:R-:W-:Y:S01]  /*8c10*/  IABS R20, R6 ;  /* 0x0000000600147213 */ /* 0x000fe20000000000 */
[----:B------:R1:W-:Y:S01]  /*8c20*/  STL [R1+0x6ac], R13 ;  /* 0x0006ac0d01007387 */ /* 0x0003e20000100800 */
[----:B0-----:R-:W-:Y:S01]  /*8c30*/  IMAD.MOV.U32 R3, RZ, RZ, R7 ;  /* 0x000000ffff037224 */ /* 0x001fe200078e0007 */
[----:B------:R-:W-:Y:S01]  /*8c40*/  IABS R0, R8 ;  /* 0x0000000800007213 */ /* 0x000fe20000000000 */
[----:B------:R-:W-:Y:S01]  /*8c50*/  IMAD.HI.U32 R7, R10, R21, RZ ;  /* 0x000000150a077227 */ /* 0x000fe200078e00ff */
[----:B------:R-:W-:-:S03]  /*8c60*/  ISETP.GT.U32.AND P4, PT, R9, R15, PT ;  /* 0x0000000f0900720c */ /* 0x000fc60003f84070 */
[----:B------:R-:W-:Y:S02]  /*8c70*/  IMAD.MOV R7, RZ, RZ, -R7 ;  /* 0x000000ffff077224 */ /* 0x000fe400078e0a07 */
[----:B------:R-:W-:Y:S01]  /*8c80*/  @!P2 IMAD.MOV R3, RZ, RZ, -R3 ;  /* 0x000000ffff03a224 */ /* 0x000fe200078e0a03 */
[----:B------:R-:W-:Y:S01]  /*8c90*/  ISETP.GE.AND P2, PT, R6, RZ, PT ;  /* 0x000000ff0600720c */ /* 0x000fe20003f46270 */
[----:B------:R-:W-:Y:S02]  /*8ca0*/  IMAD R21, R9, R7, R21 ;  /* 0x0000000709157224 */ /* 0x000fe400078e0215 */
[----:B------:R-:W-:Y:S01]  /*8cb0*/  IMAD.HI.U32 R12, R10, R20, RZ ;  /* 0x000000140a0c7227 */ /* 0x000fe200078e00ff */
[----:B------:R0:W-:Y:S03]  /*8cc0*/  STL [R1+0x6a8], R3 ;  /* 0x0006a80301007387 */ /* 0x0001e60000100800 */
[--C-:B------:R-:W-:Y:S01]  /*8cd0*/  @!P1 IMAD.IADD R5, R5, 0x1, -R9.reuse ;  /* 0x0000000105059824 */ /* 0x100fe200078e0a09 */
[----:B------:R-:W-:Y:S01]  /*8ce0*/  ISETP.GE.AND P1, PT, R11, RZ, PT ;  /* 0x000000ff0b00720c */ /* 0x000fe20003f26270 */
[--C-:B------:R-:W-:Y:S01]  /*8cf0*/  @!P5 IMAD.IADD R4, R4, 0x1, -R9.reuse ;  /* 0x000000010404d824 */ /* 0x100fe200078e0a09 */
[----:B------:R-:W-:Y:S01]  /*8d00*/  ISETP.GE.AND P5, PT, R8, RZ, PT ;  /* 0x000000ff0800720c */ /* 0x000fe20003fa6270 */
[----:B------:R-:W-:Y:S01]  /*8d10*/  @!P4 IMAD.IADD R15, R15, 0x1, -R9 ;  /* 0x000000010f0fc824 */ /* 0x000fe200078e0a09 */
[----:B------:R-:W-:Y:S01]  /*8d20*/  ISETP.GT.U32.AND P4, PT, R9, R21, PT ;  /* 0x000000150900720c */ /* 0x000fe20003f84070 */
[----:B------:R-:W-:-:S02]  /*8d30*/  IMAD.MOV R11, RZ, RZ, -R12 ;  /* 0x000000ffff0b7224 */ /* 0x000fc400078e0a0c */
[----:B-1----:R-:W-:Y:S02]  /*8d40*/  IMAD.MOV.U32 R13, RZ, RZ, R5 ;  /* 0x000000ffff0d7224 */ /* 0x002fe400078e0005 */
[----:B0-----:R-:W-:Y:S02]  /*8d50*/  IMAD.MOV.U32 R3, RZ, RZ, R4 ;  /* 0x000000ffff037224 */ /* 0x001fe400078e0004 */
[----:B------:R-:W-:-:S04]  /*8d60*/  IMAD.HI.U32 R6, R10, R0, RZ ;  /* 0x000000000a067227 */ /* 0x000fc800078e00ff */
[C---:B------:R-:W-:Y:S02]  /*8d70*/  IMAD R20, R9.reuse, R11, R20 ;  /* 0x0000000b09147224 */ /* 0x040fe400078e0214 */
[----:B------:R-:W-:Y:S02]  /*8d80*/  @!P0 IMAD.MOV R13, RZ, RZ, -R13 ;  /* 0x000000ffff0d8224 */ /* 0x000fe400078e0a0d */
[----:B------:R-:W-:Y:S01]  /*8d90*/  @!P3 IMAD.MOV R3, RZ, RZ, -R3 ;  /* 0x000000ffff03b224 */ /* 0x000fe200078e0a03 */
[C---:B------:R-:W-:Y:S01]  /*8da0*/  ISETP.GT.U32.AND P0, PT, R9.reuse, R20, PT ;  /* 0x000000140900720c */ /* 0x040fe20003f04070 */
[C---:B------:R-:W-:Y:S01]  /*8db0*/  VIADD R14, R26.reuse, 0x158 ;  /* 0x000001581a0e7836 */ /* 0x040fe20000000000 */
[----:B------:R0:W-:Y:S01]  /*8dc0*/  STL [R1+0x6a4], R13 ;  /* 0x0006a40d01007387 */ /* 0x0001e20000100800 */
[----:B------:R-:W-:Y:S02]  /*8dd0*/  IMAD.MOV R6, RZ, RZ, -R6 ;  /* 0x000000ffff067224 */ /* 0x000fe400078e0a06 */
[----:B------:R-:W-:Y:S01]  /*8de0*/  VIADD R11, R26, 0x157 ;  /* 0x000001571a0b7836 */ /* 0x000fe20000000000 */
[----:B------:R1:W-:Y:S01]  /*8df0*/  STL [R1+0x69c], R3 ;  /* 0x00069c0301007387 */ /* 0x0003e20000100800 */
[----:B------:R-:W-:Y:S01]  /*8e00*/  IMAD R0, R9, R6, R0 ;  /* 0x0000000609007224 */ /* 0x000fe200078e0200 */
[----:B------:R-:W-:Y:S01]  /*8e10*/  ISETP.GE.AND P3, PT, R14, RZ, PT ;  /* 0x000000ff0e00720c */ /* 0x000fe20003f66270 */
[--C-:B------:R-:W-:Y:S01]  /*8e20*/  @!P4 IMAD.IADD R21, R21, 0x1, -R9.reuse ;  /* 0x000000011515c824 */ /* 0x100fe200078e0a09 */
[----:B------:R-:W-:Y:S01]  /*8e30*/  IABS R14, R14 ;  /* 0x0000000e000e7213 */ /* 0x000fe20000000000 */
[----:B------:R-:W-:Y:S01]  /*8e40*/  VIADD R12, R26, 0x155 ;  /* 0x000001551a0c7836 */ /* 0x000fe20000000000 */
[----:B------:R-:W-:Y:S01]  /*8e50*/  IABS R8, R11 ;  /* 0x0000000b00087213 */ /* 0x000fe20000000000 */
[----:B------:R-:W-:Y:S01]  /*8e60*/  @!P0 IMAD.IADD R20, R20, 0x1, -R9 ;  /* 0x0000000114148824 */ /* 0x000fe200078e0a09 */
[----:B------:R-:W-:Y:S01]  /*8e70*/  ISETP.GT.U32.AND P4, PT, R9, R21, PT ;  /* 0x000000150900720c */ /* 0x000fe20003f84070 */
[----:B0-----:R-:W-:Y:S01]  /*8e80*/  IMAD.HI.U32 R13, R10, R14, RZ ;  /* 0x0000000e0a0d7227 */ /* 0x001fe200078e00ff */
[----:B------:R-:W-:-:S02]  /*8e90*/  IABS R16, R12 ;  /* 0x0000000c00107213 */ /* 0x000fc40000000000 */
[----:B------:R-:W-:Y:S01]  /*8ea0*/  ISETP.GT.U32.AND P0, PT, R9, R20, PT ;  /* 0x000000140900720c */ /* 0x000fe20003f04070 */
[----:B-1----:R-:W-:Y:S02]  /*8eb0*/  IMAD.MOV.U32 R3, RZ, RZ, R15 ;  /* 0x000000ffff037224 */ /* 0x002fe400078e000f */
[----:B------:R-:W-:-:S04]  /*8ec0*/  IMAD.HI.U32 R7, R10, R8, RZ ;  /* 0x000000080a077227 */ /* 0x000fc800078e00ff */
[----:B------:R-:W-:Y:S01]  /*8ed0*/  @!P6 IMAD.MOV R3, RZ, RZ, -R3 ;  /* 0x000000ffff03e224 */ /* 0x000fe200078e0a03 */
[C---:B------:R-:W-:Y:S01]  /*8ee0*/  ISETP.GT.U32.AND P6, PT, R9.reuse, R0, PT ;  /* 0x000000000900720c */ /* 0x040fe20003fc4070 */
[----:B------:R-:W-:Y:S02]  /*8ef0*/  IMAD.MOV R13, RZ, RZ, -R13 ;  /* 0x000000ffff0d7224 */ /* 0x000fe400078e0a0d */
[----:B------:R-:W-:Y:S01]  /*8f00*/  IMAD.MOV R7, RZ, RZ, -R7 ;  /* 0x000000ffff077224 */ /* 0x000fe200078e0a07 */
[----:B------:R0:W-:Y:S01]  /*8f10*/  STL [R1+0x698], R3 ;  /* 0x0006980301007387 */ /* 0x0001e20000100800 */
[C---:B------:R-:W-:Y:S02]  /*8f20*/  IMAD R14, R9.reuse, R13, R14 ;  /* 0x0000000d090e7224 */ /* 0x040fe400078e020e */
[----:B------:R-:W-:Y:S02]  /*8f30*/  IMAD R8, R9, R7, R8 ;  /* 0x0000000709087224 */ /* 0x000fe400078e0208 */
[----:B------:R-:W-:Y:S01]  /*8f40*/  @!P4 IMAD.IADD R21, R21, 0x1, -R9 ;  /* 0x000000011515c824 */ /* 0x000fe200078e0a09 */
[----:B------:R-:W-:Y:S01]  /*8f50*/  ISETP.GT.U32.AND P4, PT, R9, R14, PT ;  /* 0x0000000e0900720c */ /* 0x000fe20003f84070 */
[----:B------:R-:W-:-:S02]  /*8f60*/  VIADD R17, R26, 0x156 ;  /* 0x000001561a117836 */ /* 0x000fc40000000000 */
[----:B------:R-:W-:Y:S01]  /*8f70*/  @!P6 IMAD.IADD R0, R0, 0x1, -R9 ;  /* 0x000000010000e824 */ /* 0x000fe200078e0a09 */
[----:B------:R-:W-:Y:S01]  /*8f80*/  ISETP.GT.U32.AND P6, PT, R9, R8, PT ;  /* 0x000000080900720c */ /* 0x000fe20003fc4070 */
[----:B------:R-:W-:Y:S01]  /*8f90*/  IMAD.HI.U32 R4, R10, R16, RZ ;  /* 0x000000100a047227 */ /* 0x000fe200078e00ff */
[----:B------:R-:W-:-:S03]  /*8fa0*/  IABS R5, R17 ;  /* 0x0000001100057213 */ /* 0x000fc60000000000 */
[----:B------:R-:W-:Y:S02]  /*8fb0*/  IMAD.MOV R4, RZ, RZ, -R4 ;  /* 0x000000ffff047224 */ /* 0x000fe400078e0a04 */
[--C-:B------:R-:W-:Y:S01]  /*8fc0*/  @!P0 IMAD.IADD R20, R20, 0x1, -R9.reuse ;  /* 0x0000000114148824 */ /* 0x100fe200078e0a09 */
[----:B------:R-:W-:Y:S01]  /*8fd0*/  ISETP.GE.AND P0, PT, R11, RZ, PT ;  /* 0x000000ff0b00720c */ /* 0x000fe20003f06270 */
[C---:B------:R-:W-:Y:S02]  /*8fe0*/  VIADD R13, R26.reuse, 0x154 ;  /* 0x000001541a0d7836 */ /* 0x040fe40000000000 */
[----:B------:R-:W-:Y:S02]  /*8ff0*/  VIADD R15, R26, 0x153 ;  /* 0x000001531a0f7836 */ /* 0x000fe40000000000 */
[C---:B------:R-:W-:Y:S01]  /*9000*/  IMAD R16, R9.reuse, R4, R16 ;  /* 0x0000000409107224 */ /* 0x040fe200078e0210 */
[----:B------:R-:W-:Y:S01]  /*9010*/  IABS R4, R13 ;  /* 0x0000000d00047213 */ /* 0x000fe20000000000 */
[--C-:B------:R-:W-:Y:S01]  /*9020*/  @!P4 IMAD.IADD R14, R14, 0x1, -R9.reuse ;  /* 0x000000010e0ec824 */ /* 0x100fe200078e0a09 */
[----:B------:R-:W-:Y:S01]  /*9030*/  IABS R18, R15 ;  /* 0x0000000f00127213 */ /* 0x000fe20000000000 */
[----:B0-----:R-:W-:Y:S01]  /*9040*/  IMAD.MOV.U32 R3, RZ, RZ, R20 ;  /* 0x000000ffff037224 */ /* 0x001fe200078e0014 */
[----:B------:R-:W-:Y:S01]  /*9050*/  ISETP.GT.U32.AND P4, PT, R9, R0, PT ;  /* 0x000000000900720c */ /* 0x000fe20003f84070 */
[----:B------:R-:W-:-:S02]  /*9060*/  @!P6 IMAD.IADD R8, R8, 0x1, -R9 ;  /* 0x000000010808e824 */ /* 0x000fc400078e0a09 */
[----:B------:R-:W-:-:S03]  /*9070*/  IMAD.HI.U32 R6, R10, R5, RZ ;  /* 0x000000050a067227 */ /* 0x000fc600078e00ff */
[C---:B------:R-:W-:Y:S01]  /*9080*/  ISETP.GT.U32.AND P6, PT, R9.reuse, R8, PT ;  /* 0x000000080900720c */ /* 0x040fe20003fc4070 */
[----:B------:R-:W-:Y:S01]  /*9090*/  @!P2 IMAD.MOV R3, RZ, RZ, -R3 ;  /* 0x000000ffff03a224 */ /* 0x000fe200078e0a03 */
[----:B------:R-:W-:Y:S01]  /*90a0*/  ISETP.GT.U32.AND P2, PT, R9, R14, PT ;  /* 0x0000000e0900720c */ /* 0x000fe20003f44070 */
[----:B------:R-:W-:Y:S02]  /*90b0*/  IMAD.MOV R6, RZ, RZ, -R6 ;  /* 0x000000ffff067224 */ /* 0x000fe400078e0a06 */
[C---:B------:R-:W-:Y:S01]  /*90c0*/  IMAD.HI.U32 R22, R10.reuse, R4, RZ ;  /* 0x000000040a167227 */ /* 0x040fe200078e00ff */
[----:B------:R0:W-:Y:S03]  /*90d0*/  STL [R1+0x694], R3 ;  /* 0x0006940301007387 */ /* 0x0001e60000100800 */
[----:B------:R-:W-:-:S04]  /*90e0*/  IMAD.HI.U32 R20, R10, R18, RZ ;  /* 0x000000120a147227 */ /* 0x000fc800078e00ff */
[C---:B------:R-:W-:Y:S02]  /*90f0*/  IMAD R5, R9.reuse, R6, R5 ;  /* 0x0000000609057224 */ /* 0x040fe400078e0205 */
[----:B------:R-:W-:Y:S02]  /*9100*/  IMAD.MOV R22, RZ, RZ, -R22 ;  /* 0x000000ffff167224 */ /* 0x000fe400078e0a16 */
[----:B0-----:R-:W-:Y:S02]  /*9110*/  IMAD.MOV.U32 R3, RZ, RZ, R21 ;  /* 0x000000ffff037224 */ /* 0x001fe400078e0015 */
[----:B------:R-:W-:Y:S02]  /*9120*/  IMAD.MOV R20, RZ, RZ, -R20 ;  /* 0x000000ffff147224 */ /* 0x000fe400078e0a14 */
[----:B------:R-:W-:Y:S01]  /*9130*/  @!P1 IMAD.MOV R3, RZ, RZ, -R3 ;  /* 0x000000ffff039224 */ /* 0x000fe200078e0a03 */
[C---:B------:R-:W-:Y:S01]  /*9140*/  ISETP.GT.U32.AND P1, PT, R9.reuse, R5, PT ;  /* 0x000000050900720c */ /* 0x040fe20003f24070 */
[----:B------:R-:W-:Y:S01]  /*9150*/  @!P4 IMAD.IADD R0, R0, 0x1, -R9 ;  /* 0x000000010000c824 */ /* 0x000fe200078e0a09 */
[C---:B------:R-:W-:Y:S01]  /*9160*/  ISETP.GT.U32.AND P4, PT, R9.reuse, R16, PT ;  /* 0x000000100900720c */ /* 0x040fe20003f84070 */
[C---:B------:R-:W-:Y:S01]  /*9170*/  IMAD R4, R9.reuse, R22, R4 ;  /* 0x0000001609047224 */ /* 0x040fe200078e0204 */
[----:B------:R0:W-:Y:S01]  /*9180*/  STL [R1+0x690], R3 ;  /* 0x0006900301007387 */ /* 0x0001e20000100800 */
[----:B------:R-:W-:-:S02]  /*9190*/  IMAD R18, R9, R20, R18 ;  /* 0x0000001409127224 */ /* 0x000fc400078e0212 */
[----:B------:R-:W-:Y:S02]  /*91a0*/  VIADD R6, R26, 0x152 ;  /* 0x000001521a067836 */ /* 0x000fe40000000000 */
[--C-:B------:R-:W-:Y:S01]  /*91b0*/  @!P2 IMAD.IADD R14, R14, 0x1, -R9.reuse ;  /* 0x000000010e0ea824 */ /* 0x100fe200078e0a09 */
[C---:B------:R-:W-:Y:S01]  /*91c0*/  ISETP.GT.U32.AND P2, PT, R9.reuse, R4, PT ;  /* 0x000000040900720c */ /* 0x040fe20003f44070 */
[----:B------:R-:W-:Y:S01]  /*91d0*/  @!P6 IMAD.IADD R8, R8, 0x1, -R9 ;  /* 0x000000010808e824 */ /* 0x000fe200078e0a09 */
[----:B------:R-:W-:Y:S01]  /*91e0*/  ISETP.GT.U32.AND P6, PT, R9, R18, PT ;  /* 0x000000120900720c */ /* 0x000fe20003fc4070 */
[----:B------:R-:W-:Y:S01]  /*91f0*/  IMAD.MOV.U32 R23, RZ, RZ, R0 ;  /* 0x000000ffff177224 */ /* 0x000fe200078e0000 */
[----:B------:R-:W-:Y:S01]  /*9200*/  IABS R19, R6 ;  /* 0x0000000600137213 */ /* 0x000fe20000000000 */
[----:B------:R-:W-:Y:S02]  /*9210*/  VIADD R11, R26, 0x151 ;  /* 0x000001511a0b7836 */ /* 0x000fe40000000000 */
[----:B0-----:R-:W-:-:S02]  /*9220*/  IMAD.MOV.U32 R3, RZ, RZ, R14 ;  /* 0x000000ffff037224 */ /* 0x001fc400078e000e */
        /* <DEDUP_REMOVED lines=29> */
[----:B------:R-:W-:Y:S01]  /*9400*/  @!P6 IMAD.IADD R16, R16, 0x1, -R9 ;  /* 0x000000011010e824 */ /* 0x000fe200078e0a09 */
        /* <DEDUP_REMOVED lines=20> */
[--C-:B------:R-:W-:Y:S01]  /*9550*/  @!P6 IMAD.IADD R7, R7, 0x1, -R9.reuse ;  /* 0x000000010707e824 */ /* 0x100fe200078e0a09 */
[----:B------:R0:W-:Y:S01]  /*9560*/  STL [R1+0x670], R3 ;  /* 0x0006700301007387 */ /* 0x0001e20000100800 */
[----:B------:R-:W-:Y:S01]  /*9570*/  IMAD R0, R9, R5, R0 ;  /* 0x0000000509007224 */ /* 0x000fe200078e0200 */
[----:B------:R-:W-:Y:S01]  /*9580*/  ISETP.GE.AND P6, PT, R17, RZ, PT ;  /* 0x000000ff1100720c */ /* 0x000fe20003fc6270 */
[----:B------:R-:W-:Y:S01]  /*9590*/  @!P2 IMAD.MOV R4, RZ, RZ, -R4 ;  /* 0x000000ffff04a224 */ /* 0x000fe200078e0a04 */
[----:B------:R-:W-:Y:S01]  /*95a0*/  ISETP.GT.U32.AND P2, PT, R9, R6, PT ;  /* 0x000000060900720c */ /* 0x000fe20003f44070 */
[----:B------:R-:W-:Y:S01]  /*95b0*/  @!P1 IMAD.IADD R19, R19, 0x1, -R9 ;  /* 0x0000000113139824 */ /* 0x000fe200078e0a09 */
[----:B------:R-:W-:Y:S01]  /*95c0*/  ISETP.GT.U32.AND P4, PT, R9, R7, PT ;  /* 0x000000070900720c */ /* 0x000fe20003f84070 */
[C---:B------:R-:W-:Y:S01]  /*95d0*/  VIADD R5, R26.reuse, 0x14e ;  /* 0x0000014e1a057836 */ /* 0x040fe20000000000 */
[----:B------:R1:W-:Y:S01]  /*95e0*/  STL [R1+0x66c], R4 ;  /* 0x00066c0401007387 */ /* 0x0003e20000100800 */
[----:B------:R-:W-:Y:S01]  /*95f0*/  VIADD R13, R26, 0x14c ;  /* 0x0000014c1a0d7836 */ /* 0x000fe20000000000 */
[----:B------:R-:W-:Y:S01]  /*9600*/  ISETP.GE.AND P1, PT, R12, RZ, PT ;  /* 0x000000ff0c00720c */ /* 0x000fe20003f26270 */
[----:B0-----:R-:W-:Y:S01]  /*9610*/  IMAD.MOV.U32 R3, RZ, RZ, R18 ;  /* 0x000000ffff037224 */ /* 0x001fe200078e0012 */
[----:B------:R-:W-:Y:S01]  /*9620*/  IABS R14, R5 ;  /* 0x00000005000e7213 */ /* 0x000fe20000000000 */
[----:B------:R-:W-:-:S02]  /*9630*/  VIADD R12, R26, 0x14a ;  /* 0x0000014a1a0c7836 */ /* 0x000fc40000000000 */
[----:B------:R-:W-:Y:S01]  /*9640*/  @!P5 IMAD.MOV R3, RZ, RZ, -R3 ;  /* 0x000000ffff03d224 */ /* 0x000fe200078e0a03 */
[----:B------:R-:W-:Y:S01]  /*9650*/  ISETP.GT.U32.AND P5, PT, R9, R0, PT ;  /* 0x000000000900720c */ /* 0x000fe20003fa4070 */
[--C-:B------:R-:W-:Y:S02]  /*9660*/  @!P2 IMAD.IADD R6, R6, 0x1, -R9.reuse ;  /* 0x000000010606a824 */ /* 0x100fe400078e0a09 */
[C---:B-1----:R-:W-:Y:S01]  /*9670*/  VIADD R4, R26.reuse, 0x14d ;  /* 0x0000014d1a047836 */ /* 0x042fe20000000000 */
[----:B------:R0:W-:Y:S01]  /*9680*/  STL [R1+0x664], R3 ;  /* 0x0006640301007387 */ /* 0x0001e20000100800 */
[----:B------:R-:W-:Y:S01]  /*9690*/  @!P4 IMAD.IADD R7, R7, 0x1, -R9 ;  /* 0x000000010707c824 */ /* 0x000fe200078e0a09 */
[----:B------:R-:W-:Y:S01]  /*96a0*/  ISETP.GE.AND P4, PT, R5, RZ, PT ;  /* 0x000000ff0500720c */ /* 0x000fe20003f86270 */
[----:B------:R-:W-:Y:S01]  /*96b0*/  VIADD R15, R26, 0x147 ;  /* 0x000001471a0f7836 */ /* 0x000fe20000000000 */
[----:B------:R-:W-:Y:S02]  /*96c0*/  IABS R8, R4 ;  /* 0x0000000400087213 */ /* 0x000fe40000000000 */
[----:B------:R-:W-:-:S03]  /*96d0*/  ISETP.GE.AND P2, PT, R4, RZ, PT ;  /* 0x000000ff0400720c */ /* 0x000fc60003f46270 */
[----:B------:R-:W-:Y:S01]  /*96e0*/  @!P5 IMAD.IADD R0, R0, 0x1, -R9 ;  /* 0x000000010000d824 */ /* 0x000fe200078e0a09 */
[C---:B------:R-:W-:Y:S01]  /*96f0*/  ISETP.GT.U32.AND P5, PT, R9.reuse, R6, PT ;  /* 0x000000060900720c */ /* 0x040fe20003fa4070 */
[----:B0-----:R-:W-:Y:S02]  /*9700*/  IMAD.MOV.U32 R3, RZ, RZ, R19 ;  /* 0x000000ffff037224 */ /* 0x001fe400078e0013 */
[----:B------:R-:W-:Y:S02]  /*9710*/  IMAD.MOV.U32 R5, RZ, RZ, R8 ;  /* 0x000000ffff057224 */ /* 0x000fe400078e0008 */
[----:B------:R-:W-:Y:S01]  /*9720*/  @!P3 IMAD.MOV R3, RZ, RZ, -R3 ;  /* 0x000000ffff03b224 */ /* 0x000fe200078e0a03 */
[----:B------:R-:W-:Y:S01]  /*9730*/  ISETP.GT.U32.AND P3, PT, R9, R0, PT ;  /* 0x000000000900720c */ /* 0x000fe20003f64070 */
[----:B------:R-:W-:-:S03]  /*9740*/  IMAD.HI.U32 R8, R10, R14, RZ ;  /* 0x0000000e0a087227 */ /* 0x000fc600078e00ff */
[----:B------:R0:W-:Y:S01]  /*9750*/  STL [R1+0x660], R3 ;  /* 0x0006600301007387 */ /* 0x0001e20000100800 */
[----:B------:R-:W-:-:S04]  /*9760*/  IMAD.HI.U32 R4, R10, R5, RZ ;  /* 0x000000050a047227 */ /* 0x000fc800078e00ff */
[----:B------:R-:W-:Y:S02]  /*9770*/  @!P5 IMAD.IADD R6, R6, 0x1, -R9 ;  /* 0x000000010606d824 */ /* 0x000fe400078e0a09 */
[----:B------:R-:W-:Y:S02]  /*9780*/  IMAD.MOV R4, RZ, RZ, -R4 ;  /* 0x000000ffff047224 */ /* 0x000fe400078e0a04 */
[----:B------:R-:W-:Y:S02]  /*9790*/  IMAD.MOV.U32 R11, RZ, RZ, R6 ;  /* 0x000000ffff0b7224 */ /* 0x000fe400078e0006 */
[----:B0-----:R-:W-:Y:S02]  /*97a0*/  IMAD.MOV.U32 R3, RZ, RZ, R7 ;  /* 0x000000ffff037224 */ /* 0x001fe400078e0007 */
[----:B------:R-:W-:Y:S02]  /*97b0*/  IMAD.MOV R7, RZ, RZ, -R8 ;  /* 0x000000ffff077224 */ /* 0x000fe400078e0a08 */
[----:B------:R-:W-:-:S02]  /*97c0*/  IMAD R5, R9, R4, R5 ;  /* 0x0000000409057224 */ /* 0x000fc400078e0205 */
        /* <DEDUP_REMOVED lines=15> */
[----:B------:R-:W-:Y:S02]  /*98c0*/  @!P5 IMAD.IADD R14, R14, 0x1, -R9 ;  /* 0x000000010e0ed824 */ /* 0x000fe400078e0a09 */
        /* <DEDUP_REMOVED lines=20> */
[C---:B------:R-:W-:Y:S02]  /*9a10*/  IMAD R8, R9.reuse, R0, R8 ;  /* 0x0000000009087224 */ /* 0x040fe400078e0208 */
[----:B0-----:R-:W-:Y:S01]  /*9a20*/  IMAD.MOV.U32 R3, RZ, RZ, R14 ;  /* 0x000000ffff037224 */ /* 0x001fe200078e000e */
[----:B------:R-:W-:Y:S01]  /*9a30*/  IABS R14, R15 ;  /* 0x0000000f000e7213 */ /* 0x000fe20000000000 */
[----:B------:R-:W-:-:S02]  /*9a40*/  IMAD R11, R9, R7, R11 ;  /* 0x00000007090b7224 */ /* 0x000fc400078e020b */
[----:B------:R-:W-:Y:S01]  /*9a50*/  @!P6 IMAD.IADD R5, R5, 0x1, -R9 ;  /* 0x000000010505e824 */ /* 0x000fe200078e0a09 */
[C---:B------:R-:W-:Y:S01]  /*9a60*/  ISETP.GT.U32.AND P6, PT, R9.reuse, R12, PT ;  /* 0x0000000c0900720c */ /* 0x040fe20003fc4070 */
[----:B------:R-:W-:Y:S01]  /*9a70*/  @!P4 IMAD.MOV R3, RZ, RZ, -R3 ;  /* 0x000000ffff03c224 */ /* 0x000fe200078e0a03 */
[----:B------:R-:W-:Y:S01]  /*9a80*/  ISETP.GT.U32.AND P4, PT, R9, R8, PT ;  /* 0x000000080900720c */ /* 0x000fe20003f84070 */
[----:B------:R-:W-:Y:S01]  /*9a90*/  @!P5 IMAD.IADD R13, R13, 0x1, -R9 ;  /* 0x000000010d0dd824 */ /* 0x000fe200078e0a09 */
[----:B------:R-:W-:Y:S01]  /*9aa0*/  ISETP.GT.U32.AND P5, PT, R9, R11, PT ;  /* 0x0000000b0900720c */ /* 0x000fe20003fa4070 */
[C---:B------:R-:W-:Y:S01]  /*9ab0*/  VIADD R19, R26.reuse, 0x148 ;  /* 0x000001481a137836 */ /* 0x040fe20000000000 */
[----:B------:R0:W-:Y:S01]  /*9ac0*/  STL [R1+0x64c], R3 ;  /* 0x00064c0301007387 */ /* 0x0001e20000100800 */
[----:B------:R-:W-:-:S03]  /*9ad0*/  VIADD R7, R26, 0x146 ;  /* 0x000001461a077836 */ /* 0x000fc60000000000 */
[----:B------:R-:W-:Y:S02]  /*9ae0*/  IABS R0, R19 ;  /* 0x0000001300007213 */ /* 0x000fe40000000000 */
[----:B------:R-:W-:Y:S01]  /*9af0*/  IABS R18, R7 ;  /* 0x0000000700127213 */ /* 0x000fe20000000000 */
[--C-:B------:R-:W-:Y:S02]  /*9b00*/  @!P6 IMAD.IADD R12, R12, 0x1, -R9.reuse ;  /* 0x000000010c0ce824 */ /* 0x100fe400078e0a09 */
[--C-:B------:R-:W-:Y:S01]  /*9b10*/  @!P4 IMAD.IADD R8, R8, 0x1, -R9.reuse ;  /* 0x000000010808c824 */ /* 0x100fe200078e0a09 */
[----:B------:R-:W-:Y:S01]  /*9b20*/  ISETP.GT.U32.AND P4, PT, R9, R13, PT ;  /* 0x0000000d0900720c */ /* 0x000fe20003f84070 */
[----:B------:R-:W-:Y:S01]  /*9b30*/  @!P5 IMAD.IADD R11, R11, 0x1, -R9 ;  /* 0x000000010b0bd824 */ /* 0x000fe200078e0a09 */
[C---:B------:R-:W-:Y:S01]  /*9b40*/  ISETP.GT.U32.AND P5, PT, R9.reuse, R12, PT ;  /* 0x0000000c0900720c */ /* 0x040fe20003fa4070 */
[----:B0-----:R-:W-:Y:S01]  /*9b50*/  IMAD.MOV.U32 R3, RZ, RZ, R5 ;  /* 0x000000ffff037224 */ /* 0x001fe200078e0005 */
[----:B------:R-:W-:Y:S01]  /*9b60*/  ISETP.GT.U32.AND P6, PT, R9, R8, PT ;  /* 0x000000080900720c */ /* 0x000fe20003fc4070 */
[----:B------:R-:W-:-:S04]  /*9b70*/  IMAD.HI.U32 R6, R10, R0, RZ ;  /* 0x000000000a067227 */ /* 0x000fc800078e00ff */
[----:B------:R-:W-:-:S04]  /*9b80*/  IMAD.HI.U32 R5, R10, R14, RZ ;  /* 0x0000000e0a057227 */ /* 0x000fc800078e00ff */
[----:B------:R-:W-:Y:S02]  /*9b90*/  IMAD.MOV R6, RZ, RZ, -R6 ;  /* 0x000000ffff067224 */ /* 0x000fe400078e0a06 */
        /* <DEDUP_REMOVED lines=11> */
[--C-:B------:R-:W-:Y:S01]  /*9c50*/  @!P6 IMAD.IADD R8, R8, 0x1, -R9.reuse ;  /* 0x000000010808e824 */ /* 0x100fe200078e0a09 */
[----:B------:R-:W-:Y:S01]  /*9c60*/  ISETP.GE.AND P6, PT, R4, RZ, PT ;  /* 0x000000ff0400720c */ /* 0x000fe20003fc6270 */
[----:B------:R-:W-:Y:S01]  /*9c70*/  VIADD R4, R26, 0x144 ;  /* 0x000001441a047836 */ /* 0x000fe20000000000 */
[----:B------:R-:W-:Y:S01]  /*9c80*/  IABS R17, R6 ;  /* 0x0000000600117213 */ /* 0x000fe20000000000 */
[----:B------:R-:W-:Y:S01]  /*9c90*/  @!P2 IMAD.IADD R11, R11, 0x1, -R9 ;  /* 0x000000010b0ba824 */ /* 0x000fe200078e0a09 */
[----:B------:R-:W-:Y:S01]  /*9ca0*/  ISETP.GE.AND P2, PT, R19, RZ, PT ;  /* 0x000000ff1300720c */ /* 0x000fe20003f46270 */
[----:B------:R-:W-:Y:S01]  /*9cb0*/  IMAD.MOV.U32 R20, RZ, RZ, R13 ;  /* 0x000000ffff147224 */ /* 0x000fe200078e000d */
[----:B------:R-:W-:Y:S01]  /*9cc0*/  IABS R19, R4 ;  /* 0x0000000400137213 */ /* 0x000fe20000000000 */
[----:B0-----:R-:W-:Y:S02]  /*9cd0*/  IMAD.MOV.U32 R3, RZ, RZ, R8 ;  /* 0x000000ffff037224 */ /* 0x001fe400078e0008 */
[----:B------:R-:W-:-:S04]  /*9ce0*/  IMAD.HI.U32 R5, R10, R17, RZ ;  /* 0x000000110a057227 */ /* 0x000fc800078e00ff */
[--C-:B------:R-:W-:Y:S01]  /*9cf0*/  @!P4 IMAD.IADD R0, R0, 0x1, -R9.reuse ;  /* 0x000000010000c824 */ /* 0x100fe200078e0a09 */
[----:B------:R-:W-:Y:S01]  /*9d00*/  ISETP.GE.AND P4, PT, R15, RZ, PT ;  /* 0x000000ff0f00720c */ /* 0x000fe20003f86270 */
[----:B------:R-:W-:Y:S02]  /*9d10*/  @!P5 IMAD.IADD R14, R14, 0x1, -R9 ;  /* 0x000000010e0ed824 */ /* 0x000fe400078e0a09 */
[----:B------:R-:W-:Y:S01]  /*9d20*/  @!P0 IMAD.MOV R20, RZ, RZ, -R20 ;  /* 0x000000ffff148224 */ /* 0x000fe200078e0a14 */
[C---:B------:R-:W-:Y:S01]  /*9d30*/  ISETP.GT.U32.AND P0, PT, R9.reuse, R0, PT ;  /* 0x000000000900720c */ /* 0x040fe20003f04070 */
[----:B------:R-:W-:Y:S01]  /*9d40*/  IMAD.MOV.U32 R15, RZ, RZ, R19 ;  /* 0x000000ffff0f7224 */ /* 0x000fe200078e0013 */
[----:B------:R-:W-:Y:S01]  /*9d50*/  ISETP.GT.U32.AND P5, PT, R9, R14, PT ;  /* 0x0000000e0900720c */ /* 0x000fe20003fa4070 */
[----:B------:R-:W-:Y:S01]  /*9d60*/  @!P3 IMAD.MOV R3, RZ, RZ, -R3 ;  /* 0x000000ffff03b224 */ /* 0x000fe200078e0a03 */
[----:B------:R-:W-:Y:S01]  /*9d70*/  STL [R1+0x644], R20 ;  /* 0x0006441401007387 */ /* 0x000fe20000100800 */
[----:B------:R-:W-:-:S02]  /*9d80*/  IMAD.MOV R5, RZ, RZ, -R5 ;  /* 0x000000ffff057224 */ /* 0x000fc400078e0a05 */
[C---:B------:R-:W-:Y:S01]  /*9d90*/  IMAD.HI.U32 R13, R10.reuse, R15, RZ ;  /* 0x0000000f0a0d7227 */ /* 0x040fe200078e00ff */
[----:B------:R0:W-:Y:S03]  /*9da0*/  STL [R1+0x640], R3 ;  /* 0x0006400301007387 */ /* 0x0001e60000100800 */
[----:B------:R-:W-:Y:S02]  /*9db0*/  IMAD R17, R9, R5, R17 ;  /* 0x0000000509117224 */ /* 0x000fe400078e0211 */
[----:B------:R-:W-:Y:S02]  /*9dc0*/  IMAD.MOV R8, RZ, RZ, -R13 ;  /* 0x000000ffff087224 */ /* 0x000fe400078e0a0d */
[----:B------:R-:W-:-:S04]  /*9dd0*/  IMAD.HI.U32 R16, R10, R18, RZ ;  /* 0x000000120a107227 */ /* 0x000fc800078e00ff */
[----:B0-----:R-:W-:Y:S02]  /*9de0*/  IMAD.MOV.U32 R3, RZ, RZ, R11 ;  /* 0x000000ffff037224 */ /* 0x001fe400078e000b */
[C---:B------:R-:W-:Y:S02]  /*9df0*/  IMAD R15, R9.reuse, R8, R15 ;  /* 0x00000008090f7224 */ /* 0x040fe400078e020f */
[----:B------:R-:W-:Y:S01]  /*9e00*/  @!P6 IMAD.MOV R3, RZ, RZ, -R3 ;  /* 0x000000ffff03e224 */ /* 0x000fe200078e0a03 */
[C---:B------:R-:W-:Y:S01]  /*9e10*/  ISETP.GT.U32.AND P6, PT, R9.reuse, R17, PT ;  /* 0x000000110900720c */ /* 0x040fe20003fc4070 */
[----:B------:R-:W-:Y:S02]  /*9e20*/  IMAD.MOV R16, RZ, RZ, -R16 ;  /* 0x000000ffff107224 */ /* 0x000fe400078e0a10 */
[----:B------:R-:W-:Y:S01]  /*9e30*/  @!P5 IMAD.IADD R14, R14, 0x1, -R9 ;  /* 0x000000010e0ed824 */ /* 0x000fe200078e0a09 */
[C---:B------:R-:W-:Y:S01]  /*9e40*/  ISETP.GT.U32.AND P5, PT, R9.reuse, R15, PT ;  /* 0x0000000f0900720c */ /* 0x040fe20003fa4070 */
[----:B------:R-:W-:-:S02]  /*9e50*/  IMAD R18, R9, R16, R18 ;  /* 0x0000001009127224 */ /* 0x000fc400078e0212 */
[----:B------:R-:W-:Y:S01]  /*9e60*/  @!P1 IMAD.MOV R12, RZ, RZ, -R12 ;  /* 0x000000ffff0c9224 */ /* 0x000fe200078e0a0c */
[----:B------:R-:W-:Y:S01]  /*9e70*/  ISETP.GE.AND P1, PT, R7, RZ, PT ;  /* 0x000000ff0700720c */ /* 0x000fe20003f26270 */
[--C-:B------:R-:W-:Y:S01]  /*9e80*/  @!P0 IMAD.IADD R0, R0, 0x1, -R9.reuse ;  /* 0x0000000100008824 */ /* 0x100fe200078e0a09 */
[----:B------:R-:W-:Y:S01]  /*9e90*/  ISETP.GT.U32.AND P3, PT, R9, R18, PT ;  /* 0x000000120900720c */ /* 0x000fe20003f64070 */
[----:B------:R-:W-:Y:S01]  /*9ea0*/  VIADD R5, R26, 0x143 ;  /* 0x000001431a057836 */ /* 0x000fe20000000000 */
[----:B------:R0:W-:Y:S01]  /*9eb0*/  STL [R1+0x634], R12 ;  /* 0x0006340c01007387 */ /* 0x0001e20000100800 */
[--C-:B------:R-:W-:Y:S01]  /*9ec0*/  @!P6 IMAD.IADD R17, R17, 0x1, -R9.reuse ;  /* 0x000000011111e824 */ /* 0x100fe200078e0a09 */
[----:B------:R-:W-:Y:S01]  /*9ed0*/  ISETP.GE.AND P0, PT, R6, RZ, PT ;  /* 0x000000ff0600720c */ /* 0x000fe20003f06270 */
[----:B------:R-:W-:Y:S01]  /*9ee0*/  VIADD R6, R26, 0x142 ;  /* 0x000001421a067836 */ /* 0x000fe20000000000 */
[----:B------:R1:W-:Y:S01]  /*9ef0*/  STL [R1+0x630], R3 ;  /* 0x0006300301007387 */ /* 0x0003e20000100800 */
[----:B------:R-:W-:-:S02]  /*9f00*/  @!P5 IMAD.IADD R15, R15, 0x1, -R9 ;  /* 0x000000010f0fd824 */ /* 0x000fc400078e0a09 */
[----:B------:R-:W-:Y:S01]  /*9f10*/  VIADD R7, R26, 0x141 ;  /* 0x000001411a077836 */ /* 0x000fe20000000000 */
[----:B------:R-:W-:Y:S01]  /*9f20*/  IABS R8, R6 ;  /* 0x0000000600087213 */ /* 0x000fe20000000000 */
[----:B------:R-:W-:Y:S01]  /*9f30*/  IMAD.MOV.U32 R20, RZ, RZ, R14 ;  /* 0x000000ffff147224 */ /* 0x000fe200078e000e */
[C---:B------:R-:W-:Y:S01]  /*9f40*/  ISETP.GT.U32.AND P5, PT, R9.reuse, R15, PT ;  /* 0x0000000f0900720c */ /* 0x040fe20003fa4070 */
[----:B------:R-:W-:Y:S01]  /*9f50*/  @!P3 IMAD.IADD R18, R18, 0x1, -R9 ;  /* 0x000000011212b824 */ /* 0x000fe200078e0a09 */
[----:B0-----:R-:W-:Y:S01]  /*9f60*/  IABS R12, R5 ;  /* 0x00000005000c7213 */ /* 0x001fe20000000000 */
[----:B------:R-:W-:Y:S01]  /*9f70*/  IMAD.HI.U32 R11, R10, R8, RZ ;  /* 0x000000080a0b7227 */ /* 0x000fe200078e00ff */
[----:B------:R-:W-:Y:S02]  /*9f80*/  ISETP.GE.AND P3, PT, R4, RZ, PT ;  /* 0x000000ff0400720c */ /* 0x000fe40003f66270 */
[----:B------:R-:W-:Y:S01]  /*9f90*/  ISETP.GT.U32.AND P6, PT, R9, R18, PT ;  /* 0x000000120900720c */ /* 0x000fe20003fc4070 */
[----:B-1----:R-:W-:Y:S01]  /*9fa0*/  IMAD.MOV.U32 R3, RZ, RZ, R0 ;  /* 0x000000ffff037224 */ /* 0x002fe200078e0000 */
[----:B------:R-:W-:Y:S01]  /*9fb0*/  IABS R16, R7 ;  /* 0x0000000700107213 */ /* 0x000fe20000000000 */
[----:B------:R-:W-:-:S02]  /*9fc0*/  IMAD.MOV R11, RZ, RZ, -R11 ;  /* 0x000000ffff0b7224 */ /* 0x000fc400078e0a0b */
[----:B------:R-:W-:Y:S01]  /*9fd0*/  @!P2 IMAD.MOV R3, RZ, RZ, -R3 ;  /* 0x000000ffff03a224 */ /* 0x000fe200078e0a03 */
[----:B------:R-:W-:Y:S01]  /*9fe0*/  ISETP.GT.U32.AND P2, PT, R9, R17, PT ;  /* 0x000000110900720c */ /* 0x000fe20003f44070 */
[----:B------:R-:W-:-:S03]  /*9ff0*/  IMAD.HI.U32 R4, R10, R12, RZ ;  /* 0x0000000c0a047227 */ /* 0x000fc600078e00ff */
[----:B------:R0:W-:Y:S01]  /*a000*/  STL [R1+0x62c], R3 ;  /* 0x00062c0301007387 */ /* 0x0001e20000100800 */
[----:B------:R-:W-:Y:S02]  /*a010*/  IMAD.MOV R4, RZ, RZ, -R4 ;  /* 0x000000ffff047224 */ /* 0x000fe400078e0a04 */
[--C-:B------:R-:W-:Y:S02]  /*a020*/  @!P5 IMAD.IADD R15, R15, 0x1, -R9.reuse ;  /* 0x000000010f0fd824 */ /* 0x100fe400078e0a09 */
[----:B------:R-:W-:Y:S02]  /*a030*/  IMAD R12, R9, R4, R12 ;  /* 0x00000004090c7224 */ /* 0x000fe400078e020c */
[--C-:B------:R-:W-:Y:S02]  /*a040*/  @!P6 IMAD.IADD R18, R18, 0x1, -R9.reuse ;  /* 0x000000011212e824 */ /* 0x100fe400078e0a09 */
[----:B------:R-:W-:Y:S01]  /*a050*/  @!P2 IMAD.IADD R17, R17, 0x1, -R9 ;  /* 0x000000011111a824 */ /* 0x000fe200078e0a09 */
[----:B------:R-:W-:Y:S01]  /*a060*/  ISETP.GE.AND P2, PT, R5, RZ, PT ;  /* 0x000000ff0500720c */ /* 0x000fe20003f46270 */
[C---:B------:R-:W-:Y:S01]  /*a070*/  IMAD R5, R9.reuse, R11, R8 ;  /* 0x0000000b09057224 */ /* 0x040fe200078e0208 */
[----:B------:R-:W-:Y:S01]  /*a080*/  ISETP.GT.U32.AND P6, PT, R9, R12, PT ;  /* 0x0000000c0900720c */ /* 0x000fe20003fc4070 */
[----:B------:R-:W-:-:S02]  /*a090*/  VIADD R8, R26, 0x13f ;  /* 0x0000013f1a087836 */ /* 0x000fc40000000000 */
[----:B------:R-:W-:Y:S01]  /*a0a0*/  VIADD R0, R26, 0x140 ;  /* 0x000001401a007836 */ /* 0x000fe20000000000 */
[----:B------:R-:W-:Y:S01]  /*a0b0*/  ISETP.GT.U32.AND P5, PT, R9, R5, PT ;  /* 0x000000050900720c */ /* 0x000fe20003fa4070 */
[----:B0-----:R-:W-:Y:S01]  /*a0c0*/  IMAD.MOV.U32 R3, RZ, RZ, R18 ;  /* 0x000000ffff037224 */ /* 0x001fe200078e0012 */
[----:B------:R-:W-:Y:S01]  /*a0d0*/  IABS R13, R8 ;  /* 0x00000008000d7213 */ /* 0x000fe20000000000 */
[----:B------:R-:W-:Y:S01]  /*a0e0*/  IMAD.HI.U32 R19, R10, R16, RZ ;  /* 0x000000100a137227 */ /* 0x000fe200078e00ff */
[----:B------:R-:W-:-:S03]  /*a0f0*/  IABS R4, R0 ;  /* 0x0000000000047213 */ /* 0x000fc60000000000 */
[----:B------:R-:W-:-:S04]  /*a100*/  IMAD.HI.U32 R14, R10, R13, RZ ;  /* 0x0000000d0a0e7227 */ /* 0x000fc800078e00ff */
[--C-:B------:R-:W-:Y:S01]  /*a110*/  @!P6 IMAD.IADD R12, R12, 0x1, -R9.reuse ;  /* 0x000000010c0ce824 */ /* 0x100fe200078e0a09 */
[----:B------:R-:W-:Y:S01]  /*a120*/  ISETP.GE.AND P6, PT, R6, RZ, PT ;  /* 0x000000ff0600720c */ /* 0x000fe20003fc6270 */
[----:B------:R-:W-:Y:S02]  /*a130*/  @!P5 IMAD.IADD R5, R5, 0x1, -R9 ;  /* 0x000000010505d824 */ /* 0x000fe400078e0a09 */
[----:B------:R-:W-:Y:S01]  /*a140*/  @!P4 IMAD.MOV R20, RZ, RZ, -R20 ;  /* 0x000000ffff14c224 */ /* 0x000fe200078e0a14 */
[C---:B------:R-:W-:Y:S01]  /*a150*/  ISETP.GT.U32.AND P4, PT, R9.reuse, R12, PT ;  /* 0x0000000c0900720c */ /* 0x040fe20003f84070 */
[----:B------:R-:W-:Y:S01]  /*a160*/  IMAD.MOV R14, RZ, RZ, -R14 ;  /* 0x000000ffff0e7224 */ /* 0x000fe200078e0a0e */
[----:B------:R-:W-:Y:S01]  /*a170*/  ISETP.GT.U32.AND P5, PT, R9, R5, PT ;  /* 0x000000050900720c */ /* 0x000fe20003fa4070 */
[----:B------:R-:W-:Y:S01]  /*a180*/  @!P1 IMAD.MOV R3, RZ, RZ, -R3 ;  /* 0x000000ffff039224 */ /* 0x000fe200078e0a03 */
[----:B------:R-:W-:Y:S01]  /*a190*/  STL [R1+0x624], R20 ;  /* 0x0006241401007387 */ /* 0x000fe20000100800 */
[----:B------:R-:W-:-:S03]  /*a1a0*/  IMAD.HI.U32 R11, R10, R4, RZ ;  /* 0x000000040a0b7227 */ /* 0x000fc600078e00ff */
[----:B------:R0:W-:Y:S01]  /*a1b0*/  STL [R1+0x620], R3 ;  /* 0x0006200301007387 */ /* 0x0001e20000100800 */
[----:B------:R-:W-:Y:S02]  /*a1c0*/  IMAD.MOV R19, RZ, RZ, -R19 ;  /* 0x000000ffff137224 */ /* 0x000fe400078e0a13 */
[C---:B------:R-:W-:Y:S02]  /*a1d0*/  IMAD R13, R9.reuse, R14, R13 ;  /* 0x0000000e090d7224 */ /* 0x040fe400078e020d */
[----:B------:R-:W-:Y:S02]  /*a1e0*/  IMAD.MOV R11, RZ, RZ, -R11 ;  /* 0x000000ffff0b7224 */ /* 0x000fe400078e0a0b */
[----:B------:R-:W-:Y:S02]  /*a1f0*/  IMAD R16, R9, R19, R16 ;  /* 0x0000001309107224 */ /* 0x000fe400078e0210 */
[----:B------:R-:W-:Y:S01]  /*a200*/  @!P5 IMAD.IADD R5, R5, 0x1, -R9 ;  /* 0x000000010505d824 */ /* 0x000fe200078e0a09 */
[C---:B------:R-:W-:Y:S01]  /*a210*/  ISETP.GT.U32.AND P5, PT, R9.reuse, R13, PT ;  /* 0x0000000d0900720c */ /* 0x040fe20003fa4070 */
[----:B0-----:R-:W-:Y:S01]  /*a220*/  IMAD.MOV.U32 R3, RZ, RZ, R15 ;  /* 0x000000ffff037224 */ /* 0x001fe200078e000f */
[C---:B------:R-:W-:Y:S01]  /*a230*/  ISETP.GT.U32.AND P1, PT, R9.reuse, R16, PT ;  /* 0x000000100900720c */ /* 0x040fe20003f24070 */
[----:B------:R-:W-:-:S02]  /*a240*/  IMAD R4, R9, R11, R4 ;  /* 0x0000000b09047224 */ /* 0x000fc400078e0204 */
[----:B------:R-:W-:Y:S01]  /*a250*/  @!P0 IMAD.MOV R17, RZ, RZ, -R17 ;  /* 0x000000ffff118224 */ /* 0x000fe200078e0a11 */
[----:B------:R-:W-:Y:S01]  /*a260*/  ISETP.GE.AND P0, PT, R7, RZ, PT ;  /* 0x000000ff0700720c */ /* 0x000fe20003f06270 */
[----:B------:R-:W-:Y:S01]  /*a270*/  @!P3 IMAD.MOV R3, RZ, RZ, -R3 ;  /* 0x000000ffff03b224 */ /* 0x000fe200078e0a03 */
[----:B------:R-:W-:Y:S01]  /*a280*/  ISETP.GT.U32.AND P3, PT, R9, R4, PT ;  /* 0x000000040900720c */ /* 0x000fe20003f64070 */
[----:B------:R-:W-:Y:S01]  /*a290*/  @!P4 IMAD.IADD R12, R12, 0x1, -R9 ;  /* 0x000000010c0cc824 */ /* 0x000fe200078e0a09 */
[----:B------:R-:W-:Y:S01]  /*a2a0*/  STL [R1+0x61c], R17 ;  /* 0x00061c1101007387 */ /* 0x000fe20000100800 */
[----:B------:R-:W-:Y:S01]  /*a2b0*/  ISETP.GE.AND P4, PT, R0, RZ, PT ;  /* 0x000000ff0000720c */ /* 0x000fe20003f86270 */
[C---:B------:R-:W-:Y:S02]  /*a2c0*/  VIADD R0, R26.reuse, 0x13d ;  /* 0x0000013d1a007836 */ /* 0x040fe40000000000 */
[----:B------:R0:W-:Y:S01]  /*a2d0*/  STL [R1+0x614], R3 ;  /* 0x0006140301007387 */ /* 0x0001e20000100800 */
[----:B------:R-:W-:-:S02]  /*a2e0*/  VIADD R6, R26, 0x13e ;  /* 0x0000013e1a067836 */ /* 0x000fc40000000000 */
[--C-:B------:R-:W-:Y:S01]  /*a2f0*/  @!P5 IMAD.IADD R13, R13, 0x1, -R9.reuse ;  /* 0x000000010d0dd824 */ /* 0x100fe200078e0a09 */
[----:B------:R-:W-:Y:S01]  /*a300*/  IABS R14, R0 ;  /* 0x00000000000e7213 */ /* 0x000fe20000000000 */
[--C-:B------:R-:W-:Y:S01]  /*a310*/  @!P1 IMAD.IADD R16, R16, 0x1, -R9.reuse ;  /* 0x0000000110109824 */ /* 0x100fe200078e0a09 */
[----:B------:R-:W-:Y:S01]  /*a320*/  IABS R11, R6 ;  /* 0x00000006000b7213 */ /* 0x000fe20000000000 */
[----:B------:R-:W-:Y:S01]  /*a330*/  @!P3 IMAD.IADD R4, R4, 0x1, -R9 ;  /* 0x000000010404b824 */ /* 0x000fe200078e0a09 */
[C---:B------:R-:W-:Y:S01]  /*a340*/  ISETP.GT.U32.AND P5, PT, R9.reuse, R13, PT ;  /* 0x0000000d0900720c */ /* 0x040fe20003fa4070 */
[----:B------:R-:W-:Y:S01]  /*a350*/  VIADD R19, R26, 0x129 ;  /* 0x000001291a137836 */ /* 0x000fe20000000000 */
[----:B------:R-:W-:Y:S01]  /*a360*/  ISETP.GT.U32.AND P3, PT, R9, R16, PT ;  /* 0x000000100900720c */ /* 0x000fe20003f64070 */
[----:B0-----:R-:W-:Y:S01]  /*a370*/  IMAD.MOV.U32 R3, RZ, RZ, R12 ;  /* 0x000000ffff037224 */ /* 0x001fe200078e000c */
[----:B------:R-:W-:Y:S01]  /*a380*/  ISETP.GE.AND P1, PT, R8, RZ, PT ;  /* 0x000000ff0800720c */ /* 0x000fe20003f26270 */
[----:B------:R-:W-:Y:S01]  /*a390*/  IMAD.HI.U32 R7, R10, R11, RZ ;  /* 0x0000000b0a077227 */ /* 0x000fe200078e00ff */
[----:B------:R-:W-:-:S03]  /*a3a0*/  IABS R20, R19 ;  /* 0x0000001300147213 */ /* 0x000fc60000000000 */
[----:B------:R-:W-:Y:S01]  /*a3b0*/  @!P2 IMAD.MOV R3, RZ, RZ, -R3 ;  /* 0x000000ffff03a224 */ /* 0x000fe200078e0a03 */
[C---:B------:R-:W-:Y:S01]  /*a3c0*/  ISETP.GT.U32.AND P2, PT, R9.reuse, R4, PT ;  /* 0x000000040900720c */ /* 0x040fe20003f44070 */
[----:B------:R-:W-:Y:S02]  /*a3d0*/  IMAD.MOV R7, RZ, RZ, -R7 ;  /* 0x000000ffff077224 */ /* 0x000fe400078e0a07 */
[----:B------:R-:W-:Y:S01]  /*a3e0*/  VIADD R8, R26, 0x13c ;  /* 0x0000013c1a087836 */ /* 0x000fe20000000000 */
[----:B------:R0:W-:Y:S01]  /*a3f0*/  STL [R1+0x610], R3 ;  /* 0x0006100301007387 */ /* 0x0001e20000100800 */
[----:B------:R-:W-:Y:S02]  /*a400*/  IMAD R11, R9, R7, R11 ;  /* 0x00000007090b7224 */ /* 0x000fe400078e020b */
[--C-:B------:R-:W-:Y:S01]  /*a410*/  @!P5 IMAD.IADD R13, R13, 0x1, -R9.reuse ;  /* 0x000000010d0dd824 */ /* 0x100fe200078e0a09 */
[----:B------:R-:W-:Y:S01]  /*a420*/  IABS R12, R8 ;  /* 0x00000008000c7213 */ /* 0x000fe20000000000 */
[----:B------:R-:W-:Y:S01]  /*a430*/  @!P3 IMAD.IADD R16, R16, 0x1, -R9 ;  /* 0x000000011010b824 */ /* 0x000fe200078e0a09 */
[----:B------:R-:W-:Y:S01]  /*a440*/  ISETP.GT.U32.AND P3, PT, R9, R11, PT ;  /* 0x0000000b0900720c */ /* 0x000fe20003f64070 */
[----:B------:R-:W-:-:S04]  /*a450*/  IMAD.HI.U32 R23, R10, R20, RZ ;  /* 0x000000140a177227 */ /* 0x000fc800078e00ff */
[----:B0-----:R-:W-:Y:S02]  /*a460*/  IMAD.MOV.U32 R3, RZ, RZ, R5 ;  /* 0x000000ffff037224 */ /* 0x001fe400078e0005 */
[----:B------:R-:W-:-:S04]  /*a470*/  IMAD.HI.U32 R5, R10, R14, RZ ;  /* 0x0000000e0a057227 */ /* 0x000fc800078e00ff */
[----:B------:R-:W-:Y:S02]  /*a480*/  IMAD.MOV R5, RZ, RZ, -R5 ;  /* 0x000000ffff057224 */ /* 0x000fe400078e0a05 */
[----:B------:R-:W-:Y:S01]  /*a490*/  @!P6 IMAD.MOV R3, RZ, RZ, -R3 ;  /* 0x000000ffff03e224 */ /* 0x000fe200078e0a03 */
[----:B------:R-:W-:Y:S01]  /*a4a0*/  ISETP.GE.AND P6, PT, R6, RZ, PT ;  /* 0x000000ff0600720c */ /* 0x000fe20003fc6270 */
[C---:B------:R-:W-:Y:S02]  /*a4b0*/  IMAD R14, R9.reuse, R5, R14 ;  /* 0x00000005090e7224 */ /* 0x040fe400078e020e */
[----:B------:R-:W-:Y:S01]  /*a4c0*/  VIADD R5, R26, 0x13b ;  /* 0x0000013b1a057836 */ /* 0x000fe20000000000 */
[----:B------:R0:W-:Y:S01]  /*a4d0*/  STL [R1+0x60c], R3 ;  /* 0x00060c0301007387 */ /* 0x0001e20000100800 */
[----:B------:R-:W-:Y:S01]  /*a4e0*/  IMAD.HI.U32 R15, R10, R12, RZ ;  /* 0x0000000c0a0f7227 */ /* 0x000fe200078e00ff */
[----:B------:R-:W-:-:S03]  /*a4f0*/  ISETP.GT.U32.AND P5, PT, R9, R14, PT ;  /* 0x0000000e0900720c */ /* 0x000fc60003fa4070 */
[----:B------:R-:W-:Y:S01]  /*a500*/  @!P2 IMAD.IADD R4, R4, 0x1, -R9 ;  /* 0x000000010404a824 */ /* 0x000fe200078e0a09 */
[----:B------:R-:W-:Y:S01]  /*a510*/  ISETP.GE.AND P2, PT, R0, RZ, PT ;  /* 0x000000ff0000720c */ /* 0x000fe20003f46270 */
[----:B------:R-:W-:Y:S01]  /*a520*/  IMAD.MOV R15, RZ, RZ, -R15 ;  /* 0x000000ffff0f7224 */ /* 0x000fe200078e0a0f */
[----:B------:R-:W-:Y:S01]  /*a530*/  IABS R0, R5 ;  /* 0x0000000500007213 */ /* 0x000fe20000000000 */
[----:B------:R-:W-:Y:S01]  /*a540*/  @!P3 IMAD.IADD R11, R11, 0x1, -R9 ;  /* 0x000000010b0bb824 */ /* 0x000fe200078e0a09 */
[----:B------:R-:W-:Y:S01]  /*a550*/  ISETP.GE.AND P3, PT, R8, RZ, PT ;  /* 0x000000ff0800720c */ /* 0x000fe20003f66270 */
[----:B0-----:R-:W-:Y:S02]  /*a560*/  IMAD.MOV.U32 R3, RZ, RZ, R16 ;  /* 0x000000ffff037224 */ /* 0x001fe400078e0010 */
[C---:B------:R-:W-:Y:S02]  /*a570*/  IMAD R12, R9.reuse, R15, R12 ;  /* 0x0000000f090c7224 */ /* 0x040fe400078e020c */
[----:B------:R-:W-:Y:S01]  /*a580*/  @!P0 IMAD.MOV R3, RZ, RZ, -R3 ;  /* 0x000000ffff038224 */ /* 0x000fe200078e0a03 */
[----:B------:R-:W-:Y:S01]  /*a590*/  ISETP.GT.U32.AND P0, PT, R9, R11, PT ;  /* 0x0000000b0900720c */ /* 0x000fe20003f04070 */
[----:B------:R-:W-:-:S02]  /*a5a0*/  @!P5 IMAD.IADD R14, R14, 0x1, -R9 ;  /* 0x000000010e0ed824 */ /* 0x000fc400078e0a09 */
[----:B------:R-:W-:Y:S01]  /*a5b0*/  IMAD.MOV.U32 R16, RZ, RZ, R4 ;  /* 0x000000ffff107224 */ /* 0x000fe200078e0004 */
[----:B------:R0:W-:Y:S01]  /*a5c0*/  STL [R1+0x608], R3 ;  /* 0x0006080301007387 */ /* 0x0001e20000100800 */
[----:B------:R-:W-:Y:S01]  /*a5d0*/  VIADD R6, R26, 0x13a ;  /* 0x0000013a1a067836 */ /* 0x000fe20000000000 */
[----:B------:R-:W-:Y:S01]  /*a5e0*/  ISETP.GT.U32.AND P5, PT, R9, R14, PT ;  /* 0x0000000e0900720c */ /* 0x000fe20003fa4070 */
[----:B------:R-:W-:-:S03]  /*a5f0*/  IMAD.HI.U32 R8, R10, R0, RZ ;  /* 0x000000000a087227 */ /* 0x000fc600078e00ff */
[----:B------:R-:W-:Y:S01]  /*a600*/  IABS R7, R6 ;  /* 0x0000000600077213 */ /* 0x000fe20000000000 */
[----:B------:R-:W-:Y:S01]  /*a610*/  @!P4 IMAD.MOV R16, RZ, RZ, -R16 ;  /* 0x000000ffff10c224 */ /* 0x000fe200078e0a10 */
[----:B------:R-:W-:Y:S01]  /*a620*/  ISETP.GT.U32.AND P4, PT, R9, R12, PT ;  /* 0x0000000c0900720c */ /* 0x000fe20003f84070 */
[----:B------:R-:W-:Y:S01]  /*a630*/  @!P0 IMAD.IADD R11, R11, 0x1, -R9 ;  /* 0x000000010b0b8824 */ /* 0x000fe200078e0a09 */
[----:B------:R-:W-:Y:S01]  /*a640*/  ISETP.GE.AND P0, PT, R6, RZ, PT ;  /* 0x000000ff0600720c */ /* 0x000fe20003f06270 */
[----:B0-----:R-:W-:Y:S01]  /*a650*/  IMAD.MOV.U32 R3, RZ, RZ, R13 ;  /* 0x000000ffff037224 */ /* 0x001fe200078e000d */
[----:B------:R-:W-:Y:S01]  /*a660*/  STL [R1+0x604], R16 ;  /* 0x0006041001007387 */ /* 0x000fe20000100800 */
[----:B------:R-:W-:-:S04]  /*a670*/  IMAD.HI.U32 R4, R10, R7, RZ ;  /* 0x000000070a047227 */ /* 0x000fc800078e00ff */
[----:B------:R-:W-:Y:S01]  /*a680*/  @!P1 IMAD.MOV R3, RZ, RZ, -R3 ;  /* 0x000000ffff039224 */ /* 0x000fe200078e0a03 */
[----:B------:R-:W-:Y:S01]  /*a690*/  ISETP.GE.AND P1, PT, R5, RZ, PT ;  /* 0x000000ff0500720c */ /* 0x000fe20003f26270 */
[----:B------:R-:W-:Y:S02]  /*a6a0*/  IMAD.MOV R5, RZ, RZ, -R8 ;  /* 0x000000ffff057224 */ /* 0x000fe400078e0a08 */
[--C-:B------:R-:W-:Y:S01]  /*a6b0*/  @!P5 IMAD.IADD R14, R14, 0x1, -R9.reuse ;  /* 0x000000010e0ed824 */ /* 0x100fe200078e0a09 */
[----:B------:R0:W-:Y:S01]  /*a6c0*/  STL [R1+0x600], R3 ;  /* 0x0006000301007387 */ /* 0x0001e20000100800 */
[C---:B------:R-:W-:Y:S02]  /*a6d0*/  IMAD R0, R9.reuse, R5, R0 ;  /* 0x0000000509007224 */ /* 0x040fe400078e0200 */
[----:B------:R-:W-:Y:S02]  /*a6e0*/  IMAD.MOV R4, RZ, RZ, -R4 ;  /* 0x000000ffff047224 */ /* 0x000fe400078e0a04 */
[----:B------:R-:W-:Y:S01]  /*a6f0*/  @!P4 IMAD.IADD R12, R12, 0x1, -R9 ;  /* 0x000000010c0cc824 */ /* 0x000fe200078e0a09 */
[C---:B------:R-:W-:Y:S01]  /*a700*/  ISETP.GT.U32.AND P5, PT, R9.reuse, R0, PT ;  /* 0x000000000900720c */ /* 0x040fe20003fa4070 */
[----:B------:R-:W-:-:S02]  /*a710*/  IMAD R7, R9, R4, R7 ;  /* 0x0000000409077224 */ /* 0x000fc400078e0207 */
[----:B------:R-:W-:Y:S01]  /*a720*/  IMAD.MOV.U32 R15, RZ, RZ, R11 ;  /* 0x000000ffff0f7224 */ /* 0x000fe200078e000b */
[C---:B------:R-:W-:Y:S01]  /*a730*/  ISETP.GT.U32.AND P4, PT, R9.reuse, R12, PT ;  /* 0x0000000c0900720c */ /* 0x040fe20003f84070 */
[C---:B------:R-:W-:Y:S02]  /*a740*/  VIADD R8, R26.reuse, 0x139 ;  /* 0x000001391a087836 */ /* 0x040fe40000000000 */
[----:B------:R-:W-:Y:S01]  /*a750*/  @!P6 IMAD.MOV R15, RZ, RZ, -R15 ;  /* 0x000000ffff0fe224 */ /* 0x000fe200078e0a0f */
[----:B------:R-:W-:Y:S01]  /*a760*/  ISETP.GT.U32.AND P6, PT, R9, R7, PT ;  /* 0x000000070900720c */ /* 0x000fe20003fc4070 */
[----:B0-----:R-:W-:Y:S01]  /*a770*/  IMAD.MOV.U32 R3, RZ, RZ, R14 ;  /* 0x000000ffff037224 */ /* 0x001fe200078e000e */
[----:B------:R-:W-:Y:S01]  /*a780*/  IABS R6, R8 ;  /* 0x0000000800067213 */ /* 0x000fe20000000000 */
[----:B------:R-:W-:Y:S01]  /*a790*/  VIADD R5, R26, 0x138 ;  /* 0x000001381a057836 */ /* 0x000fe20000000000 */
[----:B------:R-:W-:Y:S01]  /*a7a0*/  STL [R1+0x5f8], R15 ;  /* 0x0005f80f01007387 */ /* 0x000fe20000100800 */
[----:B------:R-:W-:-:S02]  /*a7b0*/  @!P5 IMAD.IADD R0, R0, 0x1, -R9 ;  /* 0x000000010000d824 */ /* 0x000fc400078e0a09 */
[----:B------:R-:W-:Y:S01]  /*a7c0*/  @!P2 IMAD.MOV R3, RZ, RZ, -R3 ;  /* 0x000000ffff03a224 */ /* 0x000fe200078e0a03 */
[----:B------:R-:W-:Y:S01]  /*a7d0*/  IABS R13, R5 ;  /* 0x00000005000d7213 */ /* 0x000fe20000000000 */
[--C-:B------:R-:W-:Y:S01]  /*a7e0*/  @!P4 IMAD.IADD R12, R12, 0x1, -R9.reuse ;  /* 0x000000010c0cc824 */ /* 0x100fe200078e0a09 */
[----:B------:R-:W-:Y:S01]  /*a7f0*/  ISETP.GT.U32.AND P5, PT, R9, R0, PT ;  /* 0x000000000900720c */ /* 0x000fe20003fa4070 */
[----:B------:R-:W-:Y:S01]  /*a800*/  IMAD.HI.U32 R14, R10, R6, RZ ;  /* 0x000000060a0e7227 */ /* 0x000fe200078e00ff */
[----:B------:R0:W-:Y:S01]  /*a810*/  STL [R1+0x5f4], R3 ;  /* 0x0005f40301007387 */ /* 0x0001e20000100800 */
[----:B------:R-:W-:Y:S02]  /*a820*/  ISETP.GE.AND P4, PT, R5, RZ, PT ;  /* 0x000000ff0500720c */ /* 0x000fe40003f86270 */
[----:B------:R-:W-:Y:S01]  /*a830*/  @!P6 IMAD.IADD R7, R7, 0x1, -R9 ;  /* 0x000000010707e824 */ /* 0x000fe200078e0a09 */
[----:B------:R-:W-:Y:S01]  /*a840*/  ISETP.GE.AND P2, PT, R8, RZ, PT ;  /* 0x000000ff0800720c */ /* 0x000fe20003f46270 */
[----:B------:R-:W-:-:S02]  /*a850*/  VIADD R4, R26, 0x137 ;  /* 0x000001371a047836 */ /* 0x000fc40000000000 */
[----:B------:R-:W-:Y:S01]  /*a860*/  IMAD.HI.U32 R5, R10, R13, RZ ;  /* 0x0000000d0a057227 */ /* 0x000fe200078e00ff */
[----:B------:R-:W-:Y:S02]  /*a870*/  ISETP.GT.U32.AND P6, PT, R9, R7, PT ;  /* 0x000000070900720c */ /* 0x000fe40003fc4070 */
[----:B------:R-:W-:Y:S01]  /*a880*/  IABS R11, R4 ;  /* 0x00000004000b7213 */ /* 0x000fe20000000000 */
[----:B0-----:R-:W-:Y:S02]  /*a890*/  IMAD.MOV.U32 R3, RZ, RZ, R12 ;  /* 0x000000ffff037224 */ /* 0x001fe400078e000c */
[----:B------:R-:W-:Y:S02]  /*a8a0*/  IMAD.MOV R14, RZ, RZ, -R14 ;  /* 0x000000ffff0e7224 */ /* 0x000fe400078e0a0e */
[----:B------:R-:W-:Y:S01]  /*a8b0*/  @!P3 IMAD.MOV R3, RZ, RZ, -R3 ;  /* 0x000000ffff03b224 */ /* 0x000fe200078e0a03 */
[----:B------:R-:W-:Y:S01]  /*a8c0*/  ISETP.GE.AND P3, PT, R4, RZ, PT ;  /* 0x000000ff0400720c */ /* 0x000fe20003f66270 */
[----:B------:R-:W-:-:S02]  /*a8d0*/  IMAD.MOV R5, RZ, RZ, -R5 ;  /* 0x000000ffff057224 */ /* 0x000fc400078e0a05 */
[----:B------:R-:W-:Y:S01]  /*a8e0*/  @!P5 IMAD.IADD R0, R0, 0x1, -R9 ;  /* 0x000000010000d824 */ /* 0x000fe200078e0a09 */
[----:B------:R0:W-:Y:S01]  /*a8f0*/  STL [R1+0x5ec], R3 ;  /* 0x0005ec0301007387 */ /* 0x0001e20000100800 */
[C---:B------:R-:W-:Y:S02]  /*a900*/  IMAD R6, R9.reuse, R14, R6 ;  /* 0x0000000e09067224 */ /* 0x040fe400078e0206 */
[C---:B------:R-:W-:Y:S02]  /*a910*/  IMAD R13, R9.reuse, R5, R13 ;  /* 0x00000005090d7224 */ /* 0x040fe400078e020d */
[----:B------:R-:W-:Y:S01]  /*a920*/  IMAD.HI.U32 R8, R10, R11, RZ ;  /* 0x0000000b0a087227 */ /* 0x000fe200078e00ff */
[----:B------:R-:W-:-:S03]  /*a930*/  ISETP.GT.U32.AND P5, PT, R9, R6, PT ;  /* 0x000000060900720c */ /* 0x000fc60003fa4070 */
[----:B------:R-:W-:Y:S02]  /*a940*/  IMAD.MOV R8, RZ, RZ, -R8 ;  /* 0x000000ffff087224 */ /* 0x000fe400078e0a08 */
[----:B0-----:R-:W-:Y:S02]  /*a950*/  IMAD.MOV.U32 R3, RZ, RZ, R0 ;  /* 0x000000ffff037224 */ /* 0x001fe400078e0000 */
[----:B------:R-:W-:Y:S02]  /*a960*/  @!P6 IMAD.IADD R7, R7, 0x1, -R9 ;  /* 0x000000010707e824 */ /* 0x000fe400078e0a09 */
[----:B------:R-:W-:Y:S01]  /*a970*/  @!P1 IMAD.MOV R3, RZ, RZ, -R3 ;  /* 0x000000ffff039224 */ /* 0x000fe200078e0a03 */
[C---:B------:R-:W-:Y:S01]  /*a980*/  ISETP.GT.U32.AND P1, PT, R9.reuse, R13, PT ;  /* 0x0000000d0900720c */ /* 0x040fe20003f24070 */
[----:B------:R-:W-:Y:S02]  /*a990*/  IMAD R11, R9, R8, R11 ;  /* 0x00000008090b7224 */ /* 0x000fe400078e020b */
[----:B------:R-:W-:Y:S01]  /*a9a0*/  @!P5 IMAD.IADD R6, R6, 0x1, -R9 ;  /* 0x000000010606d824 */ /* 0x000fe200078e0a09 */
[----:B------:R0:W-:Y:S01]  /*a9b0*/  STL [R1+0x5e8], R3 ;  /* 0x0005e80301007387 */ /* 0x0001e20000100800 */
[----:B------:R-:W-:-:S02]  /*a9c0*/  VIADD R16, R26, 0x136 ;  /* 0x000001361a107836 */ /* 0x000fc40000000000 */
[C---:B------:R-:W-:Y:S01]  /*a9d0*/  VIADD R12, R26.reuse, 0x135 ;  /* 0x000001351a0c7836 */ /* 0x040fe20000000000 */
[----:B------:R-:W-:Y:S01]  /*a9e0*/  ISETP.GT.U32.AND P5, PT, R9, R6, PT ;  /* 0x000000060900720c */ /* 0x000fe20003fa4070 */
[----:B------:R-:W-:Y:S01]  /*a9f0*/  VIADD R8, R26, 0x133 ;  /* 0x000001331a087836 */ /* 0x000fe20000000000 */
[----:B------:R-:W-:Y:S01]  /*aa00*/  ISETP.GE.AND P6, PT, R16, RZ, PT ;  /* 0x000000ff1000720c */ /* 0x000fe20003fc6270 */
[----:B------:R-:W-:Y:S01]  /*aa10*/  VIADD R4, R26, 0x134 ;  /* 0x000001341a047836 */ /* 0x000fe20000000000 */
[----:B------:R-:W-:Y:S01]  /*aa20*/  IABS R16, R16 ;  /* 0x0000001000107213 */ /* 0x000fe20000000000 */
[----:B------:R-:W-:Y:S01]  /*aa30*/  @!P1 IMAD.IADD R13, R13, 0x1, -R9 ;  /* 0x000000010d0d9824 */ /* 0x000fe200078e0a09 */
[----:B------:R-:W-:Y:S01]  /*aa40*/  IABS R15, R12 ;  /* 0x0000000c000f7213 */ /* 0x000fe20000000000 */
[----:B0-----:R-:W-:Y:S01]  /*aa50*/  IMAD.MOV.U32 R3, RZ, RZ, R7 ;  /* 0x000000ffff037224 */ /* 0x001fe200078e0007 */
[----:B------:R-:W-:Y:S01]  /*aa60*/  IABS R0, R8 ;  /* 0x0000000800007213 */ /* 0x000fe20000000000 */
[----:B------:R-:W-:Y:S01]  /*aa70*/  IMAD.HI.U32 R17, R10, R16, RZ ;  /* 0x000000100a117227 */ /* 0x000fe200078e00ff */
[----:B------:R-:W-:-:S02]  /*aa80*/  ISETP.GT.U32.AND P1, PT, R9, R13, PT ;  /* 0x0000000d0900720c */ /* 0x000fc40003f24070 */
[----:B------:R-:W-:Y:S01]  /*aa90*/  IABS R5, R4 ;  /* 0x0000000400057213 */ /* 0x000fe20000000000 */
[----:B------:R-:W-:Y:S01]  /*aaa0*/  @!P0 IMAD.MOV R3, RZ, RZ, -R3 ;  /* 0x000000ffff038224 */ /* 0x000fe200078e0a03 */
[C---:B------:R-:W-:Y:S01]  /*aab0*/  ISETP.GT.U32.AND P0, PT, R9.reuse, R11, PT ;  /* 0x0000000b0900720c */ /* 0x040fe20003f04070 */
[----:B------:R-:W-:Y:S02]  /*aac0*/  IMAD.MOV R17, RZ, RZ, -R17 ;  /* 0x000000ffff117224 */ /* 0x000fe400078e0a11 */
[----:B------:R-:W-:Y:S01]  /*aad0*/  IMAD.HI.U32 R14, R10, R15, RZ ;  /* 0x0000000f0a0e7227 */ /* 0x000fe200078e00ff */
[----:B------:R0:W-:Y:S03]  /*aae0*/  STL [R1+0x5e4], R3 ;  /* 0x0005e40301007387 */ /* 0x0001e60000100800 */
[----:B------:R-:W-:Y:S01]  /*aaf0*/  @!P5 IMAD.IADD R6, R6, 0x1, -R9 ;  /* 0x000000010606d824 */ /* 0x000fe200078e0a09 */
[----:B------:R-:W-:Y:S01]  /*ab00*/  ISETP.GE.AND P5, PT, R12, RZ, PT ;  /* 0x000000ff0c00720c */ /* 0x000fe20003fa6270 */
[----:B------:R-:W-:-:S02]  /*ab10*/  IMAD R12, R9, R17, R16 ;  /* 0x00000011090c7224 */ /* 0x000fc400078e0210 */
[--C-:B------:R-:W-:Y:S02]  /*ab20*/  @!P1 IMAD.IADD R13, R13, 0x1, -R9.reuse ;  /* 0x000000010d0d9824 */ /* 0x100fe400078e0a09 */
[----:B------:R-:W-:Y:S01]  /*ab30*/  @!P0 IMAD.IADD R11, R11, 0x1, -R9 ;  /* 0x000000010b0b8824 */ /* 0x000fe200078e0a09 */
[C---:B------:R-:W-:Y:S01]  /*ab40*/  ISETP.GT.U32.AND P1, PT, R9.reuse, R12, PT ;  /* 0x0000000c0900720c */ /* 0x040fe20003f24070 */
[----:B------:R-:W-:Y:S02]  /*ab50*/  IMAD.MOV R14, RZ, RZ, -R14 ;  /* 0x000000ffff0e7224 */ /* 0x000fe400078e0a0e */
[----:B------:R-:W-:Y:S01]  /*ab60*/  IMAD.MOV.U32 R18, RZ, RZ, R6 ;  /* 0x000000ffff127224 */ /* 0x000fe200078e0006 */
[C---:B------:R-:W-:Y:S01]  /*ab70*/  ISETP.GT.U32.AND P0, PT, R9.reuse, R11, PT ;  /* 0x0000000b0900720c */ /* 0x040fe20003f04070 */
[----:B0-----:R-:W-:Y:S02]  /*ab80*/  IMAD.MOV.U32 R3, RZ, RZ, R13 ;  /* 0x000000ffff037224 */ /* 0x001fe400078e000d */
[----:B------:R-:W-:-:S02]  /*ab90*/  IMAD R15, R9, R14, R15 ;  /* 0x0000000e090f7224 */ /* 0x000fc400078e020f */
[----:B------:R-:W-:-:S04]  /*aba0*/  IMAD.HI.U32 R14, R10, R0, RZ ;  /* 0x000000000a0e7227 */ /* 0x000fc800078e00ff */
[----:B------:R-:W-:Y:S01]  /*abb0*/  @!P2 IMAD.MOV R18, RZ, RZ, -R18 ;  /* 0x000000ffff12a224 */ /* 0x000fe200078e0a12 */
[----:B------:R-:W-:Y:S01]  /*abc0*/  ISETP.GT.U32.AND P2, PT, R9, R15, PT ;  /* 0x0000000f0900720c */ /* 0x000fe20003f44070 */
[----:B------:R-:W-:Y:S01]  /*abd0*/  @!P4 IMAD.MOV R3, RZ, RZ, -R3 ;  /* 0x000000ffff03c224 */ /* 0x000fe200078e0a03 */
[----:B------:R-:W-:Y:S01]  /*abe0*/  ISETP.GE.AND P4, PT, R4, RZ, PT ;  /* 0x000000ff0400720c */ /* 0x000fe20003f86270 */
[----:B------:R-:W-:Y:S01]  /*abf0*/  IMAD.MOV R6, RZ, RZ, -R14 ;  /* 0x000000ffff067224 */ /* 0x000fe200078e0a0e */
[----:B------:R-:W-:Y:S01]  /*ac00*/  STL [R1+0x5e0], R18 ;  /* 0x0005e01201007387 */ /* 0x000fe20000100800 */
[--C-:B------:R-:W-:Y:S02]  /*ac10*/  @!P0 IMAD.IADD R11, R11, 0x1, -R9.reuse ;  /* 0x000000010b0b8824 */ /* 0x100fe400078e0a09 */
[----:B------:R-:W-:Y:S01]  /*ac20*/  IMAD R0, R9, R6, R0 ;  /* 0x0000000609007224 */ /* 0x000fe200078e0200 */
[----:B------:R0:W-:Y:S01]  /*ac30*/  STL [R1+0x5dc], R3 ;  /* 0x0005dc0301007387 */ /* 0x0001e20000100800 */
[----:B------:R-:W-:-:S02]  /*ac40*/  @!P1 IMAD.IADD R12, R12, 0x1, -R9 ;  /* 0x000000010c0c9824 */ /* 0x000fc400078e0a09 */
[----:B------:R-:W-:-:S03]  /*ac50*/  IMAD.HI.U32 R7, R10, R5, RZ ;  /* 0x000000050a077227 */ /* 0x000fc600078e00ff */
[C---:B------:R-:W-:Y:S01]  /*ac60*/  ISETP.GT.U32.AND P1, PT, R9.reuse, R12, PT ;  /* 0x0000000c0900720c */ /* 0x040fe20003f24070 */
[----:B------:R-:W-:Y:S02]  /*ac70*/  IMAD.MOV R7, RZ, RZ, -R7 ;  /* 0x000000ffff077224 */ /* 0x000fe400078e0a07 */
[C---:B------:R-:W-:Y:S02]  /*ac80*/  VIADD R6, R26.reuse, 0x131 ;  /* 0x000001311a067836 */ /* 0x040fe40000000000 */
[----:B0-----:R-:W-:Y:S02]  /*ac90*/  IMAD.MOV.U32 R3, RZ, RZ, R11 ;  /* 0x000000ffff037224 */ /* 0x001fe400078e000b */
[C---:B------:R-:W-:Y:S01]  /*aca0*/  IMAD R4, R9.reuse, R7, R5 ;  /* 0x0000000709047224 */ /* 0x040fe200078e0205 */
[----:B------:R-:W-:Y:S01]  /*acb0*/  IABS R13, R6 ;  /* 0x00000006000d7213 */ /* 0x000fe20000000000 */
[----:B------:R-:W-:Y:S01]  /*acc0*/  @!P3 IMAD.MOV R3, RZ, RZ, -R3 ;  /* 0x000000ffff03b224 */ /* 0x000fe200078e0a03 */
[C---:B------:R-:W-:Y:S01]  /*acd0*/  ISETP.GT.U32.AND P3, PT, R9.reuse, R0, PT ;  /* 0x000000000900720c */ /* 0x040fe20003f64070 */
[----:B------:R-:W-:Y:S01]  /*ace0*/  VIADD R5, R26, 0x132 ;  /* 0x000001321a057836 */ /* 0x000fe20000000000 */
[----:B------:R-:W-:Y:S01]  /*acf0*/  ISETP.GT.U32.AND P0, PT, R9, R4, PT ;  /* 0x000000040900720c */ /* 0x000fe20003f04070 */
[--C-:B------:R-:W-:Y:S01]  /*ad00*/  @!P2 IMAD.IADD R15, R15, 0x1, -R9.reuse ;  /* 0x000000010f0fa824 */ /* 0x100fe200078e0a09 */
[----:B------:R0:W-:Y:S01]  /*ad10*/  STL [R1+0x5d8], R3 ;  /* 0x0005d80301007387 */ /* 0x0001e20000100800 */
[----:B------:R-:W-:Y:S01]  /*ad20*/  @!P1 IMAD.IADD R12, R12, 0x1, -R9 ;  /* 0x000000010c0c9824 */ /* 0x000fe200078e0a09 */
[----:B------:R-:W-:Y:S01]  /*ad30*/  IABS R14, R5 ;  /* 0x00000005000e7213 */ /* 0x000fe20000000000 */
[----:B------:R-:W-:Y:S01]  /*ad40*/  VIADD R7, R26, 0x130 ;  /* 0x000001301a077836 */ /* 0x000fe20000000000 */
[----:B------:R-:W-:Y:S01]  /*ad50*/  ISETP.GE.AND P1, PT, R8, RZ, PT ;  /* 0x000000ff0800720c */ /* 0x000fe20003f26270 */
[----:B------:R-:W-:Y:S01]  /*ad60*/  IMAD.HI.U32 R8, R10, R13, RZ ;  /* 0x0000000d0a087227 */ /* 0x000fe200078e00ff */
[----:B------:R-:W-:-:S02]  /*ad70*/  ISETP.GT.U32.AND P2, PT, R9, R15, PT ;  /* 0x0000000f0900720c */ /* 0x000fc40003f44070 */
[----:B------:R-:W-:Y:S01]  /*ad80*/  IABS R11, R7 ;  /* 0x00000007000b7213 */ /* 0x000fe20000000000 */
[----:B------:R-:W-:Y:S02]  /*ad90*/  @!P3 IMAD.IADD R0, R0, 0x1, -R9 ;  /* 0x000000010000b824 */ /* 0x000fe400078e0a09 */
[----:B------:R-:W-:-:S03]  /*ada0*/  IMAD.HI.U32 R16, R10, R14, RZ ;  /* 0x0000000e0a107227 */ /* 0x000fc600078e00ff */
[C---:B------:R-:W-:Y:S01]  /*adb0*/  ISETP.GT.U32.AND P3, PT, R9.reuse, R0, PT ;  /* 0x000000000900720c */ /* 0x040fe20003f64070 */
[----:B------:R-:W-:Y:S02]  /*adc0*/  IMAD.MOV R8, RZ, RZ, -R8 ;  /* 0x000000ffff087224 */ /* 0x000fe400078e0a08 */
[----:B------:R-:W-:Y:S02]  /*add0*/  IMAD.MOV R16, RZ, RZ, -R16 ;  /* 0x000000ffff107224 */ /* 0x000fe400078e0a10 */
[C---:B------:R-:W-:Y:S02]  /*ade0*/  IMAD R13, R9.reuse, R8, R13 ;  /* 0x00000008090d7224 */ /* 0x040fe400078e020d */
[--C-:B------:R-:W-:Y:S02]  /*adf0*/  @!P0 IMAD.IADD R4, R4, 0x1, -R9.reuse ;  /* 0x0000000104048824 */ /* 0x100fe400078e0a09 */
[----:B------:R-:W-:Y:S02]  /*ae00*/  IMAD R14, R9, R16, R14 ;  /* 0x00000010090e7224 */ /* 0x000fe400078e020e */
[--C-:B------:R-:W-:Y:S01]  /*ae10*/  @!P2 IMAD.IADD R15, R15, 0x1, -R9.reuse ;  /* 0x000000010f0fa824 */ /* 0x100fe200078e0a09 */
[C---:B------:R-:W-:Y:S01]  /*ae20*/  ISETP.GT.U32.AND P0, PT, R9.reuse, R4, PT ;  /* 0x000000040900720c */ /* 0x040fe20003f04070 */
[----:B------:R-:W-:Y:S01]  /*ae30*/  @!P3 IMAD.IADD R0, R0, 0x1, -R9 ;  /* 0x000000010000b824 */ /* 0x000fe200078e0a09 */
[C---:B------:R-:W-:Y:S01]  /*ae40*/  ISETP.GT.U32.AND P3, PT, R9.reuse, R13, PT ;  /* 0x0000000d0900720c */ /* 0x040fe20003f64070 */
[----:B------:R-:W-:Y:S01]  /*ae50*/  IMAD.MOV.U32 R17, RZ, RZ, R12 ;  /* 0x000000ffff117224 */ /* 0x000fe200078e000c */
[----:B------:R-:W-:Y:S01]  /*ae60*/  ISETP.GT.U32.AND P2, PT, R9, R14, PT ;  /* 0x0000000e0900720c */ /* 0x000fe20003f44070 */
[----:B------:R-:W-:-:S04]  /*ae70*/  IMAD.HI.U32 R12, R10, R11, RZ ;  /* 0x0000000b0a0c7227 */ /* 0x000fc800078e00ff */
[----:B------:R-:W-:Y:S01]  /*ae80*/  @!P6 IMAD.MOV R17, RZ, RZ, -R17 ;  /* 0x000000ffff11e224 */ /* 0x000fe200078e0a11 */
[----:B------:R-:W-:Y:S01]  /*ae90*/  ISETP.GE.AND P6, PT, R5, RZ, PT ;  /* 0x000000ff0500720c */ /* 0x000fe20003fc6270 */
[----:B------:R-:W-:Y:S02]  /*aea0*/  VIADD R5, R26, 0x12f ;  /* 0x0000012f1a057836 */ /* 0x000fe40000000000 */
[----:B0-----:R-:W-:Y:S01]  /*aeb0*/  IMAD.MOV.U32 R3, RZ, RZ, R15 ;  /* 0x000000ffff037224 */ /* 0x001fe200078e000f */
[----:B------:R-:W-:Y:S01]  /*aec0*/  STL [R1+0x5d4], R17 ;  /* 0x0005d41101007387 */ /* 0x000fe20000100800 */
[--C-:B------:R-:W-:Y:S01]  /*aed0*/  @!P3 IMAD.IADD R13, R13, 0x1, -R9.reuse ;  /* 0x000000010d0db824 */ /* 0x100fe200078e0a09 */
[----:B------:R-:W-:Y:S01]  /*aee0*/  IABS R8, R5 ;  /* 0x0000000500087213 */ /* 0x000fe20000000000 */
[----:B------:R-:W-:Y:S02]  /*aef0*/  IMAD.MOV R12, RZ, RZ, -R12 ;  /* 0x000000ffff0c7224 */ /* 0x000fe400078e0a0c */
[--C-:B------:R-:W-:Y:S01]  /*af00*/  @!P0 IMAD.IADD R4, R4, 0x1, -R9.reuse ;  /* 0x0000000104048824 */ /* 0x100fe200078e0a09 */
[----:B------:R-:W-:Y:S01]  /*af10*/  ISETP.GT.U32.AND P3, PT, R9, R13, PT ;  /* 0x0000000d0900720c */ /* 0x000fe20003f64070 */
[----:B------:R-:W-:Y:S01]  /*af20*/  @!P2 IMAD.IADD R14, R14, 0x1, -R9 ;  /* 0x000000010e0ea824 */ /* 0x000fe200078e0a09 */
[----:B------:R-:W-:Y:S01]  /*af30*/  ISETP.GE.AND P0, PT, R7, RZ, PT ;  /* 0x000000ff0700720c */ /* 0x000fe20003f06270 */
[----:B------:R-:W-:Y:S01]  /*af40*/  @!P5 IMAD.MOV R3, RZ, RZ, -R3 ;  /* 0x000000ffff03d224 */ /* 0x000fe200078e0a03 */
[----:B------:R-:W-:Y:S01]  /*af50*/  ISETP.GE.AND P5, PT, R6, RZ, PT ;  /* 0x000000ff0600720c */ /* 0x000fe20003fa6270 */
[C---:B------:R-:W-:Y:S01]  /*af60*/  IMAD R11, R9.reuse, R12, R11 ;  /* 0x0000000c090b7224 */ /* 0x040fe200078e020b */
[----:B------:R-:W-:Y:S01]  /*af70*/  ISETP.GT.U32.AND P2, PT, R9, R14, PT ;  /* 0x0000000e0900720c */ /* 0x000fe20003f44070 */
[----:B------:R-:W-:Y:S01]  /*af80*/  IMAD.MOV.U32 R15, RZ, RZ, R4 ;  /* 0x000000ffff0f7224 */ /* 0x000fe200078e0004 */
[----:B------:R0:W-:Y:S01]  /*af90*/  STL [R1+0x5d0], R3 ;  /* 0x0005d00301007387 */ /* 0x0001e20000100800 */
[----:B------:R-:W-:-:S02]  /*afa0*/  VIADD R4, R26, 0x12e ;  /* 0x0000012e1a047836 */ /* 0x000fc40000000000 */
[----:B------:R-:W-:-:S03]  /*afb0*/  IMAD.HI.U32 R12, R10, R8, RZ ;  /* 0x000000080a0c7227 */ /* 0x000fc600078e00ff */
[----:B------:R-:W-:Y:S01]  /*afc0*/  IABS R6, R4 ;  /* 0x0000000400067213 */ /* 0x000fe20000000000 */
[----:B------:R-:W-:Y:S02]  /*afd0*/  IMAD.MOV R12, RZ, RZ, -R12 ;  /* 0x000000ffff0c7224 */ /* 0x000fe400078e0a0c */
[----:B------:R-:W-:Y:S01]  /*afe0*/  @!P4 IMAD.MOV R15, RZ, RZ, -R15 ;  /* 0x000000ffff0fc224 */ /* 0x000fe200078e0a0f */
[----:B------:R-:W-:Y:S01]  /*aff0*/  ISETP.GE.AND P4, PT, R5, RZ, PT ;  /* 0x000000ff0500720c */ /* 0x000fe20003f86270 */
[----:B0-----:R-:W-:Y:S02]  /*b000*/  IMAD.MOV.U32 R3, RZ, RZ, R0 ;  /* 0x000000ffff037224 */ /* 0x001fe400078e0000 */
[----:B------:R-:W-:Y:S01]  /*b010*/  IMAD R8, R9, R12, R8 ;  /* 0x0000000c09087224 */ /* 0x000fe200078e0208 */
[----:B------:R0:W-:Y:S01]  /*b020*/  STL [R1+0x5cc], R15 ;  /* 0x0005cc0f01007387 */ /* 0x0001e20000100800 */
[----:B------:R-:W-:Y:S01]  /*b030*/  @!P1 IMAD.MOV R3, RZ, RZ, -R3 ;  /* 0x000000ffff039224 */ /* 0x000fe200078e0a03 */
[----:B------:R-:W-:Y:S01]  /*b040*/  ISETP.GE.AND P1, PT, R4, RZ, PT ;  /* 0x000000ff0400720c */ /* 0x000fe20003f26270 */
[----:B------:R-:W-:-:S03]  /*b050*/  IMAD.HI.U32 R4, R10, R6, RZ ;  /* 0x000000060a047227 */ /* 0x000fc600078e00ff */
[----:B------:R1:W-:Y:S01]  /*b060*/  STL [R1+0x5c8], R3 ;  /* 0x0005c80301007387 */ /* 0x0003e20000100800 */
[--C-:B------:R-:W-:Y:S01]  /*b070*/  @!P3 IMAD.IADD R13, R13, 0x1, -R9.reuse ;  /* 0x000000010d0db824 */ /* 0x100fe200078e0a09 */
[C---:B------:R-:W-:Y:S01]  /*b080*/  ISETP.GT.U32.AND P3, PT, R9.reuse, R8, PT ;  /* 0x000000080900720c */ /* 0x040fe20003f64070 */
[----:B------:R-:W-:Y:S01]  /*b090*/  @!P2 IMAD.IADD R14, R14, 0x1, -R9 ;  /* 0x000000010e0ea824 */ /* 0x000fe200078e0a09 */
[C---:B------:R-:W-:Y:S01]  /*b0a0*/  ISETP.GT.U32.AND P2, PT, R9.reuse, R11, PT ;  /* 0x0000000b0900720c */ /* 0x040fe20003f44070 */
[----:B------:R-:W-:Y:S02]  /*b0b0*/  IMAD.MOV R4, RZ, RZ, -R4 ;  /* 0x000000ffff047224 */ /* 0x000fe400078e0a04 */
[----:B0-----:R-:W-:Y:S02]  /*b0c0*/  IMAD.MOV.U32 R15, RZ, RZ, R14 ;  /* 0x000000ffff0f7224 */ /* 0x001fe400078e000e */
[----:B------:R-:W-:Y:S02]  /*b0d0*/  IMAD R6, R9, R4, R6 ;  /* 0x0000000409067224 */ /* 0x000fe400078e0206 */
[----:B------:R-:W-:-:S02]  /*b0e0*/  VIADD R0, R26, 0x12d ;  /* 0x0000012d1a007836 */ /* 0x000fc40000000000 */
[----:B------:R-:W-:Y:S02]  /*b0f0*/  VIADD R7, R26, 0x12c ;  /* 0x0000012c1a077836 */ /* 0x000fe40000000000 */
[----:B------:R-:W-:Y:S01]  /*b100*/  @!P6 IMAD.MOV R15, RZ, RZ, -R15 ;  /* 0x000000ffff0fe224 */ /* 0x000fe200078e0a0f */
[C---:B------:R-:W-:Y:S01]  /*b110*/  ISETP.GT.U32.AND P6, PT, R9.reuse, R6, PT ;  /* 0x000000060900720c */ /* 0x040fe20003fc4070 */
[----:B------:R-:W-:Y:S01]  /*b120*/  @!P3 IMAD.IADD R8, R8, 0x1, -R9 ;  /* 0x000000010808b824 */ /* 0x000fe200078e0a09 */
[----:B------:R-:W-:Y:S01]  /*b130*/  IABS R5, R0 ;  /* 0x0000000000057213 */ /* 0x000fe20000000000 */
[----:B-1----:R-:W-:Y:S01]  /*b140*/  IMAD.MOV.U32 R3, RZ, RZ, R13 ;  /* 0x000000ffff037224 */ /* 0x002fe200078e000d */
[----:B------:R-:W-:Y:S01]  /*b150*/  IABS R17, R7 ;  /* 0x0000000700117213 */ /* 0x000fe20000000000 */
[----:B------:R-:W-:Y:S01]  /*b160*/  VIADD R16, R26, 0x12b ;  /* 0x0000012b1a107836 */ /* 0x000fe20000000000 */
[----:B------:R-:W-:Y:S01]  /*b170*/  ISETP.GT.U32.AND P3, PT, R9, R8, PT ;  /* 0x000000080900720c */ /* 0x000fe20003f64070 */
[C---:B------:R-:W-:Y:S01]  /*b180*/  IMAD.HI.U32 R12, R10.reuse, R5, RZ ;  /* 0x000000050a0c7227 */ /* 0x040fe200078e00ff */
[----:B------:R-:W-:Y:S03]  /*b190*/  STL [R1+0x5c4], R15 ;  /* 0x0005c40f01007387 */ /* 0x000fe60000100800 */
[----:B------:R-:W-:-:S04]  /*b1a0*/  IMAD.HI.U32 R4, R10, R17, RZ ;  /* 0x000000110a047227 */ /* 0x000fc800078e00ff */
[----:B------:R-:W-:Y:S02]  /*b1b0*/  IMAD.MOV R12, RZ, RZ, -R12 ;  /* 0x000000ffff0c7224 */ /* 0x000fe400078e0a0c */
[----:B------:R-:W-:Y:S02]  /*b1c0*/  IMAD.MOV R4, RZ, RZ, -R4 ;  /* 0x000000ffff047224 */ /* 0x000fe400078e0a04 */
[----:B------:R-:W-:Y:S02]  /*b1d0*/  @!P6 IMAD.IADD R6, R6, 0x1, -R9 ;  /* 0x000000010606e824 */ /* 0x000fe400078e0a09 */
[----:B------:R-:W-:Y:S01]  /*b1e0*/  @!P5 IMAD.MOV R3, RZ, RZ, -R3 ;  /* 0x000000ffff03d224 */ /* 0x000fe200078e0a03 */
[----:B------:R-:W-:Y:S01]  /*b1f0*/  ISETP.GE.AND P5, PT, R0, RZ, PT ;  /* 0x000000ff0000720c */ /* 0x000fe20003fa6270 */
[----:B------:R-:W-:Y:S01]  /*b200*/  @!P2 IMAD.IADD R11, R11, 0x1, -R9 ;  /* 0x000000010b0ba824 */ /* 0x000fe200078e0a09 */
[C---:B------:R-:W-:Y:S01]  /*b210*/  ISETP.GT.U32.AND P6, PT, R9.reuse, R6, PT ;  /* 0x000000060900720c */ /* 0x040fe20003fc4070 */
[C---:B------:R-:W-:Y:S01]  /*b220*/  IMAD R0, R9.reuse, R12, R5 ;  /* 0x0000000c09007224 */ /* 0x040fe200078e0205 */
[----:B------:R0:W-:Y:S01]  /*b230*/  STL [R1+0x5c0], R3 ;  /* 0x0005c00301007387 */ /* 0x0001e20000100800 */
[C---:B------:R-:W-:Y:S01]  /*b240*/  IMAD R17, R9.reuse, R4, R17 ;  /* 0x0000000409117224 */ /* 0x040fe200078e0211 */
[----:B------:R-:W-:Y:S01]  /*b250*/  IABS R4, R16 ;  /* 0x0000001000047213 */ /* 0x000fe20000000000 */
[----:B------:R-:W-:Y:S01]  /*b260*/  @!P3 IMAD.IADD R8, R8, 0x1, -R9 ;  /* 0x000000010808b824 */ /* 0x000fe200078e0a09 */
[C---:B------:R-:W-:Y:S01]  /*b270*/  ISETP.GT.U32.AND P2, PT, R9.reuse, R11, PT ;  /* 0x0000000b0900720c */ /* 0x040fe20003f44070 */
[----:B------:R-:W-:Y:S01]  /*b280*/  VIADD R13, R26, 0x12a ;  /* 0x0000012a1a0d7836 */ /* 0x000fe20000000000 */
[----:B------:R-:W-:Y:S01]  /*b290*/  ISETP.GT.U32.AND P3, PT, R9, R0, PT ;  /* 0x000000000900720c */ /* 0x000fe20003f64070 */
[----:B------:R-:W-:-:S03]  /*b2a0*/  IMAD.HI.U32 R5, R10, R4, RZ ;  /* 0x000000040a057227 */ /* 0x000fc600078e00ff */
[----:B------:R-:W-:Y:S01]  /*b2b0*/  IABS R22, R13 ;  /* 0x0000000d00167213 */ /* 0x000fe20000000000 */
[----:B------:R-:W-:Y:S02]  /*b2c0*/  IMAD.MOV R5, RZ, RZ, -R5 ;  /* 0x000000ffff057224 */ /* 0x000fe400078e0a05 */
[----:B------:R-:W-:Y:S01]  /*b2d0*/  @!P6 IMAD.IADD R6, R6, 0x1, -R9 ;  /* 0x000000010606e824 */ /* 0x000fe200078e0a09 */
[C---:B------:R-:W-:Y:S01]  /*b2e0*/  ISETP.GT.U32.AND P6, PT, R9.reuse, R17, PT ;  /* 0x000000110900720c */ /* 0x040fe20003fc4070 */
[----:B------:R-:W-:Y:S02]  /*b2f0*/  IMAD R4, R9, R5, R4 ;  /* 0x0000000509047224 */ /* 0x000fe400078e0204 */
[----:B------:R-:W-:-:S04]  /*b300*/  IMAD.HI.U32 R21, R10, R22, RZ ;  /* 0x000000160a157227 */ /* 0x000fc800078e00ff */
[--C-:B------:R-:W-:Y:S01]  /*b310*/  @!P2 IMAD.IADD R11, R11, 0x1, -R9.reuse ;  /* 0x000000010b0ba824 */ /* 0x100fe200078e0a09 */
[----:B------:R-:W-:Y:S01]  /*b320*/  ISETP.GE.AND P2, PT, R7, RZ, PT ;  /* 0x000000ff0700720c */ /* 0x000fe20003f46270 */
[----:B------:R-:W-:Y:S01]  /*b330*/  @!P3 IMAD.IADD R0, R0, 0x1, -R9 ;  /* 0x000000010000b824 */ /* 0x000fe200078e0a09 */
[C---:B------:R-:W-:Y:S01]  /*b340*/  ISETP.GT.U32.AND P3, PT, R9.reuse, R4, PT ;  /* 0x000000040900720c */ /* 0x040fe20003f64070 */
[----:B------:R-:W-:Y:S02]  /*b350*/  IMAD.MOV R21, RZ, RZ, -R21 ;  /* 0x000000ffff157224 */ /* 0x000fe400078e0a15 */
[----:B0-----:R-:W-:Y:S02]  /*b360*/  IMAD.MOV.U32 R3, RZ, RZ, R11 ;  /* 0x000000ffff037224 */ /* 0x001fe400078e000b */
[----:B------:R-:W-:Y:S02]  /*b370*/  VIADD R7, R26, 0x128 ;  /* 0x000001281a077836 */ /* 0x000fe40000000000 */
[----:B------:R-:W-:-:S02]  /*b380*/  IMAD R21, R9, R21, R22 ;  /* 0x0000001509157224 */ /* 0x000fc400078e0216 */
[----:B------:R-:W-:Y:S01]  /*b390*/  @!P0 IMAD.MOV R3, RZ, RZ, -R3 ;  /* 0x000000ffff038224 */ /* 0x000fe200078e0a03 */
[----:B------:R-:W-:Y:S01]  /*b3a0*/  IABS R12, R7 ;  /* 0x00000007000c7213 */ /* 0x000fe20000000000 */
[--C-:B------:R-:W-:Y:S01]  /*b3b0*/  @!P6 IMAD.IADD R17, R17, 0x1, -R9.reuse ;  /* 0x000000011111e824 */ /* 0x100fe200078e0a09 */
[C---:B------:R-:W-:Y:S01]  /*b3c0*/  ISETP.GT.U32.AND P6, PT, R9.reuse, R21, PT ;  /* 0x000000150900720c */ /* 0x040fe20003fc4070 */
        /* <DEDUP_REMOVED lines=36> */
[----:B------:R-:W-:Y:S01]  /*b610*/  @!P1 IMAD.IADD R20, R20, 0x1, -R9 ;  /* 0x0000000114149824 */ /* 0x000fe200078e0a09 */
        /* <DEDUP_REMOVED lines=28> */
[--C-:B------:R-:W-:Y:S01]  /*b7e0*/  @!P2 IMAD.IADD R12, R12, 0x1, -R9.reuse ;  /* 0x000000010c0ca824 */ /* 0x100fe200078e0a09 */
        /* <DEDUP_REMOVED lines=25> */
[----:B------:R-:W-:Y:S02]  /*b980*/  @!P1 IMAD.IADD R6, R6, 0x1, -R9 ;  /* 0x0000000106069824 */ /* 0x000fe400078e0a09 */
[C---:B------:R-:W-:Y:S02]  /*b990*/  IMAD R16, R9.reuse, R0, R16 ;  /* 0x0000000009107224 */ /* 0x040fe400078e0210 */
[----:B0-----:R-:W-:Y:S02]  /*b9a0*/  IMAD.MOV.U32 R3, RZ, RZ, R14 ;  /* 0x000000ffff037224 */ /* 0x001fe400078e000e */
[----:B------:R-:W-:Y:S02]  /*b9b0*/  VIADD R14, R26, 0x122 ;  /* 0x000001221a0e7836 */ /* 0x000fe40000000000 */
[----:B------:R-:W-:Y:S01]  /*b9c0*/  @!P4 IMAD.MOV R3, RZ, RZ, -R3 ;  /* 0x000000ffff03c224 */ /* 0x000fe200078e0a03 */
[----:B------:R-:W-:Y:S01]  /*b9d0*/  ISETP.GT.U32.AND P4, PT, R9, R13, PT ;  /* 0x0000000d0900720c */ /* 0x000fe20003f84070 */
[----:B------:R-:W-:Y:S01]  /*b9e0*/  @!P5 IMAD.IADD R5, R5, 0x1, -R9 ;  /* 0x000000010505d824 */ /* 0x000fe200078e0a09 */
[----:B------:R-:W-:Y:S01]  /*b9f0*/  ISETP.GE.AND P1, PT, R14, RZ, PT ;  /* 0x000000ff0e00720c */ /* 0x000fe20003f26270 */
[C---:B------:R-:W-:Y:S01]  /*ba00*/  VIADD R4, R26.reuse, 0x120 ;  /* 0x000001201a047836 */ /* 0x040fe20000000000 */
[----:B------:R-:W-:Y:S01]  /*ba10*/  IABS R14, R14 ;  /* 0x0000000e000e7213 */ /* 0x000fe20000000000 */
[----:B------:R0:W-:Y:S01]  /*ba20*/  STL [R1+0x584], R3 ;  /* 0x0005840301007387 */ /* 0x0001e20000100800 */
[----:B------:R-:W-:Y:S01]  /*ba30*/  ISETP.GT.U32.AND P5, PT, R9, R16, PT ;  /* 0x000000100900720c */ /* 0x000fe20003fa4070 */
[----:B------:R-:W-:Y:S01]  /*ba40*/  VIADD R7, R26, 0x121 ;  /* 0x000001211a077836 */ /* 0x000fe20000000000 */
[----:B------:R-:W-:Y:S01]  /*ba50*/  IABS R12, R4 ;  /* 0x00000004000c7213 */ /* 0x000fe20000000000 */
[----:B------:R-:W-:-:S03]  /*ba60*/  IMAD.HI.U32 R8, R10, R14, RZ ;  /* 0x0000000e0a087227 */ /* 0x000fc600078e00ff */
[----:B------:R-:W-:Y:S01]  /*ba70*/  IABS R0, R7 ;  /* 0x0000000700007213 */ /* 0x000fe20000000000 */
[----:B------:R-:W-:Y:S02]  /*ba80*/  @!P4 IMAD.IADD R13, R13, 0x1, -R9 ;  /* 0x000000010d0dc824 */ /* 0x000fe400078e0a09 */
[----:B0-----:R-:W-:Y:S02]  /*ba90*/  IMAD.MOV.U32 R3, RZ, RZ, R6 ;  /* 0x000000ffff037224 */ /* 0x001fe400078e0006 */
[----:B------:R-:W-:Y:S01]  /*baa0*/  IMAD.MOV R8, RZ, RZ, -R8 ;  /* 0x000000ffff087224 */ /* 0x000fe200078e0a08 */
[----:B------:R-:W-:Y:S01]  /*bab0*/  ISETP.GT.U32.AND P4, PT, R9, R13, PT ;  /* 0x0000000d0900720c */ /* 0x000fe20003f84070 */
[----:B------:R-:W-:Y:S01]  /*bac0*/  @!P2 IMAD.MOV R3, RZ, RZ, -R3 ;  /* 0x000000ffff03a224 */ /* 0x000fe200078e0a03 */
[----:B------:R-:W-:Y:S01]  /*bad0*/  ISETP.GE.AND P2, PT, R7, RZ, PT ;  /* 0x000000ff0700720c */ /* 0x000fe20003f46270 */
[----:B------:R-:W-:Y:S02]  /*bae0*/  @!P5 IMAD.IADD R16, R16, 0x1, -R9 ;  /* 0x000000011010d824 */ /* 0x000fe400078e0a09 */
[C---:B------:R-:W-:Y:S01]  /*baf0*/  IMAD R14, R9.reuse, R8, R14 ;  /* 0x00000008090e7224 */ /* 0x040fe200078e020e */
[----:B------:R0:W-:Y:S01]  /*bb00*/  STL [R1+0x580], R3 ;  /* 0x0005800301007387 */ /* 0x0001e20000100800 */
[----:B------:R-:W-:Y:S01]  /*bb10*/  IMAD.HI.U32 R6, R10, R12, RZ ;  /* 0x0000000c0a067227 */ /* 0x000fe200078e00ff */
[----:B------:R-:W-:-:S03]  /*bb20*/  ISETP.GT.U32.AND P5, PT, R9, R16, PT ;  /* 0x000000100900720c */ /* 0x000fc60003fa4070 */
[----:B------:R-:W-:-:S04]  /*bb30*/  IMAD.HI.U32 R7, R10, R0, RZ ;  /* 0x000000000a077227 */ /* 0x000fc800078e00ff */
[----:B------:R-:W-:Y:S01]  /*bb40*/  @!P4 IMAD.IADD R13, R13, 0x1, -R9 ;  /* 0x000000010d0dc824 */ /* 0x000fe200078e0a09 */
[C---:B------:R-:W-:Y:S01]  /*bb50*/  ISETP.GT.U32.AND P4, PT, R9.reuse, R14, PT ;  /* 0x0000000e0900720c */ /* 0x040fe20003f84070 */
[----:B0-----:R-:W-:Y:S02]  /*bb60*/  IMAD.MOV.U32 R3, RZ, RZ, R5 ;  /* 0x000000ffff037224 */ /* 0x001fe400078e0005 */
[----:B------:R-:W-:Y:S02]  /*bb70*/  IMAD.MOV R6, RZ, RZ, -R6 ;  /* 0x000000ffff067224 */ /* 0x000fe400078e0a06 */
[----:B------:R-:W-:Y:S01]  /*bb80*/  @!P6 IMAD.MOV R3, RZ, RZ, -R3 ;  /* 0x000000ffff03e224 */ /* 0x000fe200078e0a03 */
[----:B------:R-:W-:Y:S01]  /*bb90*/  ISETP.GE.AND P6, PT, R4, RZ, PT ;  /* 0x000000ff0400720c */ /* 0x000fe20003fc6270 */
[----:B------:R-:W-:Y:S02]  /*bba0*/  IMAD.MOV R7, RZ, RZ, -R7 ;  /* 0x000000ffff077224 */ /* 0x000fe400078e0a07 */
[C---:B------:R-:W-:Y:S01]  /*bbb0*/  IMAD R12, R9.reuse, R6, R12 ;  /* 0x00000006090c7224 */ /* 0x040fe200078e020c */
[----:B------:R0:W-:Y:S01]  /*bbc0*/  STL [R1+0x57c], R3 ;  /* 0x00057c0301007387 */ /* 0x0001e20000100800 */
[----:B------:R-:W-:-:S02]  /*bbd0*/  IMAD R5, R9, R7, R0 ;  /* 0x0000000709057224 */ /* 0x000fc400078e0200 */
[--C-:B------:R-:W-:Y:S02]  /*bbe0*/  @!P5 IMAD.IADD R16, R16, 0x1, -R9.reuse ;  /* 0x000000011010d824 */ /* 0x100fe400078e0a09 */
[----:B------:R-:W-:Y:S01]  /*bbf0*/  @!P4 IMAD.IADD R14, R14, 0x1, -R9 ;  /* 0x000000010e0ec824 */ /* 0x000fe200078e0a09 */
[C---:B------:R-:W-:Y:S01]  /*bc00*/  ISETP.GT.U32.AND P5, PT, R9.reuse, R5, PT ;  /* 0x000000050900720c */ /* 0x040fe20003fa4070 */
[C---:B------:R-:W-:Y:S02]  /*bc10*/  VIADD R0, R26.reuse, 0x11f ;  /* 0x0000011f1a007836 */ /* 0x040fe40000000000 */
[C---:B------:R-:W-:Y:S01]  /*bc20*/  VIADD R8, R26.reuse, 0x11d ;  /* 0x0000011d1a087836 */ /* 0x040fe20000000000 */
[C---:B------:R-:W-:Y:S01]  /*bc30*/  ISETP.GT.U32.AND P4, PT, R9.reuse, R14, PT ;  /* 0x0000000e0900720c */ /* 0x040fe20003f84070 */
[----:B0-----:R-:W-:Y:S01]  /*bc40*/  IMAD.MOV.U32 R3, RZ, RZ, R13 ;  /* 0x000000ffff037224 */ /* 0x001fe200078e000d */
        /* <DEDUP_REMOVED lines=8> */
[----:B------:R-:W-:Y:S02]  /*bcd0*/  VIADD R4, R26, 0x11c ;  /* 0x0000011c1a047836 */ /* 0x000fe40000000000 */
[----:B------:R-:W-:Y:S02]  /*bce0*/  @!P5 IMAD.IADD R5, R5, 0x1, -R9 ;  /* 0x000000010505d824 */ /* 0x000fe400078e0a09 */
[----:B------:R-:W-:Y:S01]  /*bcf0*/  IMAD.MOV R13, RZ, RZ, -R13 ;  /* 0x000000ffff0d7224 */ /* 0x000fe200078e0a0d */
[----:B------:R-:W-:Y:S01]  /*bd00*/  IABS R7, R4 ;  /* 0x0000000400077213 */ /* 0x000fe20000000000 */
[--C-:B------:R-:W-:Y:S01]  /*bd10*/  @!P4 IMAD.IADD R14, R14, 0x1, -R9.reuse ;  /* 0x000000010e0ec824 */ /* 0x100fe200078e0a09 */
[----:B------:R-:W-:Y:S01]  /*bd20*/  ISETP.GT.U32.AND P5, PT, R9, R5, PT ;  /* 0x000000050900720c */ /* 0x000fe20003fa4070 */
[----:B------:R-:W-:Y:S02]  /*bd30*/  @!P0 IMAD.IADD R12, R12, 0x1, -R9 ;  /* 0x000000010c0c8824 */ /* 0x000fe400078e0a09 */
[----:B0-----:R-:W-:-:S02]  /*bd40*/  IMAD.MOV.U32 R3, RZ, RZ, R16 ;  /* 0x000000ffff037224 */ /* 0x001fc400078e0010 */
[----:B------:R-:W-:Y:S01]  /*bd50*/  IMAD.HI.U32 R16, R10, R17, RZ ;  /* 0x000000110a107227 */ /* 0x000fe200078e00ff */
[----:B------:R-:W-:-:S03]  /*bd60*/  ISETP.GT.U32.AND P0, PT, R9, R12, PT ;  /* 0x0000000c0900720c */ /* 0x000fc60003f04070 */
[----:B------:R-:W-:Y:S01]  /*bd70*/  @!P3 IMAD.MOV R3, RZ, RZ, -R3 ;  /* 0x000000ffff03b224 */ /* 0x000fe200078e0a03 */
[----:B------:R-:W-:Y:S01]  /*bd80*/  ISETP.GE.AND P3, PT, R0, RZ, PT ;  /* 0x000000ff0000720c */ /* 0x000fe20003f66270 */
[C---:B------:R-:W-:Y:S02]  /*bd90*/  IMAD R0, R9.reuse, R13, R6 ;  /* 0x0000000d09007224 */ /* 0x040fe400078e0206 */
[C---:B------:R-:W-:Y:S01]  /*bda0*/  IMAD.HI.U32 R6, R10.reuse, R11, RZ ;  /* 0x0000000b0a067227 */ /* 0x040fe200078e00ff */
[----:B------:R0:W-:Y:S02]  /*bdb0*/  STL [R1+0x570], R3 ;  /* 0x0005700301007387 */ /* 0x0001e40000100800 */
[----:B------:R-:W-:Y:S01]  /*bdc0*/  ISETP.GT.U32.AND P4, PT, R9, R0, PT ;  /* 0x000000000900720c */ /* 0x000fe20003f84070 */
[----:B------:R-:W-:-:S04]  /*bdd0*/  IMAD.HI.U32 R13, R10, R7, RZ ;  /* 0x000000070a0d7227 */ /* 0x000fc800078e00ff */
[----:B------:R-:W-:Y:S02]  /*bde0*/  IMAD.MOV R6, RZ, RZ, -R6 ;  /* 0x000000ffff067224 */ /* 0x000fe400078e0a06 */
[----:B------:R-:W-:Y:S02]  /*bdf0*/  IMAD.MOV R16, RZ, RZ, -R16 ;  /* 0x000000ffff107224 */ /* 0x000fe400078e0a10 */
[----:B0-----:R-:W-:Y:S02]  /*be00*/  IMAD.MOV.U32 R3, RZ, RZ, R14 ;  /* 0x000000ffff037224 */ /* 0x001fe400078e000e */
[----:B------:R-:W-:Y:S02]  /*be10*/  IMAD.MOV R13, RZ, RZ, -R13 ;  /* 0x000000ffff0d7224 */ /* 0x000fe400078e0a0d */
[----:B------:R-:W-:Y:S02]  /*be20*/  @!P1 IMAD.MOV R3, RZ, RZ, -R3 ;  /* 0x000000ffff039224 */ /* 0x000fe400078e0a03 */
[----:B------:R-:W-:-:S02]  /*be30*/  IMAD R11, R9, R6, R11 ;  /* 0x00000006090b7224 */ /* 0x000fc400078e020b */
[--C-:B------:R-:W-:Y:S01]  /*be40*/  @!P0 IMAD.IADD R12, R12, 0x1, -R9.reuse ;  /* 0x000000010c0c8824 */ /* 0x100fe200078e0a09 */
[----:B------:R0:W-:Y:S01]  /*be50*/  STL [R1+0x56c], R3 ;  /* 0x00056c0301007387 */ /* 0x0001e20000100800 */
[----:B------:R-:W-:Y:S01]  /*be60*/  VIADD R6, R26, 0x11b ;  /* 0x0000011b1a067836 */ /* 0x000fe20000000000 */
[----:B------:R-:W-:Y:S01]  /*be70*/  ISETP.GT.U32.AND P0, PT, R9, R11, PT ;  /* 0x0000000b0900720c */ /* 0x000fe20003f04070 */
[----:B------:R-:W-:Y:S01]  /*be80*/  @!P5 IMAD.IADD R5, R5, 0x1, -R9 ;  /* 0x000000010505d824 */ /* 0x000fe200078e0a09 */
[----:B------:R-:W-:Y:S01]  /*be90*/  ISETP.GE.AND P5, PT, R15, RZ, PT ;  /* 0x000000ff0f00720c */ /* 0x000fe20003fa6270 */
[C---:B------:R-:W-:Y:S02]  /*bea0*/  IMAD R17, R9.reuse, R16, R17 ;  /* 0x0000001009117224 */ /* 0x040fe400078e0211 */
[C---:B------:R-:W-:Y:S01]  /*beb0*/  IMAD R7, R9.reuse, R13, R7 ;  /* 0x0000000d09077224 */ /* 0x040fe200078e0207 */
[----:B------:R-:W-:Y:S01]  /*bec0*/  IABS R13, R6 ;  /* 0x00000006000d7213 */ /* 0x000fe20000000000 */
[----:B------:R-:W-:Y:S01]  /*bed0*/  IMAD.MOV.U32 R14, RZ, RZ, R5 ;  /* 0x000000ffff0e7224 */ /* 0x000fe200078e0005 */
[----:B------:R-:W-:Y:S01]  /*bee0*/  ISETP.GT.U32.AND P1, PT, R9, R17, PT ;  /* 0x000000110900720c */ /* 0x000fe20003f24070 */
[----:B0-----:R-:W-:-:S02]  /*bef0*/  IMAD.MOV.U32 R3, RZ, RZ, R12 ;  /* 0x000000ffff037224 */ /* 0x001fc400078e000c */
[----:B------:R-:W-:Y:S02]  /*bf00*/  @!P4 IMAD.IADD R0, R0, 0x1, -R9 ;  /* 0x000000010000c824 */ /* 0x000fe400078e0a09 */
[----:B------:R-:W-:Y:S01]  /*bf10*/  @!P6 IMAD.MOV R3, RZ, RZ, -R3 ;  /* 0x000000ffff03e224 */ /* 0x000fe200078e0a03 */
[C---:B------:R-:W-:Y:S01]  /*bf20*/  ISETP.GT.U32.AND P6, PT, R9.reuse, R7, PT ;  /* 0x000000070900720c */ /* 0x040fe20003fc4070 */
[----:B------:R-:W-:Y:S01]  /*bf30*/  IMAD.MOV.U32 R5, RZ, RZ, R13 ;  /* 0x000000ffff057224 */ /* 0x000fe200078e000d */
[----:B------:R-:W-:Y:S01]  /*bf40*/  ISETP.GT.U32.AND P4, PT, R9, R0, PT ;  /* 0x000000000900720c */ /* 0x000fe20003f84070 */
[----:B------:R-:W-:Y:S01]  /*bf50*/  @!P2 IMAD.MOV R14, RZ, RZ, -R14 ;  /* 0x000000ffff0ea224 */ /* 0x000fe200078e0a0e */
[----:B------:R-:W-:Y:S01]  /*bf60*/  ISETP.GE.AND P2, PT, R8, RZ, PT ;  /* 0x000000ff0800720c */ /* 0x000fe20003f46270 */
[----:B------:R-:W-:Y:S02]  /*bf70*/  VIADD R8, R26, 0x11a ;  /* 0x0000011a1a087836 */ /* 0x000fe40000000000 */
        /* <DEDUP_REMOVED lines=100> */
[C---:B------:R-:W-:Y:S01]  /*c5c0*/  ISETP.GT.U32.AND P6, PT, R9.reuse, R6, PT ;  /* 0x000000060900720c */ /* 0x040fe20003fc4070 */
[----:B------:R-:W-:Y:S02]  /*c5d0*/  IMAD.MOV R18, RZ, RZ, -R18 ;  /* 0x000000ffff127224 */ /* 0x000fe400078e0a12 */
[----:B------:R-:W-:Y:S01]  /*c5e0*/  IMAD.HI.U32 R12, R10, R8, RZ ;  /* 0x000000080a0c7227 */ /* 0x000fe200078e00ff */
[----:B------:R-:W-:-:S03]  /*c5f0*/  ISETP.GT.U32.AND P3, PT, R9, R11, PT ;  /* 0x0000000b0900720c */ /* 0x000fc60003f64070 */
[----:B------:R-:W-:Y:S02]  /*c600*/  @!P0 IMAD.MOV R3, RZ, RZ, -R3 ;  /* 0x000000ffff038224 */ /* 0x000fe400078e0a03 */
[C---:B------:R-:W-:Y:S02]  /*c610*/  IMAD R7, R9.reuse, R18, R17 ;  /* 0x0000001209077224 */ /* 0x040fe400078e0211 */
[----:B------:R-:W-:Y:S01]  /*c620*/  IMAD.MOV R12, RZ, RZ, -R12 ;  /* 0x000000ffff0c7224 */ /* 0x000fe200078e0a0c */
[----:B------:R0:W-:Y:S01]  /*c630*/  STL [R1+0x540], R3 ;  /* 0x0005400301007387 */ /* 0x0001e20000100800 */
[----:B------:R-:W-:Y:S01]  /*c640*/  VIADD R5, R26, 0x112 ;  /* 0x000001121a057836 */ /* 0x000fe20000000000 */
[C---:B------:R-:W-:Y:S01]  /*c650*/  ISETP.GT.U32.AND P0, PT, R9.reuse, R7, PT ;  /* 0x000000070900720c */ /* 0x040fe20003f04070 */
[----:B------:R-:W-:Y:S01]  /*c660*/  IMAD R0, R9, R12, R8 ;  /* 0x0000000c09007224 */ /* 0x000fe200078e0208 */
[----:B------:R-:W-:Y:S01]  /*c670*/  STL [R1+0x53c], R14 ;  /* 0x00053c0e01007387 */ /* 0x000fe20000100800 */
[--C-:B------:R-:W-:Y:S01]  /*c680*/  @!P6 IMAD.IADD R6, R6, 0x1, -R9.reuse ;  /* 0x000000010606e824 */ /* 0x100fe200078e0a09 */
[----:B------:R-:W-:Y:S01]  /*c690*/  IABS R19, R5 ;  /* 0x0000000500137213 */ /* 0x000fe20000000000 */
[----:B------:R-:W-:Y:S01]  /*c6a0*/  @!P3 IMAD.IADD R11, R11, 0x1, -R9 ;  /* 0x000000010b0bb824 */ /* 0x000fe200078e0a09 */
[----:B------:R-:W-:Y:S01]  /*c6b0*/  ISETP.GT.U32.AND P6, PT, R9, R0, PT ;  /* 0x000000000900720c */ /* 0x000fe20003fc4070 */
[----:B------:R-:W-:Y:S01]  /*c6c0*/  VIADD R8, R26, 0x10f ;  /* 0x0000010f1a087836 */ /* 0x000fe20000000000 */
[----:B------:R-:W-:Y:S01]  /*c6d0*/  ISETP.GE.AND P3, PT, R5, RZ, PT ;  /* 0x000000ff0500720c */ /* 0x000fe20003f66270 */
[----:B0-----:R-:W-:-:S02]  /*c6e0*/  IMAD.MOV.U32 R3, RZ, RZ, R13 ;  /* 0x000000ffff037224 */ /* 0x001fc400078e000d */
[----:B------:R-:W-:Y:S01]  /*c6f0*/  IMAD.HI.U32 R13, R10, R19, RZ ;  /* 0x000000130a0d7227 */ /* 0x000fe200078e00ff */
[----:B------:R-:W-:-:S03]  /*c700*/  IABS R17, R8 ;  /* 0x0000000800117213 */ /* 0x000fc60000000000 */
        /* <DEDUP_REMOVED lines=274> */
[----:B------:R-:W-:Y:S01]  /*d830*/  @!P5 IMAD.IADD R16, R16, 0x1, -R9 ;  /* 0x000000011010d824 */ /* 0x000fe200078e0a09 */
[----:B------:R-:W-:Y:S01]  /*d840*/  IABS R8, R0 ;  /* 0x0000000000087213 */ /* 0x000fe20000000000 */
[----:B0-----:R-:W-:Y:S01]  /*d850*/  IMAD.MOV.U32 R3, RZ, RZ, R14 ;  /* 0x000000ffff037224 */ /* 0x001fe200078e000e */
[----:B------:R-:W-:Y:S01]  /*d860*/  ISETP.GE.AND P5, PT, R11, RZ, PT ;  /* 0x000000ff0b00720c */ /* 0x000fe20003fa6270 */
[----:B------:R-:W-:-:S02]  /*d870*/  VIADD R11, R26, 0xfa ;  /* 0x000000fa1a0b7836 */ /* 0x000fc40000000000 */
[----:B------:R-:W-:-:S04]  /*d880*/  IMAD.HI.U32 R13, R10, R8, RZ ;  /* 0x000000080a0d7227 */ /* 0x000fc800078e00ff */
[--C-:B------:R-:W-:Y:S01]  /*d890*/  @!P6 IMAD.IADD R7, R7, 0x1, -R9.reuse ;  /* 0x000000010707e824 */ /* 0x100fe200078e0a09 */
[----:B------:R-:W-:Y:S01]  /*d8a0*/  ISETP.GE.AND P6, PT, R6, RZ, PT ;  /* 0x000000ff0600720c */ /* 0x000fe20003fc6270 */
[----:B------:R-:W-:Y:S02]  /*d8b0*/  @!P4 IMAD.IADD R4, R4, 0x1, -R9 ;  /* 0x000000010404c824 */ /* 0x000fe400078e0a09 */
[----:B------:R-:W-:Y:S02]  /*d8c0*/  IMAD.MOV R13, RZ, RZ, -R13 ;  /* 0x000000ffff0d7224 */ /* 0x000fe400078e0a0d */
[----:B------:R-:W-:Y:S01]  /*d8d0*/  @!P0 IMAD.MOV R17, RZ, RZ, -R17 ;  /* 0x000000ffff118224 */ /* 0x000fe200078e0a11 */
[C---:B------:R-:W-:Y:S01]  /*d8e0*/  ISETP.GT.U32.AND P0, PT, R9.reuse, R7, PT ;  /* 0x000000070900720c */ /* 0x040fe20003f04070 */
[----:B------:R-:W-:Y:S01]  /*d8f0*/  @!P1 IMAD.MOV R3, RZ, RZ, -R3 ;  /* 0x000000ffff039224 */ /* 0x000fe200078e0a03 */
[C---:B------:R-:W-:Y:S01]  /*d900*/  ISETP.GT.U32.AND P1, PT, R9.reuse, R4, PT ;  /* 0x000000040900720c */ /* 0x040fe20003f24070 */
[C---:B------:R-:W-:Y:S01]  /*d910*/  IMAD R8, R9.reuse, R13, R8 ;  /* 0x0000000d09087224 */ /* 0x040fe200078e0208 */
[----:B------:R-:W-:Y:S01]  /*d920*/  IABS R13, R11 ;  /* 0x0000000b000d7213 */ /* 0x000fe20000000000 */
[----:B------:R-:W-:Y:S01]  /*d930*/  VIADD R5, R26, 0xfb ;  /* 0x000000fb1a057836 */ /* 0x000fe20000000000 */
[----:B------:R-:W-:Y:S01]  /*d940*/  STL [R1+0x4cc], R17 ;  /* 0x0004cc1101007387 */ /* 0x000fe20000100800 */
[----:B------:R-:W-:Y:S01]  /*d950*/  @!P2 IMAD.MOV R16, RZ, RZ, -R16 ;  /* 0x000000ffff10a224 */ /* 0x000fe200078e0a10 */
[----:B------:R-:W-:Y:S01]  /*d960*/  ISETP.GT.U32.AND P4, PT, R9, R8, PT ;  /* 0x000000080900720c */ /* 0x000fe20003f84070 */
[C---:B------:R-:W-:Y:S01]  /*d970*/  IMAD.HI.U32 R14, R10.reuse, R13, RZ ;  /* 0x0000000d0a0e7227 */ /* 0x040fe200078e00ff */
[----:B------:R-:W-:Y:S01]  /*d980*/  IABS R20, R5 ;  /* 0x0000000500147213 */ /* 0x000fe20000000000 */
[----:B------:R-:W-:Y:S02]  /*d990*/  STL [R1+0x4c8], R3 ;  /* 0x0004c80301007387 */ /* 0x000fe40000100800 */
[----:B------:R-:W-:Y:S01]  /*d9a0*/  @!P0 IMAD.IADD R7, R7, 0x1, -R9 ;  /* 0x0000000107078824 */ /* 0x000fe200078e0a09 */
[----:B------:R-:W-:Y:S01]  /*d9b0*/  ISETP.GE.AND P0, PT, R5, RZ, PT ;  /* 0x000000ff0500720c */ /* 0x000fe20003f06270 */
[----:B------:R-:W-:Y:S01]  /*d9c0*/  IMAD.MOV R14, RZ, RZ, -R14 ;  /* 0x000000ffff0e7224 */ /* 0x000fe200078e0a0e */
[----:B------:R0:W-:Y:S01]  /*d9d0*/  STL [R1+0x4c4], R16 ;  /* 0x0004c41001007387 */ /* 0x0001e20000100800 */
[----:B------:R-:W-:-:S04]  /*d9e0*/  IMAD.HI.U32 R12, R10, R20, RZ ;  /* 0x000000140a0c7227 */ /* 0x000fc800078e00ff */
[----:B------:R-:W-:Y:S01]  /*d9f0*/  @!P1 IMAD.IADD R4, R4, 0x1, -R9 ;  /* 0x0000000104049824 */ /* 0x000fe200078e0a09 */
[----:B------:R-:W-:Y:S01]  /*da00*/  ISETP.GE.AND P1, PT, R11, RZ, PT ;  /* 0x000000ff0b00720c */ /* 0x000fe20003f26270 */
[C---:B------:R-:W-:Y:S02]  /*da10*/  IMAD R11, R9.reuse, R14, R13 ;  /* 0x0000000e090b7224 */ /* 0x040fe400078e020d */
[----:B------:R-:W-:Y:S02]  /*da20*/  IMAD.MOV R12, RZ, RZ, -R12 ;  /* 0x000000ffff0c7224 */ /* 0x000fe400078e0a0c */
[----:B0-----:R-:W-:Y:S02]  /*da30*/  IMAD.MOV.U32 R16, RZ, RZ, R7 ;  /* 0x000000ffff107224 */ /* 0x001fe400078e0007 */
[----:B------:R-:W-:Y:S02]  /*da40*/  VIADD R6, R26, 0xf9 ;  /* 0x000000f91a067836 */ /* 0x000fe40000000000 */
[----:B------:R-:W-:Y:S01]  /*da50*/  @!P5 IMAD.MOV R16, RZ, RZ, -R16 ;  /* 0x000000ffff10d224 */ /* 0x000fe200078e0a10 */
[C---:B------:R-:W-:Y:S01]  /*da60*/  ISETP.GT.U32.AND P5, PT, R9.reuse, R11, PT ;  /* 0x0000000b0900720c */ /* 0x040fe20003fa4070 */
[----:B------:R-:W-:Y:S01]  /*da70*/  IMAD R20, R9, R12, R20 ;  /* 0x0000000c09147224 */ /* 0x000fe200078e0214 */
[----:B------:R-:W-:Y:S01]  /*da80*/  IABS R12, R6 ;  /* 0x00000006000c7213 */ /* 0x000fe20000000000 */
[----:B------:R-:W-:-:S02]  /*da90*/  IMAD.MOV.U32 R3, RZ, RZ, R15 ;  /* 0x000000ffff037224 */ /* 0x000fc400078e000f */
[----:B------:R-:W-:Y:S01]  /*daa0*/  @!P4 IMAD.IADD R8, R8, 0x1, -R9 ;  /* 0x000000010808c824 */ /* 0x000fe200078e0a09 */
[----:B------:R-:W-:Y:S01]  /*dab0*/  ISETP.GT.U32.AND P2, PT, R9, R20, PT ;  /* 0x000000140900720c */ /* 0x000fe20003f44070 */
[----:B------:R-:W-:-:S03]  /*dac0*/  IMAD.HI.U32 R15, R10, R12, RZ ;  /* 0x0000000c0a0f7227 */ /* 0x000fc600078e00ff */
[----:B------:R-:W-:Y:S01]  /*dad0*/  ISETP.GT.U32.AND P4, PT, R9, R8, PT ;  /* 0x000000080900720c */ /* 0x000fe20003f84070 */
[----:B------:R-:W-:Y:S01]  /*dae0*/  @!P3 IMAD.MOV R3, RZ, RZ, -R3 ;  /* 0x000000ffff03b224 */ /* 0x000fe200078e0a03 */
[----:B------:R-:W-:Y:S01]  /*daf0*/  ISETP.GE.AND P3, PT, R0, RZ, PT ;  /* 0x000000ff0000720c */ /* 0x000fe20003f66270 */
[----:B------:R-:W-:Y:S02]  /*db00*/  VIADD R0, R26, 0xf8 ;  /* 0x000000f81a007836 */ /* 0x000fe40000000000 */
[----:B------:R-:W-:Y:S01]  /*db10*/  IMAD.MOV R15, RZ, RZ, -R15 ;  /* 0x000000ffff0f7224 */ /* 0x000fe200078e0a0f */
[----:B------:R0:W-:Y:S01]  /*db20*/  STL [R1+0x4c0], R3 ;  /* 0x0004c00301007387 */ /* 0x0001e20000100800 */
[--C-:B------:R-:W-:Y:S01]  /*db30*/  @!P5 IMAD.IADD R11, R11, 0x1, -R9.reuse ;  /* 0x000000010b0bd824 */ /* 0x100fe200078e0a09 */
[----:B------:R-:W-:Y:S01]  /*db40*/  IABS R13, R0 ;  /* 0x00000000000d7213 */ /* 0x000fe20000000000 */
[C---:B------:R-:W-:Y:S01]  /*db50*/  IMAD R12, R9.reuse, R15, R12 ;  /* 0x0000000f090c7224 */ /* 0x040fe200078e020c */
[----:B------:R-:W-:Y:S01]  /*db60*/  STL [R1+0x4bc], R16 ;  /* 0x0004bc1001007387 */ /* 0x000fe20000100800 */
[----:B------:R-:W-:Y:S01]  /*db70*/  @!P2 IMAD.IADD R20, R20, 0x1, -R9 ;  /* 0x000000011414a824 */ /* 0x000fe200078e0a09 */
[----:B------:R-:W-:Y:S01]  /*db80*/  ISETP.GT.U32.AND P5, PT, R9, R11, PT ;  /* 0x0000000b0900720c */ /* 0x000fe20003fa4070 */
[----:B------:R-:W-:-:S03]  /*db90*/  IMAD.HI.U32 R7, R10, R13, RZ ;  /* 0x0000000d0a077227 */ /* 0x000fc600078e00ff */
[C---:B------:R-:W-:Y:S01]  /*dba0*/  ISETP.GT.U32.AND P2, PT, R9.reuse, R20, PT ;  /* 0x000000140900720c */ /* 0x040fe20003f44070 */
[----:B0-----:R-:W-:Y:S02]  /*dbb0*/  IMAD.MOV.U32 R3, RZ, RZ, R4 ;  /* 0x000000ffff037224 */ /* 0x001fe400078e0004 */
[----:B------:R-:W-:Y:S02]  /*dbc0*/  IMAD.MOV R7, RZ, RZ, -R7 ;  /* 0x000000ffff077224 */ /* 0x000fe400078e0a07 */
[----:B------:R-:W-:Y:S01]  /*dbd0*/  @!P6 IMAD.MOV R3, RZ, RZ, -R3 ;  /* 0x000000ffff03e224 */ /* 0x000fe200078e0a03 */
[C---:B------:R-:W-:Y:S01]  /*dbe0*/  ISETP.GT.U32.AND P6, PT, R9.reuse, R12, PT ;  /* 0x0000000c0900720c */ /* 0x040fe20003fc4070 */
[----:B------:R-:W-:Y:S02]  /*dbf0*/  IMAD R13, R9, R7, R13 ;  /* 0x00000007090d7224 */ /* 0x000fe400078e020d */
[----:B------:R-:W-:Y:S01]  /*dc00*/  VIADD R5, R26, 0xf7 ;  /* 0x000000f71a057836 */ /* 0x000fe20000000000 */
[----:B------:R0:W-:Y:S01]  /*dc10*/  STL [R1+0x4b0], R3 ;  /* 0x0004b00301007387 */ /* 0x0001e20000100800 */
[--C-:B------:R-:W-:Y:S01]  /*dc20*/  @!P4 IMAD.IADD R8, R8, 0x1, -R9.reuse ;  /* 0x000000010808c824 */ /* 0x100fe200078e0a09 */
[----:B------:R-:W-:Y:S01]  /*dc30*/  ISETP.GE.AND P4, PT, R6, RZ, PT ;  /* 0x000000ff0600720c */ /* 0x000fe20003f86270 */
[--C-:B------:R-:W-:Y:S01]  /*dc40*/  @!P5 IMAD.IADD R11, R11, 0x1, -R9.reuse ;  /* 0x000000010b0bd824 */ /* 0x100fe200078e0a09 */
[----:B------:R-:W-:Y:S01]  /*dc50*/  ISETP.GT.U32.AND P5, PT, R9, R13, PT ;  /* 0x0000000d0900720c */ /* 0x000fe20003fa4070 */
[--C-:B------:R-:W-:Y:S01]  /*dc60*/  @!P2 IMAD.IADD R20, R20, 0x1, -R9.reuse ;  /* 0x000000011414a824 */ /* 0x100fe200078e0a09 */
[----:B------:R-:W-:Y:S01]  /*dc70*/  IABS R4, R5 ;  /* 0x0000000500047213 */ /* 0x000fe20000000000 */
[----:B------:R-:W-:Y:S01]  /*dc80*/  VIADD R7, R26, 0xf5 ;  /* 0x000000f51a077836 */ /* 0x000fe20000000000 */
[----:B------:R-:W-:Y:S01]  /*dc90*/  ISETP.GE.AND P2, PT, R0, RZ, PT ;  /* 0x000000ff0000720c */ /* 0x000fe20003f46270 */
[----:B------:R-:W-:-:S02]  /*dca0*/  @!P6 IMAD.IADD R12, R12, 0x1, -R9 ;  /* 0x000000010c0ce824 */ /* 0x000fc400078e0a09 */
[----:B0-----:R-:W-:Y:S01]  /*dcb0*/  IMAD.MOV.U32 R3, RZ, RZ, R8 ;  /* 0x000000ffff037224 */ /* 0x001fe200078e0008 */
[----:B------:R-:W-:Y:S01]  /*dcc0*/  IABS R17, R7 ;  /* 0x0000000700117213 */ /* 0x000fe20000000000 */
[----:B------:R-:W-:Y:S01]  /*dcd0*/  IMAD.HI.U32 R0, R10, R4, RZ ;  /* 0x000000040a007227 */ /* 0x000fe200078e00ff */
[----:B------:R-:W-:-:S03]  /*dce0*/  ISETP.GT.U32.AND P6, PT, R9, R12, PT ;  /* 0x0000000c0900720c */ /* 0x000fc60003fc4070 */
[----:B------:R-:W-:Y:S01]  /*dcf0*/  @!P3 IMAD.MOV R3, RZ, RZ, -R3 ;  /* 0x000000ffff03b224 */ /* 0x000fe200078e0a03 */
[----:B------:R-:W-:Y:S01]  /*dd00*/  ISETP.GE.AND P3, PT, R5, RZ, PT ;  /* 0x000000ff0500720c */ /* 0x000fe20003f66270 */
[----:B------:R-:W-:Y:S02]  /*dd10*/  IMAD.MOV R0, RZ, RZ, -R0 ;  /* 0x000000ffff007224 */ /* 0x000fe400078e0a00 */
[----:B------:R-:W-:Y:S01]  /*dd20*/  VIADD R6, R26, 0xf6 ;  /* 0x000000f61a067836 */ /* 0x000fe20000000000 */
[----:B------:R0:W-:Y:S01]  /*dd30*/  STL [R1+0x4ac], R3 ;  /* 0x0004ac0301007387 */ /* 0x0001e20000100800 */
[--C-:B------:R-:W-:Y:S02]  /*dd40*/  @!P5 IMAD.IADD R13, R13, 0x1, -R9.reuse ;  /* 0x000000010d0dd824 */ /* 0x100fe400078e0a09 */
[----:B------:R-:W-:Y:S01]  /*dd50*/  IMAD R4, R9, R0, R4 ;  /* 0x0000000009047224 */ /* 0x000fe200078e0204 */
[----:B------:R-:W-:Y:S01]  /*dd60*/  IABS R14, R6 ;  /* 0x00000006000e7213 */ /* 0x000fe20000000000 */
[----:B------:R-:W-:-:S02]  /*dd70*/  @!P6 IMAD.IADD R12, R12, 0x1, -R9 ;  /* 0x000000010c0ce824 */ /* 0x000fc400078e0a09 */
[----:B------:R-:W-:Y:S01]  /*dd80*/  IMAD.HI.U32 R19, R10, R17, RZ ;  /* 0x000000110a137227 */ /* 0x000fe200078e00ff */
[----:B------:R-:W-:-:S03]  /*dd90*/  ISETP.GT.U32.AND P6, PT, R9, R4, PT ;  /* 0x000000040900720c */ /* 0x000fc60003fc4070 */
[----:B0-----:R-:W-:Y:S02]  /*dda0*/  IMAD.MOV.U32 R3, RZ, RZ, R20 ;  /* 0x000000ffff037224 */ /* 0x001fe400078e0014 */
[----:B------:R-:W-:Y:S02]  /*ddb0*/  VIADD R5, R26, 0xf3 ;  /* 0x000000f31a057836 */ /* 0x000fe40000000000 */
[----:B------:R-:W-:Y:S01]  /*ddc0*/  @!P0 IMAD.MOV R3, RZ, RZ, -R3 ;  /* 0x000000ffff038224 */ /* 0x000fe200078e0a03 */
[----:B------:R-:W-:Y:S01]  /*ddd0*/  ISETP.GT.U32.AND P0, PT, R9, R13, PT ;  /* 0x0000000d0900720c */ /* 0x000fe20003f04070 */
[----:B------:R-:W-:Y:S01]  /*dde0*/  IMAD.HI.U32 R0, R10, R14, RZ ;  /* 0x0000000e0a007227 */ /* 0x000fe200078e00ff */
[----:B------:R-:W-:Y:S02]  /*ddf0*/  IABS R15, R5 ;  /* 0x00000005000f7213 */ /* 0x000fe40000000000 */
[----:B------:R0:W-:Y:S01]  /*de00*/  STL [R1+0x4a8], R3 ;  /* 0x0004a80301007387 */ /* 0x0001e20000100800 */
[----:B------:R-:W-:-:S02]  /*de10*/  IMAD.MOV R19, RZ, RZ, -R19 ;  /* 0x000000ffff137224 */ /* 0x000fc400078e0a13 */
[----:B------:R-:W-:Y:S02]  /*de20*/  VIADD R8, R26, 0xf4 ;  /* 0x000000f41a087836 */ /* 0x000fe40000000000 */
[----:B------:R-:W-:Y:S02]  /*de30*/  IMAD.MOV R0, RZ, RZ, -R0 ;  /* 0x000000ffff007224 */ /* 0x000fe400078e0a00 */
[C---:B------:R-:W-:Y:S01]  /*de40*/  IMAD R17, R9.reuse, R19, R17 ;  /* 0x0000001309117224 */ /* 0x040fe200078e0211 */
[----:B------:R-:W-:Y:S01]  /*de50*/  IABS R18, R8 ;  /* 0x0000000800127213 */ /* 0x000fe20000000000 */
[----:B------:R-:W-:Y:S02]  /*de60*/  IMAD R14, R9, R0, R14 ;  /* 0x00000000090e7224 */ /* 0x000fe400078e020e */
[----:B------:R-:W-:Y:S01]  /*de70*/  @!P0 IMAD.IADD R13, R13, 0x1, -R9 ;  /* 0x000000010d0d8824 */ /* 0x000fe200078e0a09 */
[C---:B------:R-:W-:Y:S01]  /*de80*/  ISETP.GT.U32.AND P0, PT, R9.reuse, R17, PT ;  /* 0x000000110900720c */ /* 0x040fe20003f04070 */
[----:B0-----:R-:W-:Y:S01]  /*de90*/  IMAD.MOV.U32 R3, RZ, RZ, R11 ;  /* 0x000000ffff037224 */ /* 0x001fe200078e000b */
[----:B------:R-:W-:Y:S01]  /*dea0*/  ISETP.GT.U32.AND P5, PT, R9, R14, PT ;  /* 0x0000000e0900720c */ /* 0x000fe20003fa4070 */
[----:B------:R-:W-:Y:S01]  /*deb0*/  @!P6 IMAD.IADD R4, R4, 0x1, -R9 ;  /* 0x000000010404e824 */ /* 0x000fe200078e0a09 */
[----:B------:R-:W-:Y:S01]  /*dec0*/  ISETP.GE.AND P6, PT, R6, RZ, PT ;  /* 0x000000ff0600720c */ /* 0x000fe20003fc6270 */
[----:B------:R-:W-:-:S04]  /*ded0*/  IMAD.HI.U32 R11, R10, R15, RZ ;  /* 0x0000000f0a0b7227 */ /* 0x000fc800078e00ff */
        /* <DEDUP_REMOVED lines=8> */
[----:B------:R-:W-:-:S02]  /*df60*/  IMAD.MOV.U32 R16, RZ, RZ, R12 ;  /* 0x000000ffff107224 */ /* 0x000fc400078e000c */
[----:B------:R-:W-:Y:S01]  /*df70*/  @!P0 IMAD.IADD R17, R17, 0x1, -R9 ;  /* 0x0000000111118824 */ /* 0x000fe200078e0a09 */
[----:B------:R-:W-:Y:S01]  /*df80*/  ISETP.GT.U32.AND P0, PT, R9, R15, PT ;  /* 0x0000000f0900720c */ /* 0x000fe20003f04070 */
[----:B------:R-:W-:Y:S01]  /*df90*/  @!P4 IMAD.MOV R16, RZ, RZ, -R16 ;  /* 0x000000ffff10c224 */ /* 0x000fe200078e0a10 */
[----:B------:R-:W-:Y:S01]  /*dfa0*/  ISETP.GE.AND P4, PT, R7, RZ, PT ;  /* 0x000000ff0700720c */ /* 0x000fe20003f86270 */
[----:B0-----:R-:W-:Y:S02]  /*dfb0*/  IMAD.MOV.U32 R3, RZ, RZ, R13 ;  /* 0x000000ffff037224 */ /* 0x001fe400078e000d */
[----:B------:R-:W-:Y:S01]  /*dfc0*/  @!P5 IMAD.IADD R14, R14, 0x1, -R9 ;  /* 0x000000010e0ed824 */ /* 0x000fe200078e0a09 */
[----:B------:R0:W-:Y:S01]  /*dfd0*/  STL [R1+0x4a0], R16 ;  /* 0x0004a01001007387 */ /* 0x0001e20000100800 */
        /* <DEDUP_REMOVED lines=10> */
[----:B0-----:R-:W-:Y:S01]  /*e080*/  VIADD R16, R26, 0xf1 ;  /* 0x000000f11a107836 */ /* 0x001fe20000000000 */
[----:B------:R-:W-:Y:S01]  /*e090*/  ISETP.GT.U32.AND P0, PT, R9, R15, PT ;  /* 0x0000000f0900720c */ /* 0x000fe20003f04070 */
[----:B------:R-:W-:Y:S01]  /*e0a0*/  IMAD.HI.U32 R12, R10, R6, RZ ;  /* 0x000000060a0c7227 */ /* 0x000fe200078e00ff */
[----:B------:R-:W-:-:S03]  /*e0b0*/  IABS R13, R11 ;  /* 0x0000000b000d7213 */ /* 0x000fc60000000000 */
[----:B-1----:R-:W-:Y:S01]  /*e0c0*/  IMAD.MOV.U32 R3, RZ, RZ, R4 ;  /* 0x000000ffff037224 */ /* 0x002fe200078e0004 */
[----:B------:R-:W-:Y:S01]  /*e0d0*/  IABS R4, R16 ;  /* 0x0000001000047213 */ /* 0x000fe20000000000 */
[----:B------:R-:W-:Y:S02]  /*e0e0*/  IMAD.MOV R12, RZ, RZ, -R12 ;  /* 0x000000ffff0c7224 */ /* 0x000fe400078e0a0c */
[----:B------:R-:W-:Y:S01]  /*e0f0*/  @!P3 IMAD.MOV R3, RZ, RZ, -R3 ;  /* 0x000000ffff03b224 */ /* 0x000fe200078e0a03 */
[----:B------:R-:W-:Y:S01]  /*e100*/  ISETP.GT.U32.AND P3, PT, R9, R17, PT ;  /* 0x000000110900720c */ /* 0x000fe20003f64070 */
[----:B------:R-:W-:-:S03]  /*e110*/  IMAD.HI.U32 R7, R10, R4, RZ ;  /* 0x000000040a077227 */ /* 0x000fc600078e00ff */
[----:B------:R0:W-:Y:S01]  /*e120*/  STL [R1+0x494], R3 ;  /* 0x0004940301007387 */ /* 0x0001e20000100800 */
[--C-:B------:R-:W-:Y:S01]  /*e130*/  @!P5 IMAD.IADD R14, R14, 0x1, -R9.reuse ;  /* 0x000000010e0ed824 */ /* 0x100fe200078e0a09 */
[----:B------:R-:W-:Y:S01]  /*e140*/  ISETP.GE.AND P5, PT, R5, RZ, PT ;  /* 0x000000ff0500720c */ /* 0x000fe20003fa6270 */
[----:B------:R-:W-:Y:S02]  /*e150*/  IMAD R5, R9, R12, R6 ;  /* 0x0000000c09057224 */ /* 0x000fe400078e0206 */
[----:B------:R-:W-:Y:S02]  /*e160*/  @!P2 IMAD.IADD R18, R18, 0x1, -R9 ;  /* 0x000000011212a824 */ /* 0x000fe400078e0a09 */
[----:B------:R-:W-:Y:S02]  /*e170*/  IMAD.MOV R7, RZ, RZ, -R7 ;  /* 0x000000ffff077224 */ /* 0x000fe400078e0a07 */
[--C-:B------:R-:W-:Y:S01]  /*e180*/  @!P3 IMAD.IADD R17, R17, 0x1, -R9.reuse ;  /* 0x000000011111b824 */ /* 0x100fe200078e0a09 */
[C---:B------:R-:W-:Y:S01]  /*e190*/  ISETP.GT.U32.AND P2, PT, R9.reuse, R18, PT ;  /* 0x000000120900720c */ /* 0x040fe20003f44070 */
[C---:B------:R-:W-:Y:S01]  /*e1a0*/  IMAD R4, R9.reuse, R7, R4 ;  /* 0x0000000709047224 */ /* 0x040fe200078e0204 */
[----:B------:R-:W-:Y:S01]  /*e1b0*/  ISETP.GT.U32.AND P3, PT, R9, R5, PT ;  /* 0x000000050900720c */ /* 0x000fe20003f64070 */
[----:B------:R-:W-:-:S02]  /*e1c0*/  @!P0 IMAD.IADD R15, R15, 0x1, -R9 ;  /* 0x000000010f0f8824 */ /* 0x000fc400078e0a09 */
[C---:B------:R-:W-:Y:S01]  /*e1d0*/  VIADD R6, R26.reuse, 0xf0 ;  /* 0x000000f01a067836 */ /* 0x040fe20000000000 */
[----:B------:R-:W-:Y:S01]  /*e1e0*/  ISETP.GT.U32.AND P0, PT, R9, R4, PT ;  /* 0x000000040900720c */ /* 0x000fe20003f04070 */
[----:B------:R-:W-:Y:S02]  /*e1f0*/  VIADD R12, R26, 0xee ;  /* 0x000000ee1a0c7836 */ /* 0x000fe40000000000 */
[----:B------:R-:W-:Y:S01]  /*e200*/  IMAD.MOV.U32 R21, RZ, RZ, R14 ;  /* 0x000000ffff157224 */ /* 0x000fe200078e000e */
[----:B------:R-:W-:Y:S01]  /*e210*/  IABS R19, R6 ;  /* 0x0000000600137213 */ /* 0x000fe20000000000 */
[----:B0-----:R-:W-:Y:S01]  /*e220*/  IMAD.MOV.U32 R3, RZ, RZ, R17 ;  /* 0x000000ffff037224 */ /* 0x001fe200078e0011 */
[----:B------:R-:W-:Y:S01]  /*e230*/  IABS R8, R12 ;  /* 0x0000000c00087213 */ /* 0x000fe20000000000 */
[--C-:B------:R-:W-:Y:S01]  /*e240*/  @!P2 IMAD.IADD R18, R18, 0x1, -R9.reuse ;  /* 0x000000011212a824 */ /* 0x100fe200078e0a09 */
[----:B------:R-:W-:Y:S01]  /*e250*/  ISETP.GE.AND P2, PT, R0, RZ, PT ;  /* 0x000000ff0000720c */ /* 0x000fe20003f46270 */
[----:B------:R-:W-:Y:S01]  /*e260*/  @!P3 IMAD.IADD R5, R5, 0x1, -R9 ;  /* 0x000000010505b824 */ /* 0x000fe200078e0a09 */
[----:B------:R-:W-:Y:S01]  /*e270*/  ISETP.GE.AND P3, PT, R16, RZ, PT ;  /* 0x000000ff1000720c */ /* 0x000fe20003f66270 */
[----:B------:R-:W-:-:S04]  /*e280*/  IMAD.HI.U32 R0, R10, R13, RZ ;  /* 0x0000000d0a007227 */ /* 0x000fc800078e00ff */
[----:B------:R-:W-:Y:S01]  /*e290*/  @!P0 IMAD.IADD R4, R4, 0x1, -R9 ;  /* 0x0000000104048824 */ /* 0x000fe200078e0a09 */
[----:B------:R-:W-:Y:S01]  /*e2a0*/  ISETP.GT.U32.AND P0, PT, R9, R5, PT ;  /* 0x000000050900720c */ /* 0x000fe20003f04070 */
[----:B------:R-:W-:-:S04]  /*e2b0*/  IMAD.HI.U32 R20, R10, R19, RZ ;  /* 0x000000130a147227 */ /* 0x000fc800078e00ff */
[----:B------:R-:W-:-:S04]  /*e2c0*/  IMAD.HI.U32 R7, R10, R8, RZ ;  /* 0x000000080a077227 */ /* 0x000fc800078e00ff */
[----:B------:R-:W-:Y:S02]  /*e2d0*/  IMAD.MOV R0, RZ, RZ, -R0 ;  /* 0x000000ffff007224 */ /* 0x000fe400078e0a00 */
[----:B------:R-:W-:Y:S02]  /*e2e0*/  IMAD.MOV R20, RZ, RZ, -R20 ;  /* 0x000000ffff147224 */ /* 0x000fe400078e0a14 */
[----:B------:R-:W-:Y:S02]  /*e2f0*/  IMAD.MOV R7, RZ, RZ, -R7 ;  /* 0x000000ffff077224 */ /* 0x000fe400078e0a07 */
[C---:B------:R-:W-:Y:S02]  /*e300*/  IMAD R13, R9.reuse, R0, R13 ;  /* 0x00000000090d7224 */ /* 0x040fe400078e020d */
[----:B------:R-:W-:Y:S01]  /*e310*/  @!P6 IMAD.MOV R21, RZ, RZ, -R21 ;  /* 0x000000ffff15e224 */ /* 0x000fe200078e0a15 */
[----:B------:R-:W-:Y:S01]  /*e320*/  ISETP.GT.U32.AND P6, PT, R9, R4, PT ;  /* 0x000000040900720c */ /* 0x000fe20003fc4070 */
[----:B------:R-:W-:-:S02]  /*e330*/  @!P4 IMAD.MOV R3, RZ, RZ, -R3 ;  /* 0x000000ffff03c224 */ /* 0x000fc400078e0a03 */
[C---:B------:R-:W-:Y:S01]  /*e340*/  IMAD R16, R9.reuse, R20, R19 ;  /* 0x0000001409107224 */ /* 0x040fe200078e0213 */
[----:B------:R-:W-:Y:S01]  /*e350*/  STL [R1+0x48c], R21 ;  /* 0x00048c1501007387 */ /* 0x000fe20000100800 */
[C---:B------:R-:W-:Y:S02]  /*e360*/  IMAD R8, R9.reuse, R7, R8 ;  /* 0x0000000709087224 */ /* 0x040fe400078e0208 */
[----:B------:R-:W-:Y:S01]  /*e370*/  @!P1 IMAD.MOV R18, RZ, RZ, -R18 ;  /* 0x000000ffff129224 */ /* 0x000fe200078e0a12 */
[----:B------:R-:W-:Y:S01]  /*e380*/  ISETP.GT.U32.AND P1, PT, R9, R13, PT ;  /* 0x0000000d0900720c */ /* 0x000fe20003f24070 */
[----:B------:R0:W-:Y:S01]  /*e390*/  STL [R1+0x488], R3 ;  /* 0x0004880301007387 */ /* 0x0001e20000100800 */
[--C-:B------:R-:W-:Y:S01]  /*e3a0*/  @!P0 IMAD.IADD R5, R5, 0x1, -R9.reuse ;  /* 0x0000000105058824 */ /* 0x100fe200078e0a09 */
[C---:B------:R-:W-:Y:S01]  /*e3b0*/  ISETP.GT.U32.AND P4, PT, R9.reuse, R16, PT ;  /* 0x000000100900720c */ /* 0x040fe20003f84070 */
[C---:B------:R-:W-:Y:S01]  /*e3c0*/  VIADD R0, R26.reuse, 0xed ;  /* 0x000000ed1a007836 */ /* 0x040fe20000000000 */
[----:B------:R-:W-:Y:S01]  /*e3d0*/  ISETP.GT.U32.AND P0, PT, R9, R8, PT ;  /* 0x000000080900720c */ /* 0x000fe20003f04070 */
[----:B------:R-:W-:Y:S01]  /*e3e0*/  VIADD R7, R26, 0xec ;  /* 0x000000ec1a077836 */ /* 0x000fe20000000000 */
[----:B------:R-:W-:Y:S01]  /*e3f0*/  STL [R1+0x484], R18 ;  /* 0x0004841201007387 */ /* 0x000fe20000100800 */
[----:B------:R-:W-:Y:S01]  /*e400*/  @!P6 IMAD.IADD R4, R4, 0x1, -R9 ;  /* 0x000000010404e824 */ /* 0x000fe200078e0a09 */
[----:B------:R-:W-:Y:S01]  /*e410*/  IABS R14, R0 ;  /* 0x00000000000e7213 */ /* 0x000fe20000000000 */
[----:B0-----:R-:W-:Y:S01]  /*e420*/  IMAD.MOV.U32 R3, RZ, RZ, R15 ;  /* 0x000000ffff037224 */ /* 0x001fe200078e000f */
[----:B------:R-:W-:-:S02]  /*e430*/  IABS R17, R7 ;  /* 0x0000000700117213 */ /* 0x000fc40000000000 */
[----:B------:R-:W-:Y:S01]  /*e440*/  @!P1 IMAD.IADD R13, R13, 0x1, -R9 ;  /* 0x000000010d0d9824 */ /* 0x000fe200078e0a09 */
[----:B------:R-:W-:Y:S01]  /*e450*/  ISETP.GE.AND P6, PT, R11, RZ, PT ;  /* 0x000000ff0b00720c */ /* 0x000fe20003fc6270 */
[----:B------:R-:W-:Y:S01]  /*e460*/  @!P5 IMAD.MOV R3, RZ, RZ, -R3 ;  /* 0x000000ffff03d224 */ /* 0x000fe200078e0a03 */
[----:B------:R-:W-:Y:S01]  /*e470*/  ISETP.GE.AND P5, PT, R6, RZ, PT ;  /* 0x000000ff0600720c */ /* 0x000fe20003fa6270 */
[----:B------:R-:W-:-:S03]  /*e480*/  IMAD.HI.U32 R15, R10, R14, RZ ;  /* 0x0000000e0a0f7227 */ /* 0x000fc600078e00ff */
[----:B------:R0:W-:Y:S01]  /*e490*/  STL [R1+0x480], R3 ;  /* 0x0004800301007387 */ /* 0x0001e20000100800 */
[----:B------:R-:W-:Y:S02]  /*e4a0*/  IMAD.MOV.U32 R6, RZ, RZ, R17 ;  /* 0x000000ffff067224 */ /* 0x000fe400078e0011 */
[--C-:B------:R-:W-:Y:S01]  /*e4b0*/  @!P4 IMAD.IADD R16, R16, 0x1, -R9.reuse ;  /* 0x000000011010c824 */ /* 0x100fe200078e0a09 */
[----:B------:R-:W-:Y:S01]  /*e4c0*/  ISETP.GE.AND P4, PT, R12, RZ, PT ;  /* 0x000000ff0c00720c */ /* 0x000fe20003f86270 */
[----:B------:R-:W-:Y:S01]  /*e4d0*/  @!P0 IMAD.IADD R8, R8, 0x1, -R9 ;  /* 0x0000000108088824 */ /* 0x000fe200078e0a09 */
[C---:B------:R-:W-:Y:S01]  /*e4e0*/  ISETP.GT.U32.AND P0, PT, R9.reuse, R13, PT ;  /* 0x0000000d0900720c */ /* 0x040fe20003f04070 */
[----:B------:R-:W-:Y:S01]  /*e4f0*/  IMAD.MOV R15, RZ, RZ, -R15 ;  /* 0x000000ffff0f7224 */ /* 0x000fe200078e0a0f */
[----:B------:R-:W-:Y:S01]  /*e500*/  ISETP.GT.U32.AND P1, PT, R9, R16, PT ;  /* 0x000000100900720c */ /* 0x000fe20003f24070 */
[----:B------:R-:W-:-:S04]  /*e510*/  IMAD.HI.U32 R12, R10, R6, RZ ;  /* 0x000000060a0c7227 */ /* 0x000fc800078e00ff */
[----:B0-----:R-:W-:Y:S02]  /*e520*/  IMAD.MOV.U32 R3, RZ, RZ, R5 ;  /* 0x000000ffff037224 */ /* 0x001fe400078e0005 */
[C---:B------:R-:W-:Y:S02]  /*e530*/  IMAD R11, R9.reuse, R15, R14 ;  /* 0x0000000f090b7224 */ /* 0x040fe400078e020e */
[----:B------:R-:W-:Y:S01]  /*e540*/  @!P2 IMAD.MOV R3, RZ, RZ, -R3 ;  /* 0x000000ffff03a224 */ /* 0x000fe200078e0a03 */
[----:B------:R-:W-:Y:S01]  /*e550*/  ISETP.GT.U32.AND P2, PT, R9, R8, PT ;  /* 0x000000080900720c */ /* 0x000fe20003f44070 */
[----:B------:R-:W-:Y:S02]  /*e560*/  IMAD.MOV R12, RZ, RZ, -R12 ;  /* 0x000000ffff0c7224 */ /* 0x000fe400078e0a0c */
[----:B------:R-:W-:Y:S01]  /*e570*/  @!P0 IMAD.IADD R13, R13, 0x1, -R9 ;  /* 0x000000010d0d8824 */ /* 0x000fe200078e0a09 */
[----:B------:R0:W-:Y:S01]  /*e580*/  STL [R1+0x478], R3 ;  /* 0x0004780301007387 */ /* 0x0001e20000100800 */
[----:B------:R-:W-:-:S02]  /*e590*/  IMAD R6, R9, R12, R6 ;  /* 0x0000000c09067224 */ /* 0x000fc400078e0206 */
[----:B------:R-:W-:Y:S02]  /*e5a0*/  VIADD R5, R26, 0xea ;  /* 0x000000ea1a057836 */ /* 0x000fe40000000000 */
[--C-:B------:R-:W-:Y:S01]  /*e5b0*/  @!P1 IMAD.IADD R16, R16, 0x1, -R9.reuse ;  /* 0x0000000110109824 */ /* 0x100fe200078e0a09 */
[----:B------:R-:W-:Y:S01]  /*e5c0*/  ISETP.GT.U32.AND P0, PT, R9, R6, PT ;  /* 0x000000060900720c */ /* 0x000fe20003f04070 */
[----:B------:R-:W-:Y:S01]  /*e5d0*/  VIADD R14, R26, 0xeb ;  /* 0x000000eb1a0e7836 */ /* 0x000fe20000000000 */
[----:B------:R-:W-:Y:S01]  /*e5e0*/  ISETP.GE.AND P1, PT, R0, RZ, PT ;  /* 0x000000ff0000720c */ /* 0x000fe20003f26270 */
[----:B------:R-:W-:Y:S01]  /*e5f0*/  @!P2 IMAD.IADD R8, R8, 0x1, -R9 ;  /* 0x000000010808a824 */ /* 0x000fe200078e0a09 */
[----:B------:R-:W-:Y:S01]  /*e600*/  IABS R0, R5 ;  /* 0x0000000500007213 */ /* 0x000fe20000000000 */
[----:B0-----:R-:W-:Y:S01]  /*e610*/  IMAD.MOV.U32 R3, RZ, RZ, R4 ;  /* 0x000000ffff037224 */ /* 0x001fe200078e0004 */
[----:B------:R-:W-:Y:S01]  /*e620*/  ISETP.GE.AND P2, PT, R7, RZ, PT ;  /* 0x000000ff0700720c */ /* 0x000fe20003f46270 */
[----:B------:R-:W-:Y:S01]  /*e630*/  VIADD R7, R26, 0xe9 ;  /* 0x000000e91a077836 */ /* 0x000fe20000000000 */
[----:B------:R-:W-:Y:S01]  /*e640*/  IABS R4, R14 ;  /* 0x0000000e00047213 */ /* 0x000fe20000000000 */
[----:B------:R-:W-:Y:S01]  /*e650*/  @!P3 IMAD.MOV R3, RZ, RZ, -R3 ;  /* 0x000000ffff03b224 */ /* 0x000fe200078e0a03 */
[----:B------:R-:W-:Y:S01]  /*e660*/  ISETP.GT.U32.AND P3, PT, R9, R11, PT ;  /* 0x0000000b0900720c */ /* 0x000fe20003f64070 */
[----:B------:R-:W-:-:S03]  /*e670*/  IMAD.HI.U32 R12, R10, R0, RZ ;  /* 0x000000000a0c7227 */ /* 0x000fc600078e00ff */
[----:B------:R0:W-:Y:S01]  /*e680*/  STL [R1+0x474], R3 ;  /* 0x0004740301007387 */ /* 0x0001e20000100800 */
[----:B------:R-:W-:Y:S02]  /*e690*/  @!P0 IMAD.IADD R6, R6, 0x1, -R9 ;  /* 0x0000000106068824 */ /* 0x000fe400078e0a09 */
[----:B------:R-:W-:Y:S02]  /*e6a0*/  IMAD.MOV R12, RZ, RZ, -R12 ;  /* 0x000000ffff0c7224 */ /* 0x000fe400078e0a0c */
[----:B------:R-:W-:Y:S02]  /*e6b0*/  @!P6 IMAD.MOV R13, RZ, RZ, -R13 ;  /* 0x000000ffff0de224 */ /* 0x000fe400078e0a0d */
[----:B------:R-:W-:Y:S02]  /*e6c0*/  IMAD R0, R9, R12, R0 ;  /* 0x0000000c09007224 */ /* 0x000fe400078e0200 */
[----:B------:R-:W-:Y:S01]  /*e6d0*/  @!P3 IMAD.IADD R11, R11, 0x1, -R9 ;  /* 0x000000010b0bb824 */ /* 0x000fe200078e0a09 */
[----:B------:R-:W-:Y:S01]  /*e6e0*/  ISETP.GE.AND P3, PT, R14, RZ, PT ;  /* 0x000000ff0e00720c */ /* 0x000fe20003f66270 */
[----:B0-----:R-:W-:Y:S01]  /*e6f0*/  IMAD.MOV.U32 R3, RZ, RZ, R16 ;  /* 0x000000ffff037224 */ /* 0x001fe200078e0010 */
[----:B------:R-:W-:Y:S01]  /*e700*/  IABS R14, R7 ;  /* 0x00000007000e7213 */ /* 0x000fe20000000000 */
[----:B------:R-:W-:Y:S01]  /*e710*/  IMAD.HI.U32 R15, R10, R4, RZ ;  /* 0x000000040a0f7227 */ /* 0x000fe200078e00ff */
[----:B------:R-:W-:-:S03]  /*e720*/  ISETP.GT.U32.AND P0, PT, R9, R11, PT ;  /* 0x0000000b0900720c */ /* 0x000fc60003f04070 */
[----:B------:R-:W-:-:S04]  /*e730*/  IMAD.HI.U32 R12, R10, R14, RZ ;  /* 0x0000000e0a0c7227 */ /* 0x000fc800078e00ff */
[----:B------:R-:W-:Y:S01]  /*e740*/  @!P5 IMAD.MOV R3, RZ, RZ, -R3 ;  /* 0x000000ffff03d224 */ /* 0x000fe200078e0a03 */
[----:B------:R-:W-:Y:S01]  /*e750*/  ISETP.GT.U32.AND P5, PT, R9, R6, PT ;  /* 0x000000060900720c */ /* 0x000fe20003fa4070 */
[----:B------:R-:W-:Y:S02]  /*e760*/  IMAD.MOV R12, RZ, RZ, -R12 ;  /* 0x000000ffff0c7224 */ /* 0x000fe400078e0a0c */
[----:B------:R-:W-:Y:S01]  /*e770*/  IMAD.MOV R15, RZ, RZ, -R15 ;  /* 0x000000ffff0f7224 */ /* 0x000fe200078e0a0f */
[----:B------:R0:W-:Y:S01]  /*e780*/  STL [R1+0x470], R3 ;  /* 0x0004700301007387 */ /* 0x0001e20000100800 */
[----:B------:R-:W-:Y:S01]  /*e790*/  @!P0 IMAD.IADD R11, R11, 0x1, -R9 ;  /* 0x000000010b0b8824 */ /* 0x000fe200078e0a09 */
[C---:B------:R-:W-:Y:S01]  /*e7a0*/  ISETP.GT.U32.AND P0, PT, R9.reuse, R0, PT ;  /* 0x000000000900720c */ /* 0x040fe20003f04070 */
[C---:B------:R-:W-:Y:S01]  /*e7b0*/  IMAD R14, R9.reuse, R12, R14 ;  /* 0x0000000c090e7224 */ /* 0x040fe200078e020e */
[----:B------:R1:W-:Y:S01]  /*e7c0*/  STL [R1+0x46c], R13 ;  /* 0x00046c0d01007387 */ /* 0x0003e20000100800 */
[----:B------:R-:W-:-:S02]  /*e7d0*/  IMAD R4, R9, R15, R4 ;  /* 0x0000000f09047224 */ /* 0x000fc400078e0204 */
[----:B------:R-:W-:Y:S02]  /*e7e0*/  VIADD R18, R26, 0xe5 ;  /* 0x000000e51a127836 */ /* 0x000fe40000000000 */
[----:B------:R-:W-:Y:S01]  /*e7f0*/  @!P5 IMAD.IADD R6, R6, 0x1, -R9 ;  /* 0x000000010606d824 */ /* 0x000fe200078e0a09 */
[----:B------:R-:W-:Y:S01]  /*e800*/  ISETP.GT.U32.AND P6, PT, R9, R4, PT ;  /* 0x000000040900720c */ /* 0x000fe20003fc4070 */
[----:B0-----:R-:W-:Y:S01]  /*e810*/  IMAD.MOV.U32 R3, RZ, RZ, R8 ;  /* 0x000000ffff037224 */ /* 0x001fe200078e0008 */
[----:B------:R-:W-:Y:S01]  /*e820*/  ISETP.GE.AND P5, PT, R7, RZ, PT ;  /* 0x000000ff0700720c */ /* 0x000fe20003fa6270 */
[----:B------:R-:W-:Y:S02]  /*e830*/  VIADD R8, R26, 0xe7 ;  /* 0x000000e71a087836 */ /* 0x000fe40000000000 */
[----:B-1----:R-:W-:Y:S02]  /*e840*/  IMAD.MOV.U32 R13, RZ, RZ, R11 ;  /* 0x000000ffff0d7224 */ /* 0x002fe400078e000b */
[----:B------:R-:W-:Y:S01]  /*e850*/  @!P4 IMAD.MOV R3, RZ, RZ, -R3 ;  /* 0x000000ffff03c224 */ /* 0x000fe200078e0a03 */
[----:B------:R-:W-:Y:S01]  /*e860*/  IABS R21, R8 ;  /* 0x0000000800157213 */ /* 0x000fe20000000000 */
[----:B------:R-:W-:Y:S01]  /*e870*/  @!P1 IMAD.MOV R13, RZ, RZ, -R13 ;  /* 0x000000ffff0d9224 */ /* 0x000fe200078e0a0d */
[----:B------:R-:W-:Y:S01]  /*e880*/  ISETP.GT.U32.AND P1, PT, R9, R14, PT ;  /* 0x0000000e0900720c */ /* 0x000fe20003f24070 */
[--C-:B------:R-:W-:Y:S01]  /*e890*/  @!P0 IMAD.IADD R0, R0, 0x1, -R9.reuse ;  /* 0x0000000100008824 */ /* 0x100fe200078e0a09 */
[----:B------:R0:W-:Y:S01]  /*e8a0*/  STL [R1+0x468], R3 ;  /* 0x0004680301007387 */ /* 0x0001e20000100800 */
[--C-:B------:R-:W-:Y:S01]  /*e8b0*/  @!P6 IMAD.IADD R4, R4, 0x1, -R9.reuse ;  /* 0x000000010404e824 */ /* 0x100fe200078e0a09 */
[----:B------:R-:W-:Y:S01]  /*e8c0*/  ISETP.GE.AND P4, PT, R5, RZ, PT ;  /* 0x000000ff0500720c */ /* 0x000fe20003f86270 */
[C---:B------:R-:W-:Y:S01]  /*e8d0*/  VIADD R5, R26.reuse, 0xe8 ;  /* 0x000000e81a057836 */ /* 0x040fe20000000000 */
[C---:B------:R-:W-:Y:S01]  /*e8e0*/  ISETP.GT.U32.AND P0, PT, R9.reuse, R0, PT ;  /* 0x000000000900720c */ /* 0x040fe20003f04070 */
[C---:B------:R-:W-:Y:S01]  /*e8f0*/  VIADD R7, R26.reuse, 0xe6 ;  /* 0x000000e61a077836 */ /* 0x040fe20000000000 */
[----:B------:R-:W-:Y:S01]  /*e900*/  ISETP.GT.U32.AND P6, PT, R9, R4, PT ;  /* 0x000000040900720c */ /* 0x000fe20003fc4070 */
[----:B------:R-:W-:Y:S01]  /*e910*/  STL [R1+0x464], R13 ;  /* 0x0004640d01007387 */ /* 0x000fe20000100800 */
[----:B------:R-:W-:Y:S01]  /*e920*/  IABS R20, R5 ;  /* 0x0000000500147213 */ /* 0x000fe20000000000 */
[----:B------:R-:W-:Y:S01]  /*e930*/  VIADD R15, R26, 0xdf ;  /* 0x000000df1a0f7836 */ /* 0x000fe20000000000 */
[----:B------:R-:W-:Y:S01]  /*e940*/  IABS R19, R7 ;  /* 0x0000000700137213 */ /* 0x000fe20000000000 */
[----:B------:R-:W-:-:S02]  /*e950*/  @!P1 IMAD.IADD R14, R14, 0x1, -R9 ;  /* 0x000000010e0e9824 */ /* 0x000fc400078e0a09 */
[----:B0-----:R-:W-:Y:S02]  /*e960*/  IMAD.MOV.U32 R3, RZ, RZ, R6 ;  /* 0x000000ffff037224 */ /* 0x001fe400078e0006 */
[----:B------:R-:W-:Y:S01]  /*e970*/  IMAD.HI.U32 R6, R10, R21, RZ ;  /* 0x000000150a067227 */ /* 0x000fe200078e00ff */
[----:B------:R-:W-:-:S03]  /*e980*/  ISETP.GT.U32.AND P1, PT, R9, R14, PT ;  /* 0x0000000e0900720c */ /* 0x000fc60003f24070 */
[----:B------:R-:W-:Y:S02]  /*e990*/  IMAD.MOV R6, RZ, RZ, -R6 ;  /* 0x000000ffff067224 */ /* 0x000fe400078e0a06 */
[----:B------:R-:W-:-:S04]  /*e9a0*/  IMAD.HI.U32 R11, R10, R20, RZ ;  /* 0x000000140a0b7227 */ /* 0x000fc800078e00ff */
[----:B------:R-:W-:Y:S02]  /*e9b0*/  IMAD R21, R9, R6, R21 ;  /* 0x0000000609157224 */ /* 0x000fe400078e0215 */
[----:B------:R-:W-:Y:S01]  /*e9c0*/  @!P2 IMAD.MOV R3, RZ, RZ, -R3 ;  /* 0x000000ffff03a224 */ /* 0x000fe200078e0a03 */
[----:B------:R-:W-:Y:S01]  /*e9d0*/  ISETP.GE.AND P2, PT, R5, RZ, PT ;  /* 0x000000ff0500720c */ /* 0x000fe20003f46270 */
[--C-:B------:R-:W-:Y:S01]  /*e9e0*/  @!P1 IMAD.IADD R14, R14, 0x1, -R9.reuse ;  /* 0x000000010e0e9824 */ /* 0x100fe200078e0a09 */
[----:B------:R-:W-:Y:S01]  /*e9f0*/  ISETP.GT.U32.AND P1, PT, R9, R21, PT ;  /* 0x000000150900720c */ /* 0x000fe20003f24070 */
[--C-:B------:R-:W-:Y:S01]  /*ea00*/  @!P6 IMAD.IADD R4, R4, 0x1, -R9.reuse ;  /* 0x000000010404e824 */ /* 0x100fe200078e0a09 */
[----:B------:R-:W-:Y:S01]  /*ea10*/  ISETP.GE.AND P6, PT, R8, RZ, PT ;  /* 0x000000ff0800720c */ /* 0x000fe20003fc6270 */
[----:B------:R-:W-:Y:S01]  /*ea20*/  @!P0 IMAD.IADD R0, R0, 0x1, -R9 ;  /* 0x0000000100008824 */ /* 0x000fe200078e0a09 */
[----:B------:R0:W-:Y:S01]  /*ea30*/  STL [R1+0x45c], R3 ;  /* 0x00045c0301007387 */ /* 0x0001e20000100800 */
[----:B------:R-:W-:Y:S01]  /*ea40*/  IMAD.MOV R8, RZ, RZ, -R11 ;  /* 0x000000ffff087224 */ /* 0x000fe200078e0a0b */
[----:B------:R-:W-:Y:S01]  /*ea50*/  ISETP.GE.AND P0, PT, R7, RZ, PT ;  /* 0x000000ff0700720c */ /* 0x000fe20003f06270 */
[----:B------:R-:W-:-:S02]  /*ea60*/  IMAD.MOV.U32 R12, RZ, RZ, R4 ;  /* 0x000000ffff0c7224 */ /* 0x000fc400078e0004 */
[----:B------:R-:W-:Y:S02]  /*ea70*/  IMAD R20, R9, R8, R20 ;  /* 0x0000000809147224 */ /* 0x000fe400078e0214 */
[----:B------:R-:W-:-:S04]  /*ea80*/  IMAD.HI.U32 R5, R10, R19, RZ ;  /* 0x000000130a057227 */ /* 0x000fc800078e00ff */
[----:B0-----:R-:W-:Y:S02]  /*ea90*/  IMAD.MOV.U32 R3, RZ, RZ, R0 ;  /* 0x000000ffff037224 */ /* 0x001fe400078e0000 */
[----:B------:R-:W-:Y:S01]  /*eaa0*/  @!P3 IMAD.MOV R12, RZ, RZ, -R12 ;  /* 0x000000ffff0cb224 */ /* 0x000fe200078e0a0c */
[----:B------:R-:W-:Y:S01]  /*eab0*/  ISETP.GT.U32.AND P3, PT, R9, R20, PT ;  /* 0x000000140900720c */ /* 0x000fe20003f64070 */
[----:B------:R-:W-:Y:S01]  /*eac0*/  @!P4 IMAD.MOV R3, RZ, RZ, -R3 ;  /* 0x000000ffff03c224 */ /* 0x000fe200078e0a03 */
[----:B------:R-:W-:Y:S01]  /*ead0*/  ISETP.GE.AND P4, PT, R18, RZ, PT ;  /* 0x000000ff1200720c */ /* 0x000fe20003f86270 */
[----:B------:R-:W-:Y:S01]  /*eae0*/  @!P1 IMAD.IADD R21, R21, 0x1, -R9 ;  /* 0x0000000115159824 */ /* 0x000fe200078e0a09 */
[----:B------:R-:W-:Y:S01]  /*eaf0*/  IABS R18, R18 ;  /* 0x0000001200127213 */ /* 0x000fe20000000000 */
[----:B------:R-:W-:Y:S01]  /*eb00*/  IMAD.MOV R5, RZ, RZ, -R5 ;  /* 0x000000ffff057224 */ /* 0x000fe200078e0a05 */
[----:B------:R0:W-:Y:S01]  /*eb10*/  STL [R1+0x458], R12 ;  /* 0x0004580c01007387 */ /* 0x0001e20000100800 */
[----:B------:R-:W-:Y:S01]  /*eb20*/  VIADD R8, R26, 0xe4 ;  /* 0x000000e41a087836 */ /* 0x000fe20000000000 */
[C---:B------:R-:W-:Y:S01]  /*eb30*/  ISETP.GT.U32.AND P1, PT, R9.reuse, R21, PT ;  /* 0x000000150900720c */ /* 0x040fe20003f24070 */
[----:B------:R-:W-:Y:S01]  /*eb40*/  IMAD R19, R9, R5, R19 ;  /* 0x0000000509137224 */ /* 0x000fe200078e0213 */
[----:B------:R1:W-:Y:S01]  /*eb50*/  STL [R1+0x454], R3 ;  /* 0x0004540301007387 */ /* 0x0003e20000100800 */
[----:B------:R-:W-:Y:S01]  /*eb60*/  IMAD.HI.U32 R11, R10, R18, RZ ;  /* 0x000000120a0b7227 */ /* 0x000fe200078e00ff */
[----:B------:R-:W-:-:S03]  /*eb70*/  IABS R17, R8 ;  /* 0x0000000800117213 */ /* 0x000fc60000000000 */
[----:B------:R-:W-:Y:S02]  /*eb80*/  VIADD R5, R26, 0xe2 ;  /* 0x000000e21a057836 */ /* 0x000fe40000000000 */
[----:B------:R-:W-:Y:S02]  /*eb90*/  IMAD.MOV R11, RZ, RZ, -R11 ;  /* 0x000000ffff0b7224 */ /* 0x000fe400078e0a0b */
[----:B------:R-:W-:Y:S01]  /*eba0*/  IMAD.HI.U32 R7, R10, R17, RZ ;  /* 0x000000110a077227 */ /* 0x000fe200078e00ff */
[----:B0-----:R-:W-:-:S03]  /*ebb0*/  IABS R12, R5 ;  /* 0x00000005000c7213 */ /* 0x001fc60000000000 */
[----:B-1----:R-:W-:Y:S02]  /*ebc0*/  IMAD.MOV.U32 R3, RZ, RZ, R14 ;  /* 0x000000ffff037224 */ /* 0x002fe400078e000e */
[----:B------:R-:W-:Y:S02]  /*ebd0*/  @!P3 IMAD.IADD R20, R20, 0x1, -R9 ;  /* 0x000000011414b824 */ /* 0x000fe400078e0a09 */
[----:B------:R-:W-:Y:S01]  /*ebe0*/  @!P5 IMAD.MOV R3, RZ, RZ, -R3 ;  /* 0x000000ffff03d224 */ /* 0x000fe200078e0a03 */
[C---:B------:R-:W-:Y:S01]  /*ebf0*/  ISETP.GT.U32.AND P5, PT, R9.reuse, R19, PT ;  /* 0x000000130900720c */ /* 0x040fe20003fa4070 */
[C---:B------:R-:W-:Y:S01]  /*ec00*/  IMAD R18, R9.reuse, R11, R18 ;  /* 0x0000000b09127224 */ /* 0x040fe200078e0212 */
[----:B------:R-:W-:Y:S01]  /*ec10*/  ISETP.GT.U32.AND P3, PT, R9, R20, PT ;  /* 0x000000140900720c */ /* 0x000fe20003f64070 */
[----:B------:R-:W-:Y:S01]  /*ec20*/  IMAD.MOV R7, RZ, RZ, -R7 ;  /* 0x000000ffff077224 */ /* 0x000fe200078e0a07 */
[----:B------:R0:W-:Y:S01]  /*ec30*/  STL [R1+0x450], R3 ;  /* 0x0004500301007387 */ /* 0x0001e20000100800 */
[----:B------:R-:W-:Y:S01]  /*ec40*/  @!P1 IMAD.IADD R21, R21, 0x1, -R9 ;  /* 0x0000000115159824 */ /* 0x000fe200078e0a09 */
[C---:B------:R-:W-:Y:S01]  /*ec50*/  ISETP.GT.U32.AND P1, PT, R9.reuse, R18, PT ;  /* 0x000000120900720c */ /* 0x040fe20003f24070 */
[----:B------:R-:W-:Y:S01]  /*ec60*/  IMAD R17, R9, R7, R17 ;  /* 0x0000000709117224 */ /* 0x000fe200078e0211 */
[----:B------:R-:W-:Y:S01]  /*ec70*/  IABS R7, R15 ;  /* 0x0000000f00077213 */ /* 0x000fe20000000000 */
[----:B------:R-:W-:-:S04]  /*ec80*/  IMAD.HI.U32 R0, R10, R12, RZ ;  /* 0x0000000c0a007227 */ /* 0x000fc800078e00ff */
[--C-:B------:R-:W-:Y:S01]  /*ec90*/  @!P5 IMAD.IADD R19, R19, 0x1, -R9.reuse ;  /* 0x000000011313d824 */ /* 0x100fe200078e0a09 */
[C---:B------:R-:W-:Y:S01]  /*eca0*/  ISETP.GT.U32.AND P5, PT, R9.reuse, R17, PT ;  /* 0x000000110900720c */ /* 0x040fe20003fa4070 */
[----:B------:R-:W-:Y:S02]  /*ecb0*/  IMAD.MOV R0, RZ, RZ, -R0 ;  /* 0x000000ffff007224 */ /* 0x000fe400078e0a00 */
[C---:B------:R-:W-:Y:S02]  /*ecc0*/  VIADD R6, R26.reuse, 0xe3 ;  /* 0x000000e31a067836 */ /* 0x040fe40000000000 */
[C---:B------:R-:W-:Y:S02]  /*ecd0*/  IMAD R12, R9.reuse, R0, R12 ;  /* 0x00000000090c7224 */ /* 0x040fe400078e020c */
[----:B------:R-:W-:Y:S01]  /*ece0*/  VIADD R0, R26, 0xe1 ;  /* 0x000000e11a007836 */ /* 0x000fe20000000000 */
[----:B------:R-:W-:Y:S01]  /*ecf0*/  IABS R13, R6 ;  /* 0x00000006000d7213 */ /* 0x000fe20000000000 */
[--C-:B------:R-:W-:Y:S01]  /*ed00*/  @!P3 IMAD.IADD R20, R20, 0x1, -R9.reuse ;  /* 0x000000011414b824 */ /* 0x100fe200078e0a09 */
[----:B------:R-:W-:Y:S01]  /*ed10*/  ISETP.GE.AND P3, PT, R8, RZ, PT ;  /* 0x000000ff0800720c */ /* 0x000fe20003f66270 */
[----:B------:R-:W-:Y:S01]  /*ed20*/  @!P1 IMAD.IADD R18, R18, 0x1, -R9 ;  /* 0x0000000112129824 */ /* 0x000fe200078e0a09 */
[----:B------:R-:W-:Y:S01]  /*ed30*/  ISETP.GT.U32.AND P1, PT, R9, R19, PT ;  /* 0x000000130900720c */ /* 0x000fe20003f24070 */
[----:B------:R-:W-:Y:S01]  /*ed40*/  VIADD R14, R26, 0xe0 ;  /* 0x000000e01a0e7836 */ /* 0x000fe20000000000 */
[----:B------:R-:W-:Y:S01]  /*ed50*/  IABS R11, R0 ;  /* 0x00000000000b7213 */ /* 0x000fe20000000000 */
[----:B0-----:R-:W-:-:S02]  /*ed60*/  IMAD.MOV.U32 R3, RZ, RZ, R20 ;  /* 0x000000ffff037224 */ /* 0x001fc400078e0014 */
[----:B------:R-:W-:Y:S01]  /*ed70*/  @!P5 IMAD.IADD R17, R17, 0x1, -R9 ;  /* 0x000000011111d824 */ /* 0x000fe200078e0a09 */
[----:B------:R-:W-:Y:S01]  /*ed80*/  IABS R8, R14 ;  /* 0x0000000e00087213 */ /* 0x000fe20000000000 */
[----:B------:R-:W-:Y:S01]  /*ed90*/  IMAD.HI.U32 R4, R10, R13, RZ ;  /* 0x0000000d0a047227 */ /* 0x000fe200078e00ff */
[----:B------:R-:W-:-:S03]  /*eda0*/  ISETP.GT.U32.AND P5, PT, R9, R18, PT ;  /* 0x000000120900720c */ /* 0x000fc60003fa4070 */
[----:B------:R-:W-:-:S04]  /*edb0*/  IMAD.HI.U32 R20, R10, R11, RZ ;  /* 0x0000000b0a147227 */ /* 0x000fc800078e00ff */
[----:B------:R-:W-:Y:S01]  /*edc0*/  @!P2 IMAD.MOV R3, RZ, RZ, -R3 ;  /* 0x000000ffff03a224 */ /* 0x000fe200078e0a03 */
[C---:B------:R-:W-:Y:S01]  /*edd0*/  ISETP.GT.U32.AND P2, PT, R9.reuse, R17, PT ;  /* 0x000000110900720c */ /* 0x040fe20003f44070 */
[----:B------:R-:W-:Y:S02]  /*ede0*/  IMAD.MOV R4, RZ, RZ, -R4 ;  /* 0x000000ffff047224 */ /* 0x000fe400078e0a04 */
[----:B------:R-:W-:Y:S01]  /*edf0*/  IMAD.HI.U32 R22, R10, R8, RZ ;  /* 0x000000080a167227 */ /* 0x000fe200078e00ff */
[----:B------:R0:W-:Y:S03]  /*ee00*/  STL [R1+0x44c], R3 ;  /* 0x00044c0301007387 */ /* 0x0001e60000100800 */
[----:B------:R-:W-:Y:S02]  /*ee10*/  IMAD.MOV R20, RZ, RZ, -R20 ;  /* 0x000000ffff147224 */ /* 0x000fe400078e0a14 */
[----:B------:R-:W-:-:S02]  /*ee20*/  IMAD R13, R9, R4, R13 ;  /* 0x00000004090d7224 */ /* 0x000fc400078e020d */
[----:B------:R-:W-:Y:S01]  /*ee30*/  @!P1 IMAD.IADD R19, R19, 0x1, -R9 ;  /* 0x0000000113139824 */ /* 0x000fe200078e0a09 */
[C---:B------:R-:W-:Y:S01]  /*ee40*/  ISETP.GT.U32.AND P1, PT, R9.reuse, R12, PT ;  /* 0x0000000c0900720c */ /* 0x040fe20003f24070 */
[----:B------:R-:W-:Y:S02]  /*ee50*/  IMAD.MOV R22, RZ, RZ, -R22 ;  /* 0x000000ffff167224 */ /* 0x000fe400078e0a16 */
[----:B0-----:R-:W-:Y:S02]  /*ee60*/  IMAD.MOV.U32 R3, RZ, RZ, R21 ;  /* 0x000000ffff037224 */ /* 0x001fe400078e0015 */
[C---:B------:R-:W-:Y:S02]  /*ee70*/  IMAD R11, R9.reuse, R20, R11 ;  /* 0x00000014090b7224 */ /* 0x040fe400078e020b */
[----:B------:R-:W-:Y:S01]  /*ee80*/  @!P6 IMAD.MOV R3, RZ, RZ, -R3 ;  /* 0x000000ffff03e224 */ /* 0x000fe200078e0a03 */
[C---:B------:R-:W-:Y:S01]  /*ee90*/  ISETP.GT.U32.AND P6, PT, R9.reuse, R13, PT ;  /* 0x0000000d0900720c */ /* 0x040fe20003fc4070 */
[----:B------:R-:W-:-:S02]  /*eea0*/  IMAD R8, R9, R22, R8 ;  /* 0x0000001609087224 */ /* 0x000fc400078e0208 */
[--C-:B------:R-:W-:Y:S01]  /*eeb0*/  @!P5 IMAD.IADD R18, R18, 0x1, -R9.reuse ;  /* 0x000000011212d824 */ /* 0x100fe200078e0a09 */
[----:B------:R-:W-:Y:S01]  /*eec0*/  ISETP.GT.U32.AND P5, PT, R9, R11, PT ;  /* 0x0000000b0900720c */ /* 0x000fe20003fa4070 */
[----:B------:R-:W-:Y:S01]  /*eed0*/  @!P2 IMAD.IADD R17, R17, 0x1, -R9 ;  /* 0x000000011111a824 */ /* 0x000fe200078e0a09 */
[----:B------:R-:W-:Y:S01]  /*eee0*/  ISETP.GT.U32.AND P2, PT, R9, R8, PT ;  /* 0x000000080900720c */ /* 0x000fe20003f44070 */
[----:B------:R-:W-:Y:S01]  /*eef0*/  VIADD R16, R26, 0xde ;  /* 0x000000de1a107836 */ /* 0x000fe20000000000 */
[----:B------:R0:W-:Y:S01]  /*ef00*/  STL [R1+0x444], R3 ;  /* 0x0004440301007387 */ /* 0x0001e20000100800 */
[----:B------:R-:W-:Y:S02]  /*ef10*/  IMAD.MOV.U32 R23, RZ, RZ, R19 ;  /* 0x000000ffff177224 */ /* 0x000fe400078e0013 */
[----:B------:R-:W-:Y:S01]  /*ef20*/  @!P1 IMAD.IADD R12, R12, 0x1, -R9 ;  /* 0x000000010c0c9824 */ /* 0x000fe200078e0a09 */
[----:B------:R-:W-:Y:S01]  /*ef30*/  IABS R4, R16 ;  /* 0x0000001000047213 */ /* 0x000fe20000000000 */
[----:B------:R-:W-:Y:S01]  /*ef40*/  IMAD.HI.U32 R20, R10, R7, RZ ;  /* 0x000000070a147227 */ /* 0x000fe200078e00ff */
[----:B------:R-:W-:-:S03]  /*ef50*/  ISETP.GE.AND P1, PT, R5, RZ, PT ;  /* 0x000000ff0500720c */ /* 0x000fc60003f26270 */
[----:B------:R-:W-:Y:S01]  /*ef60*/  @!P0 IMAD.MOV R23, RZ, RZ, -R23 ;  /* 0x000000ffff178224 */ /* 0x000fe200078e0a17 */
[----:B------:R-:W-:Y:S01]  /*ef70*/  ISETP.GT.U32.AND P0, PT, R9, R12, PT ;  /* 0x0000000c0900720c */ /* 0x000fe20003f04070 */
[----:B0-----:R-:W-:Y:S02]  /*ef80*/  IMAD.MOV.U32 R3, RZ, RZ, R18 ;  /* 0x000000ffff037224 */ /* 0x001fe400078e0012 */
[----:B------:R-:W-:Y:S01]  /*ef90*/  @!P6 IMAD.IADD R13, R13, 0x1, -R9 ;  /* 0x000000010d0de824 */ /* 0x000fe200078e0a09 */
[----:B------:R-:W-:Y:S01]  /*efa0*/  STL [R1+0x43c], R23 ;  /* 0x00043c1701007387 */ /* 0x000fe20000100800 */
[----:B------:R-:W-:Y:S01]  /*efb0*/  @!P4 IMAD.MOV R3, RZ, RZ, -R3 ;  /* 0x000000ffff03c224 */ /* 0x000fe200078e0a03 */
[----:B------:R-:W-:Y:S01]  /*efc0*/  ISETP.GE.AND P6, PT, R6, RZ, PT ;  /* 0x000000ff0600720c */ /* 0x000fe20003fc6270 */
[----:B------:R-:W-:Y:S01]  /*efd0*/  @!P5 IMAD.IADD R11, R11, 0x1, -R9 ;  /* 0x000000010b0bd824 */ /* 0x000fe200078e0a09 */
[C---:B------:R-:W-:Y:S01]  /*efe0*/  ISETP.GT.U32.AND P5, PT, R9.reuse, R13, PT ;  /* 0x0000000d0900720c */ /* 0x040fe20003fa4070 */
[----:B------:R-:W-:Y:S01]  /*eff0*/  IMAD.HI.U32 R21, R10, R4, RZ ;  /* 0x000000040a157227 */ /* 0x000fe200078e00ff */
[----:B------:R0:W-:Y:S02]  /*f000*/  STL [R1+0x438], R3 ;  /* 0x0004380301007387 */ /* 0x0001e40000100800 */
[----:B------:R-:W-:Y:S01]  /*f010*/  ISETP.GT.U32.AND P4, PT, R9, R11, PT ;  /* 0x0000000b0900720c */ /* 0x000fe20003f84070 */
[----:B------:R-:W-:-:S02]  /*f020*/  IMAD.MOV R20, RZ, RZ, -R20 ;  /* 0x000000ffff147224 */ /* 0x000fc400078e0a14 */
[----:B------:R-:W-:Y:S02]  /*f030*/  @!P2 IMAD.IADD R8, R8, 0x1, -R9 ;  /* 0x000000010808a824 */ /* 0x000fe400078e0a09 */
[----:B------:R-:W-:Y:S02]  /*f040*/  IMAD.MOV R21, RZ, RZ, -R21 ;  /* 0x000000ffff157224 */ /* 0x000fe400078e0a15 */
[C---:B------:R-:W-:Y:S01]  /*f050*/  IMAD R5, R9.reuse, R20, R7 ;  /* 0x0000001409057224 */ /* 0x040fe200078e0207 */
[C---:B------:R-:W-:Y:S01]  /*f060*/  ISETP.GT.U32.AND P2, PT, R9.reuse, R8, PT ;  /* 0x000000080900720c */ /* 0x040fe20003f44070 */
        /* <DEDUP_REMOVED lines=8> */
[----:B------:R-:W-:Y:S01]  /*f0f0*/  ISETP.GT.U32.AND P0, PT, R9, R4, PT ;  /* 0x000000040900720c */ /* 0x000fe20003f04070 */
[--C-:B------:R-:W-:Y:S01]  /*f100*/  @!P5 IMAD.IADD R13, R13, 0x1, -R9.reuse ;  /* 0x000000010d0dd824 */ /* 0x100fe200078e0a09 */
[----:B------:R-:W-:Y:S01]  /*f110*/  IABS R17, R7 ;  /* 0x0000000700117213 */ /* 0x000fe20000000000 */
[----:B------:R-:W-:Y:S01]  /*f120*/  @!P4 IMAD.IADD R11, R11, 0x1, -R9 ;  /* 0x000000010b0bc824 */ /* 0x000fe200078e0a09 */
[----:B------:R-:W-:Y:S01]  /*f130*/  IABS R18, R6 ;  /* 0x0000000600127213 */ /* 0x000fe20000000000 */
[----:B------:R-:W-:Y:S01]  /*f140*/  IMAD.MOV.U32 R19, RZ, RZ, R13 ;  /* 0x000000ffff137224 */ /* 0x000fe200078e000d */
[----:B------:R-:W-:Y:S01]  /*f150*/  ISETP.GE.AND P5, PT, R0, RZ, PT ;  /* 0x000000ff0000720c */ /* 0x000fe20003fa6270 */
[----:B------:R-:W-:Y:S01]  /*f160*/  @!P2 IMAD.IADD R8, R8, 0x1, -R9 ;  /* 0x000000010808a824 */ /* 0x000fe200078e0a09 */
[----:B------:R-:W-:Y:S01]  /*f170*/  ISETP.GE.AND P4, PT, R14, RZ, PT ;  /* 0x000000ff0e00720c */ /* 0x000fe20003f86270 */
[----:B------:R-:W-:Y:S01]  /*f180*/  IMAD.MOV.U32 R0, RZ, RZ, R18 ;  /* 0x000000ffff007224 */ /* 0x000fe200078e0012 */
[----:B------:R-:W-:Y:S01]  /*f190*/  ISETP.GE.AND P2, PT, R15, RZ, PT ;  /* 0x000000ff0f00720c */ /* 0x000fe20003f46270 */
[----:B------:R-:W-:-:S04]  /*f1a0*/  IMAD.HI.U32 R14, R10, R17, RZ ;  /* 0x000000110a0e7227 */ /* 0x000fc800078e00ff */
[----:B0-----:R-:W-:Y:S02]  /*f1b0*/  IMAD.MOV.U32 R3, RZ, RZ, R12 ;  /* 0x000000ffff037224 */ /* 0x001fe400078e000c */
[----:B------:R-:W-:Y:S01]  /*f1c0*/  @!P3 IMAD.IADD R5, R5, 0x1, -R9 ;  /* 0x000000010505b824 */ /* 0x000fe200078e0a09 */
[----:B------:R-:W-:Y:S01]  /*f1d0*/  ISETP.GE.AND P3, PT, R16, RZ, PT ;  /* 0x000000ff1000720c */ /* 0x000fe20003f66270 */
[----:B------:R-:W-:-:S04]  /*f1e0*/  IMAD.HI.U32 R15, R10, R0, RZ ;  /* 0x000000000a0f7227 */ /* 0x000fc800078e00ff */
[----:B------:R-:W-:Y:S02]  /*f1f0*/  IMAD.MOV R14, RZ, RZ, -R14 ;  /* 0x000000ffff0e7224 */ /* 0x000fe400078e0a0e */
[----:B------:R-:W-:Y:S01]  /*f200*/  @!P6 IMAD.MOV R19, RZ, RZ, -R19 ;  /* 0x000000ffff13e224 */ /* 0x000fe200078e0a13 */
[----:B------:R-:W-:Y:S01]  /*f210*/  ISETP.GE.AND P6, PT, R7, RZ, PT ;  /* 0x000000ff0700720c */ /* 0x000fe20003fc6270 */
[----:B------:R-:W-:Y:S02]  /*f220*/  @!P1 IMAD.MOV R3, RZ, RZ, -R3 ;  /* 0x000000ffff039224 */ /* 0x000fe400078e0a03 */
[----:B------:R-:W-:Y:S01]  /*f230*/  @!P0 IMAD.IADD R4, R4, 0x1, -R9 ;  /* 0x0000000104048824 */ /* 0x000fe200078e0a09 */
[C---:B------:R-:W-:Y:S01]  /*f240*/  ISETP.GT.U32.AND P0, PT, R9.reuse, R5, PT ;  /* 0x000000050900720c */ /* 0x040fe20003f04070 */
[----:B------:R-:W-:Y:S01]  /*f250*/  IMAD.MOV R13, RZ, RZ, -R15 ;  /* 0x000000ffff0d7224 */ /* 0x000fe200078e0a0f */
[----:B------:R0:W-:Y:S01]  /*f260*/  STL [R1+0x42c], R19 ;  /* 0x00042c1301007387 */ /* 0x0001e20000100800 */
[C---:B------:R-:W-:Y:S01]  /*f270*/  IMAD R7, R9.reuse, R14, R17 ;  /* 0x0000000e09077224 */ /* 0x040fe200078e0211 */
[C---:B------:R-:W-:Y:S01]  /*f280*/  ISETP.GT.U32.AND P1, PT, R9.reuse, R4, PT ;  /* 0x000000040900720c */ /* 0x040fe20003f24070 */
[C---:B------:R-:W-:Y:S01]  /*f290*/  IMAD R0, R9.reuse, R13, R0 ;  /* 0x0000000d09007224 */ /* 0x040fe200078e0200 */
[----:B------:R1:W-:Y:S01]  /*f2a0*/  STL [R1+0x428], R3 ;  /* 0x0004280301007387 */ /* 0x0003e20000100800 */
[----:B------:R-:W-:Y:S01]  /*f2b0*/  @!P5 IMAD.MOV R11, RZ, RZ, -R11 ;  /* 0x000000ffff0bd224 */ /* 0x000fe200078e0a0b */
[----:B------:R-:W-:Y:S01]  /*f2c0*/  ISETP.GT.U32.AND P5, PT, R9, R7, PT ;  /* 0x000000070900720c */ /* 0x000fe20003fa4070 */
[----:B------:R-:W-:-:S02]  /*f2d0*/  VIADD R13, R26, 0xd9 ;  /* 0x000000d91a0d7836 */ /* 0x000fc40000000000 */
[----:B------:R-:W-:Y:S01]  /*f2e0*/  VIADD R12, R26, 0xd7 ;  /* 0x000000d71a0c7836 */ /* 0x000fe20000000000 */
[----:B------:R2:W-:Y:S01]  /*f2f0*/  STL [R1+0x424], R11 ;  /* 0x0004240b01007387 */ /* 0x0005e20000100800 */
[----:B------:R-:W-:Y:S01]  /*f300*/  @!P0 IMAD.IADD R5, R5, 0x1, -R9 ;  /* 0x0000000105058824 */ /* 0x000fe200078e0a09 */
[----:B------:R-:W-:Y:S01]  /*f310*/  ISETP.GE.AND P0, PT, R6, RZ, PT ;  /* 0x000000ff0600720c */ /* 0x000fe20003f06270 */
[C---:B0-----:R-:W-:Y:S02]  /*f320*/  VIADD R19, R26.reuse, 0xd5 ;  /* 0x000000d51a137836 */ /* 0x041fe40000000000 */
[----:B-1----:R-:W-:Y:S02]  /*f330*/  IMAD.MOV.U32 R3, RZ, RZ, R8 ;  /* 0x000000ffff037224 */ /* 0x002fe400078e0008 */
[C---:B------:R-:W-:Y:S02]  /*f340*/  VIADD R8, R26.reuse, 0xda ;  /* 0x000000da1a087836 */ /* 0x040fe40000000000 */
[----:B------:R-:W-:Y:S01]  /*f350*/  @!P4 IMAD.MOV R3, RZ, RZ, -R3 ;  /* 0x000000ffff03c224 */ /* 0x000fe200078e0a03 */
[----:B------:R-:W-:Y:S01]  /*f360*/  ISETP.GT.U32.AND P4, PT, R9, R0, PT ;  /* 0x000000000900720c */ /* 0x000fe20003f84070 */
[----:B--2---:R-:W-:Y:S01]  /*f370*/  VIADD R11, R26, 0xdb ;  /* 0x000000db1a0b7836 */ /* 0x004fe20000000000 */
[----:B------:R-:W-:Y:S01]  /*f380*/  IABS R6, R8 ;  /* 0x0000000800067213 */ /* 0x000fe20000000000 */
[--C-:B------:R-:W-:Y:S01]  /*f390*/  @!P5 IMAD.IADD R7, R7, 0x1, -R9.reuse ;  /* 0x000000010707d824 */ /* 0x100fe200078e0a09 */
[----:B------:R0:W-:Y:S01]  /*f3a0*/  STL [R1+0x420], R3 ;  /* 0x0004200301007387 */ /* 0x0001e20000100800 */
[----:B------:R-:W-:Y:S01]  /*f3b0*/  @!P1 IMAD.IADD R4, R4, 0x1, -R9 ;  /* 0x0000000104049824 */ /* 0x000fe200078e0a09 */
[----:B------:R-:W-:Y:S01]  /*f3c0*/  IABS R14, R11 ;  /* 0x0000000b000e7213 */ /* 0x000fe20000000000 */
[----:B------:R-:W-:Y:S01]  /*f3d0*/  VIADD R15, R26, 0xd4 ;  /* 0x000000d41a0f7836 */ /* 0x000fe20000000000 */
[----:B------:R-:W-:-:S02]  /*f3e0*/  ISETP.GE.AND P5, PT, R8, RZ, PT ;  /* 0x000000ff0800720c */ /* 0x000fc40003fa6270 */
[----:B------:R-:W-:Y:S01]  /*f3f0*/  ISETP.GE.AND P1, PT, R11, RZ, PT ;  /* 0x000000ff0b00720c */ /* 0x000fe20003f26270 */
        /* <DEDUP_REMOVED lines=8> */
[----:B------:R-:W-:-:S04]  /*f480*/  IMAD.MOV R5, RZ, RZ, -R5 ;  /* 0x000000ffff057224 */ /* 0x000fc800078e0a05 */
[----:B------:R-:W-:Y:S02]  /*f490*/  IMAD R5, R9, R5, R6 ;  /* 0x0000000509057224 */ /* 0x000fe400078e0206 */
[----:B------:R-:W-:Y:S02]  /*f4a0*/  @!P4 IMAD.IADD R7, R7, 0x1, -R9 ;  /* 0x000000010707c824 */ /* 0x000fe400078e0a09 */
[----:B0-----:R-:W-:Y:S02]  /*f4b0*/  IMAD.MOV.U32 R3, RZ, RZ, R4 ;  /* 0x000000ffff037224 */ /* 0x001fe400078e0004 */
[----:B------:R-:W-:Y:S02]  /*f4c0*/  IMAD.MOV R4, RZ, RZ, -R8 ;  /* 0x000000ffff047224 */ /* 0x000fe400078e0a08 */
[----:B------:R-:W-:Y:S02]  /*f4d0*/  IMAD.MOV.U32 R11, RZ, RZ, R7 ;  /* 0x000000ffff0b7224 */ /* 0x000fe400078e0007 */
[----:B------:R-:W-:-:S02]  /*f4e0*/  IMAD R14, R9, R4, R14 ;  /* 0x00000004090e7224 */ /* 0x000fc400078e020e */
        /* <DEDUP_REMOVED lines=9> */
[----:B------:R-:W-:Y:S02]  /*f580*/  VIADD R4, R26, 0xd6 ;  /* 0x000000d61a047836 */ /* 0x000fe40000000000 */
[----:B------:R-:W-:Y:S01]  /*f590*/  ISETP.GE.AND P2, PT, R8, RZ, PT ;  /* 0x000000ff0800720c */ /* 0x000fe20003f46270 */
[----:B------:R-:W-:Y:S01]  /*f5a0*/  IMAD.HI.U32 R6, R10, R13, RZ ;  /* 0x0000000d0a067227 */ /* 0x000fe200078e00ff */
[----:B------:R1:W-:Y:S01]  /*f5b0*/  STL [R1+0x414], R11 ;  /* 0x0004140b01007387 */ /* 0x0003e20000100800 */
[----:B------:R-:W-:-:S02]  /*f5c0*/  IABS R8, R8 ;  /* 0x0000000800087213 */ /* 0x000fc40000000000 */
        /* <DEDUP_REMOVED lines=21> */
[C---:B------:R-:W-:Y:S01]  /*f720*/  IMAD R8, R9.reuse, R0, R8 ;  /* 0x0000000009087224 */ /* 0x040fe200078e0208 */
[----:B------:R-:W-:Y:S01]  /*f730*/  IABS R0, R19 ;  /* 0x0000001300007213 */ /* 0x000fe20000000000 */
        /* <DEDUP_REMOVED lines=71> */
[----:B------:R-:W-:Y:S01]  /*fbb0*/  STL [R1+0x3f0], R12 ;  /* 0x0003f00c01007387 */ /* 0x000fe20000100800 */
[--C-:B------:R-:W-:Y:S01]  /*fbc0*/  @!P6 IMAD.IADD R17, R17, 0x1, -R9.reuse ;  /* 0x000000011111e824 */ /* 0x100fe200078e0a09 */
[----:B------:R-:W-:Y:S01]  /*fbd0*/  ISETP.GE.AND P3, PT, R6, RZ, PT ;  /* 0x000000ff0600720c */ /* 0x000fe20003f66270 */
[C---:B------:R-:W-:Y:S01]  /*fbe0*/  VIADD R6, R26.reuse, 0xcf ;  /* 0x000000cf1a067836 */ /* 0x040fe20000000000 */
[----:B------:R0:W-:Y:S01]  /*fbf0*/  STL [R1+0x3ec], R3 ;  /* 0x0003ec0301007387 */ /* 0x0001e20000100800 */
[--C-:B------:R-:W-:Y:S01]  /*fc00*/  @!P4 IMAD.IADD R15, R15, 0x1, -R9.reuse ;  /* 0x000000010f0fc824 */ /* 0x100fe200078e0a09 */
[----:B------:R-:W-:Y:S01]  /*fc10*/  IABS R13, R5 ;  /* 0x00000005000d7213 */ /* 0x000fe20000000000 */
[----:B------:R-:W-:Y:S01]  /*fc20*/  VIADD R7, R26, 0xce ;  /* 0x000000ce1a077836 */ /* 0x000fe20000000000 */
[----:B------:R-:W-:Y:S01]  /*fc30*/  IABS R8, R6 ;  /* 0x0000000600087213 */ /* 0x000fe20000000000 */
[----:B------:R-:W-:Y:S01]  /*fc40*/  IMAD.MOV.U32 R20, RZ, RZ, R14 ;  /* 0x000000ffff147224 */ /* 0x000fe200078e000e */
[----:B------:R-:W-:Y:S01]  /*fc50*/  ISETP.GT.U32.AND P4, PT, R9, R15, PT ;  /* 0x0000000f0900720c */ /* 0x000fe20003f84070 */
[----:B------:R-:W-:Y:S01]  /*fc60*/  @!P2 IMAD.IADD R18, R18, 0x1, -R9 ;  /* 0x000000011212a824 */ /* 0x000fe200078e0a09 */
[----:B------:R-:W-:Y:S01]  /*fc70*/  ISETP.GE.AND P2, PT, R4, RZ, PT ;  /* 0x000000ff0400720c */ /* 0x000fe20003f46270 */
[----:B------:R-:W-:Y:S01]  /*fc80*/  IMAD.HI.U32 R11, R10, R8, RZ ;  /* 0x000000080a0b7227 */ /* 0x000fe200078e00ff */
[----:B------:R-:W-:-:S02]  /*fc90*/  IABS R16, R7 ;  /* 0x0000000700107213 */ /* 0x000fc40000000000 */
[C---:B------:R-:W-:Y:S01]  /*fca0*/  ISETP.GT.U32.AND P6, PT, R9.reuse, R18, PT ;  /* 0x000000120900720c */ /* 0x040fe20003fc4070 */
[----:B0-----:R-:W-:Y:S02]  /*fcb0*/  IMAD.MOV.U32 R3, RZ, RZ, R0 ;  /* 0x000000ffff037224 */ /* 0x001fe400078e0000 */
[----:B------:R-:W-:Y:S02]  /*fcc0*/  IMAD.MOV R11, RZ, RZ, -R11 ;  /* 0x000000ffff0b7224 */ /* 0x000fe400078e0a0b */
[----:B------:R-:W-:Y:S01]  /*fcd0*/  @!P5 IMAD.MOV R3, RZ, RZ, -R3 ;  /* 0x000000ffff03d224 */ /* 0x000fe200078e0a03 */
[----:B------:R-:W-:Y:S01]  /*fce0*/  ISETP.GT.U32.AND P5, PT, R9, R17, PT ;  /* 0x000000110900720c */ /* 0x000fe20003fa4070 */
[----:B------:R-:W-:-:S03]  /*fcf0*/  IMAD.HI.U32 R4, R10, R13, RZ ;  /* 0x0000000d0a047227 */ /* 0x000fc600078e00ff */
[----:B------:R0:W-:Y:S01]  /*fd00*/  STL [R1+0x3e4], R3 ;  /* 0x0003e40301007387 */ /* 0x0001e20000100800 */
[----:B------:R-:W-:Y:S02]  /*fd10*/  IMAD.MOV R4, RZ, RZ, -R4 ;  /* 0x000000ffff047224 */ /* 0x000fe400078e0a04 */
[----:B------:R-:W-:Y:S02]  /*fd20*/  @!P4 IMAD.IADD R15, R15, 0x1, -R9 ;  /* 0x000000010f0fc824 */ /* 0x000fe400078e0a09 */
[----:B------:R-:W-:Y:S02]  /*fd30*/  IMAD R13, R9, R4, R13 ;  /* 0x00000004090d7224 */ /* 0x000fe400078e020d */
[--C-:B------:R-:W-:Y:S02]  /*fd40*/  @!P6 IMAD.IADD R18, R18, 0x1, -R9.reuse ;  /* 0x000000011212e824 */ /* 0x100fe400078e0a09 */
[----:B------:R-:W-:Y:S01]  /*fd50*/  @!P5 IMAD.IADD R17, R17, 0x1, -R9 ;  /* 0x000000011111d824 */ /* 0x000fe200078e0a09 */
[----:B------:R-:W-:Y:S01]  /*fd60*/  ISETP.GE.AND P5, PT, R5, RZ, PT ;  /* 0x000000ff0500720c */ /* 0x000fe20003fa6270 */
[C---:B------:R-:W-:Y:S01]  /*fd70*/  IMAD R5, R9.reuse, R11, R8 ;  /* 0x0000000b09057224 */ /* 0x040fe200078e0208 */
[----:B------:R-:W-:Y:S01]  /*fd80*/  ISETP.GT.U32.AND P6, PT, R9, R13, PT ;  /* 0x0000000d0900720c */ /* 0x000fe20003fc4070 */
[----:B------:R-:W-:-:S02]  /*fd90*/  VIADD R11, R26, 0xcc ;  /* 0x000000cc1a0b7836 */ /* 0x000fc40000000000 */
[----:B0-----:R-:W-:Y:S01]  /*fda0*/  IMAD.MOV.U32 R3, RZ, RZ, R18 ;  /* 0x000000ffff037224 */ /* 0x001fe200078e0012 */
[----:B------:R-:W-:Y:S01]  /*fdb0*/  ISETP.GT.U32.AND P4, PT, R9, R5, PT ;  /* 0x000000050900720c */ /* 0x000fe20003f84070 */
[----:B------:R-:W-:Y:S01]  /*fdc0*/  VIADD R0, R26, 0xcd ;  /* 0x000000cd1a007836 */ /* 0x000fe20000000000 */
[----:B------:R-:W-:Y:S01]  /*fdd0*/  IABS R12, R11 ;  /* 0x0000000b000c7213 */ /* 0x000fe20000000000 */
[----:B------:R-:W-:Y:S02]  /*fde0*/  @!P0 IMAD.MOV R3, RZ, RZ, -R3 ;  /* 0x000000ffff038224 */ /* 0x000fe400078e0a03 */
[----:B------:R-:W-:Y:S01]  /*fdf0*/  @!P1 IMAD.MOV R20, RZ, RZ, -R20 ;  /* 0x000000ffff149224 */ /* 0x000fe200078e0a14 */
[----:B------:R-:W-:Y:S01]  /*fe00*/  IABS R4, R0 ;  /* 0x0000000000047213 */ /* 0x000fe20000000000 */
[----:B------:R-:W-:-:S03]  /*fe10*/  IMAD.HI.U32 R14, R10, R12, RZ ;  /* 0x0000000c0a0e7227 */ /* 0x000fc600078e00ff */
[----:B------:R-:W-:Y:S01]  /*fe20*/  STL [R1+0x3e0], R20 ;  /* 0x0003e01401007387 */ /* 0x000fe20000100800 */
[--C-:B------:R-:W-:Y:S01]  /*fe30*/  @!P6 IMAD.IADD R13, R13, 0x1, -R9.reuse ;  /* 0x000000010d0de824 */ /* 0x100fe200078e0a09 */
[----:B------:R-:W-:Y:S01]  /*fe40*/  ISETP.GE.AND P6, PT, R6, RZ, PT ;  /* 0x000000ff0600720c */ /* 0x000fe20003fc6270 */
[----:B------:R-:W-:Y:S01]  /*fe50*/  @!P4 IMAD.IADD R5, R5, 0x1, -R9 ;  /* 0x000000010505c824 */ /* 0x000fe200078e0a09 */
[----:B------:R0:W-:Y:S01]  /*fe60*/  STL [R1+0x3dc], R3 ;  /* 0x0003dc0301007387 */ /* 0x0001e20000100800 */
[C---:B------:R-:W-:Y:S01]  /*fe70*/  IMAD.HI.U32 R19, R10.reuse, R16, RZ ;  /* 0x000000100a137227 */ /* 0x040fe200078e00ff */
[C---:B------:R-:W-:Y:S02]  /*fe80*/  ISETP.GT.U32.AND P1, PT, R9.reuse, R13, PT ;  /* 0x0000000d0900720c */ /* 0x040fe40003f24070 */
[----:B------:R-:W-:Y:S01]  /*fe90*/  ISETP.GT.U32.AND P0, PT, R9, R5, PT ;  /* 0x000000050900720c */ /* 0x000fe20003f04070 */
[----:B------:R-:W-:Y:S02]  /*fea0*/  IMAD.MOV R14, RZ, RZ, -R14 ;  /* 0x000000ffff0e7224 */ /* 0x000fe400078e0a0e */
[----:B------:R-:W-:-:S04]  /*feb0*/  IMAD.HI.U32 R8, R10, R4, RZ ;  /* 0x000000040a087227 */ /* 0x000fc800078e00ff */
[----:B------:R-:W-:Y:S02]  /*fec0*/  IMAD.MOV R19, RZ, RZ, -R19 ;  /* 0x000000ffff137224 */ /* 0x000fe400078e0a13 */
[C---:B------:R-:W-:Y:S02]  /*fed0*/  IMAD R12, R9.reuse, R14, R12 ;  /* 0x0000000e090c7224 */ /* 0x040fe400078e020c */
[----:B0-----:R-:W-:Y:S02]  /*fee0*/  IMAD.MOV.U32 R3, RZ, RZ, R15 ;  /* 0x000000ffff037224 */ /* 0x001fe400078e000f */
[----:B------:R-:W-:Y:S02]  /*fef0*/  IMAD.MOV R8, RZ, RZ, -R8 ;  /* 0x000000ffff087224 */ /* 0x000fe400078e0a08 */
[----:B------:R-:W-:Y:S02]  /*ff00*/  IMAD R16, R9, R19, R16 ;  /* 0x0000001309107224 */ /* 0x000fe400078e0210 */
[----:B------:R-:W-:Y:S01]  /*ff10*/  @!P0 IMAD.IADD R5, R5, 0x1, -R9 ;  /* 0x0000000105058824 */ /* 0x000fe200078e0a09 */
[C---:B------:R-:W-:Y:S01]  /*ff20*/  ISETP.GT.U32.AND P0, PT, R9.reuse, R12, PT ;  /* 0x0000000c0900720c */ /* 0x040fe20003f04070 */
[----:B------:R-:W-:Y:S01]  /*ff30*/  @!P3 IMAD.MOV R17, RZ, RZ, -R17 ;  /* 0x000000ffff11b224 */ /* 0x000fe200078e0a11 */
[----:B------:R-:W-:Y:S01]  /*ff40*/  ISETP.GT.U32.AND P4, PT, R9, R16, PT ;  /* 0x000000100900720c */ /* 0x000fe20003f84070 */
[----:B------:R-:W-:Y:S01]  /*ff50*/  @!P2 IMAD.MOV R3, RZ, RZ, -R3 ;  /* 0x000000ffff03a224 */ /* 0x000fe200078e0a03 */
[----:B------:R-:W-:Y:S01]  /*ff60*/  ISETP.GE.AND P3, PT, R7, RZ, PT ;  /* 0x000000ff0700720c */ /* 0x000fe20003f66270 */
[----:B------:R-:W-:Y:S01]  /*ff70*/  IMAD R4, R9, R8, R4 ;  /* 0x0000000809047224 */ /* 0x000fe200078e0204 */
[----:B------:R-:W-:Y:S01]  /*ff80*/  STL [R1+0x3d4], R17 ;  /* 0x0003d41101007387 */ /* 0x000fe20000100800 */
[----:B------:R-:W-:Y:S01]  /*ff90*/  @!P1 IMAD.IADD R13, R13, 0x1, -R9 ;  /* 0x000000010d0d9824 */ /* 0x000fe200078e0a09 */
[----:B------:R-:W-:Y:S01]  /*ffa0*/  ISETP.GE.AND P1, PT, R0, RZ, PT ;  /* 0x000000ff0000720c */ /* 0x000fe20003f26270 */
[C---:B------:R-:W-:Y:S01]  /*ffb0*/  VIADD R0, R26.reuse, 0xca ;  /* 0x000000ca1a007836 */ /* 0x040fe20000000000 */
[----:B------:R0:W-:Y:S01]  /*ffc0*/  STL [R1+0x3d0], R3 ;  /* 0x0003d00301007387 */ /* 0x0001e20000100800 */
[----:B------:R-:W-:Y:S01]  /*ffd0*/  ISETP.GT.U32.AND P2, PT, R9, R4, PT ;  /* 0x000000040900720c */ /* 0x000fe20003f44070 */
[----:B------:R-:W-:-:S02]  /*ffe0*/  VIADD R6, R26, 0xcb ;  /* 0x000000cb1a067836 */ /* 0x000fc40000000000 */
[--C-:B------:R-:W-:Y:S01]  /*fff0*/  @!P0 IMAD.IADD R12, R12, 0x1, -R9.reuse ;  /* 0x000000010c0c8824 */ /* 0x100fe200078e0a09 */
[----:B------:R-:W-:Y:S01]  /*10000*/  IABS R14, R0 ;  /* 0x00000000000e7213 */ /* 0x000fe20000000000 */
[----:B------:R-:W-:Y:S01]  /*10010*/  @!P4 IMAD.IADD R16, R16, 0x1, -R9 ;  /* 0x000000011010c824 */ /* 0x000fe200078e0a09 */
[----:B------:R-:W-:Y:S01]  /*10020*/  IABS R8, R6 ;  /* 0x0000000600087213 */ /* 0x000fe20000000000 */
[----:B------:R-:W-:Y:S01]  /*10030*/  VIADD R19, R26, 0xb8 ;  /* 0x000000b81a137836 */ /* 0x000fe20000000000 */
[----:B------:R-:W-:Y:S01]  /*10040*/  ISETP.GT.U32.AND P0, PT, R9, R12, PT ;  /* 0x0000000c0900720c */ /* 0x000fe20003f04070 */
[----:B0-----:R-:W-:Y:S01]  /*10050*/  IMAD.MOV.U32 R3, RZ, RZ, R13 ;  /* 0x000000ffff037224 */ /* 0x001fe200078e000d */
[----:B------:R-:W-:Y:S01]  /*10060*/  ISETP.GE.AND P4, PT, R11, RZ, PT ;  /* 0x000000ff0b00720c */ /* 0x000fe20003f86270 */
[----:B------:R-:W-:-:S04]  /*10070*/  IMAD.HI.U32 R7, R10, R8, RZ ;  /* 0x000000080a077227 */ /* 0x000fc800078e00ff */
[----:B------:R-:W-:Y:S02]  /*10080*/  @!P5 IMAD.MOV R3, RZ, RZ, -R3 ;  /* 0x000000ffff03d224 */ /* 0x000fe400078e0a03 */
[----:B------:R-:W-:Y:S01]  /*10090*/  @!P2 IMAD.IADD R4, R4, 0x1, -R9 ;  /* 0x000000010404a824 */ /* 0x000fe200078e0a09 */
[C---:B------:R-:W-:Y:S01]  /*100a0*/  ISETP.GT.U32.AND P2, PT, R9.reuse, R16, PT ;  /* 0x000000100900720c */ /* 0x040fe20003f44070 */
[----:B------:R-:W-:Y:S01]  /*100b0*/  IMAD.MOV R7, RZ, RZ, -R7 ;  /* 0x000000ffff077224 */ /* 0x000fe200078e0a07 */
[----:B------:R0:W-:Y:S01]  /*100c0*/  STL [R1+0x3cc], R3 ;  /* 0x0003cc0301007387 */ /* 0x0001e20000100800 */
[----:B------:R-:W-:Y:S01]  /*100d0*/  VIADD R11, R26, 0xc9 ;  /* 0x000000c91a0b7836 */ /* 0x000fe20000000000 */
[C---:B------:R-:W-:Y:S01]  /*100e0*/  ISETP.GT.U32.AND P5, PT, R9.reuse, R4, PT ;  /* 0x000000040900720c */ /* 0x040fe20003fa4070 */
[----:B------:R-:W-:Y:S02]  /*100f0*/  IMAD R8, R9, R7, R8 ;  /* 0x0000000709087224 */ /* 0x000fe400078e0208 */
[----:B------:R-:W-:Y:S01]  /*10100*/  @!P0 IMAD.IADD R12, R12, 0x1, -R9 ;  /* 0x000000010c0c8824 */ /* 0x000fe200078e0a09 */
[----:B------:R-:W-:Y:S01]  /*10110*/  IABS R13, R11 ;  /* 0x0000000b000d7213 */ /* 0x000fe20000000000 */
[----:B------:R-:W-:-:S02]  /*10120*/  VIADD R20, R26, 0xb7 ;  /* 0x000000b71a147836 */ /* 0x000fc40000000000 */
[----:B0-----:R-:W-:Y:S02]  /*10130*/  IMAD.MOV.U32 R3, RZ, RZ, R5 ;  /* 0x000000ffff037224 */ /* 0x001fe400078e0005 */
[----:B------:R-:W-:-:S04]  /*10140*/  IMAD.HI.U32 R5, R10, R14, RZ ;  /* 0x0000000e0a057227 */ /* 0x000fc800078e00ff */
[----:B------:R-:W-:Y:S02]  /*10150*/  IMAD.MOV R5, RZ, RZ, -R5 ;  /* 0x000000ffff057224 */ /* 0x000fe400078e0a05 */
[----:B------:R-:W-:Y:S01]  /*10160*/  @!P6 IMAD.MOV R3, RZ, RZ, -R3 ;  /* 0x000000ffff03e224 */ /* 0x000fe200078e0a03 */
[----:B------:R-:W-:Y:S01]  /*10170*/  ISETP.GE.AND P6, PT, R6, RZ, PT ;  /* 0x000000ff0600720c */ /* 0x000fe20003fc6270 */
[C---:B------:R-:W-:Y:S02]  /*10180*/  IMAD R14, R9.reuse, R5, R14 ;  /* 0x00000005090e7224 */ /* 0x040fe400078e020e */
[----:B------:R-:W-:Y:S01]  /*10190*/  @!P2 IMAD.IADD R16, R16, 0x1, -R9 ;  /* 0x000000011010a824 */ /* 0x000fe200078e0a09 */
[C---:B------:R-:W-:Y:S01]  /*101a0*/  ISETP.GT.U32.AND P2, PT, R9.reuse, R8, PT ;  /* 0x000000080900720c */ /* 0x040fe20003f44070 */
[----:B------:R0:W-:Y:S01]  /*101b0*/  STL [R1+0x3c8], R3 ;  /* 0x0003c80301007387 */ /* 0x0001e20000100800 */
[----:B------:R-:W-:Y:S01]  /*101c0*/  ISETP.GT.U32.AND P0, PT, R9, R14, PT ;  /* 0x0000000e0900720c */ /* 0x000fe20003f04070 */
[----:B------:R-:W-:-:S02]  /*101d0*/  VIADD R5, R26, 0xc8 ;  /* 0x000000c81a057836 */ /* 0x000fc40000000000 */
[----:B------:R-:W-:-:S04]  /*101e0*/  IMAD.HI.U32 R15, R10, R13, RZ ;  /* 0x0000000d0a0f7227 */ /* 0x000fc800078e00ff */
[----:B------:R-:W-:Y:S01]  /*101f0*/  @!P5 IMAD.IADD R4, R4, 0x1, -R9 ;  /* 0x000000010404d824 */ /* 0x000fe200078e0a09 */
[----:B------:R-:W-:Y:S01]  /*10200*/  ISETP.GE.AND P5, PT, R0, RZ, PT ;  /* 0x000000ff0000720c */ /* 0x000fe20003fa6270 */
[----:B0-----:R-:W-:Y:S01]  /*10210*/  IMAD.MOV.U32 R3, RZ, RZ, R16 ;  /* 0x000000ffff037224 */ /* 0x001fe200078e0010 */
[----:B------:R-:W-:Y:S01]  /*10220*/  IABS R0, R5 ;  /* 0x0000000500007213 */ /* 0x000fe20000000000 */
[----:B------:R-:W-:Y:S02]  /*10230*/  IMAD.MOV R15, RZ, RZ, -R15 ;  /* 0x000000ffff0f7224 */ /* 0x000fe400078e0a0f */
[----:B------:R-:W-:Y:S02]  /*10240*/  @!P3 IMAD.MOV R3, RZ, RZ, -R3 ;  /* 0x000000ffff03b224 */ /* 0x000fe400078e0a03 */
[--C-:B------:R-:W-:Y:S02]  /*10250*/  @!P0 IMAD.IADD R14, R14, 0x1, -R9.reuse ;  /* 0x000000010e0e8824 */ /* 0x100fe400078e0a09 */
[----:B------:R-:W-:Y:S01]  /*10260*/  @!P2 IMAD.IADD R8, R8, 0x1, -R9 ;  /* 0x000000010808a824 */ /* 0x000fe200078e0a09 */
[----:B------:R0:W-:Y:S01]  /*10270*/  STL [R1+0x3c4], R3 ;  /* 0x0003c40301007387 */ /* 0x0001e20000100800 */
[----:B------:R-:W-:Y:S01]  /*10280*/  IMAD R13, R9, R15, R13 ;  /* 0x0000000f090d7224 */ /* 0x000fe200078e020d */
[----:B------:R-:W-:Y:S01]  /*10290*/  ISETP.GE.AND P2, PT, R11, RZ, PT ;  /* 0x000000ff0b00720c */ /* 0x000fe20003f46270 */
[----:B------:R-:W-:Y:S01]  /*102a0*/  IMAD.MOV.U32 R16, RZ, RZ, R4 ;  /* 0x000000ffff107224 */ /* 0x000fe200078e0004 */
[C---:B------:R-:W-:Y:S01]  /*102b0*/  ISETP.GT.U32.AND P0, PT, R9.reuse, R14, PT ;  /* 0x0000000e0900720c */ /* 0x040fe20003f04070 */
[----:B------:R-:W-:Y:S01]  /*102c0*/  IMAD.HI.U32 R11, R10, R0, RZ ;  /* 0x000000000a0b7227 */ /* 0x000fe200078e00ff */
[----:B------:R-:W-:-:S03]  /*102d0*/  ISETP.GT.U32.AND P3, PT, R9, R8, PT ;  /* 0x000000080900720c */ /* 0x000fc60003f64070 */
[----:B------:R-:W-:Y:S02]  /*102e0*/  VIADD R6, R26, 0xc7 ;  /* 0x000000c71a067836 */ /* 0x000fe40000000000 */
[----:B0-----:R-:W-:Y:S02]  /*102f0*/  IMAD.MOV.U32 R3, RZ, RZ, R12 ;  /* 0x000000ffff037224 */ /* 0x001fe400078e000c */
[----:B------:R-:W-:Y:S01]  /*10300*/  @!P1 IMAD.MOV R16, RZ, RZ, -R16 ;  /* 0x000000ffff109224 */ /* 0x000fe200078e0a10 */
[----:B------:R-:W-:Y:S01]  /*10310*/  ISETP.GT.U32.AND P1, PT, R9, R13, PT ;  /* 0x0000000d0900720c */ /* 0x000fe20003f24070 */
[----:B------:R-:W-:Y:S01]  /*10320*/  @!P4 IMAD.MOV R3, RZ, RZ, -R3 ;  /* 0x000000ffff03c224 */ /* 0x000fe200078e0a03 */
[----:B------:R-:W-:Y:S01]  /*10330*/  ISETP.GE.AND P4, PT, R5, RZ, PT ;  /* 0x000000ff0500720c */ /* 0x000fe20003f86270 */
[----:B------:R-:W-:Y:S01]  /*10340*/  IMAD.MOV R5, RZ, RZ, -R11 ;  /* 0x000000ffff057224 */ /* 0x000fe200078e0a0b */
[----:B------:R-:W-:Y:S01]  /*10350*/  IABS R7, R6 ;  /* 0x0000000600077213 */ /* 0x000fe20000000000 */
[----:B------:R-:W-:Y:S01]  /*10360*/  @!P0 IMAD.IADD R14, R14, 0x1, -R9 ;  /* 0x000000010e0e8824 */ /* 0x000fe200078e0a09 */
[----:B------:R-:W-:Y:S01]  /*10370*/  STL [R1+0x3c0], R16 ;  /* 0x0003c01001007387 */ /* 0x000fe20000100800 */
[----:B------:R-:W-:-:S02]  /*10380*/  IMAD R0, R9, R5, R0 ;  /* 0x0000000509007224 */ /* 0x000fc400078e0200 */
[----:B------:R-:W-:Y:S01]  /*10390*/  IMAD.HI.U32 R4, R10, R7, RZ ;  /* 0x000000070a047227 */ /* 0x000fe200078e00ff */
[----:B------:R0:W-:Y:S02]  /*103a0*/  STL [R1+0x3b8], R3 ;  /* 0x0003b80301007387 */ /* 0x0001e40000100800 */
[----:B------:R-:W-:Y:S01]  /*103b0*/  ISETP.GT.U32.AND P0, PT, R9, R0, PT ;  /* 0x000000000900720c */ /* 0x000fe20003f04070 */
[----:B------:R-:W-:Y:S02]  /*103c0*/  IMAD.MOV R4, RZ, RZ, -R4 ;  /* 0x000000ffff047224 */ /* 0x000fe400078e0a04 */
[--C-:B------:R-:W-:Y:S01]  /*103d0*/  @!P3 IMAD.IADD R8, R8, 0x1, -R9.reuse ;  /* 0x000000010808b824 */ /* 0x100fe200078e0a09 */
[----:B------:R-:W-:Y:S01]  /*103e0*/  ISETP.GE.AND P3, PT, R6, RZ, PT ;  /* 0x000000ff0600720c */ /* 0x000fe20003f66270 */
[----:B------:R-:W-:Y:S02]  /*103f0*/  @!P1 IMAD.IADD R13, R13, 0x1, -R9 ;  /* 0x000000010d0d9824 */ /* 0x000fe400078e0a09 */
[----:B------:R-:W-:-:S02]  /*10400*/  IMAD R7, R9, R4, R7 ;  /* 0x0000000409077224 */ /* 0x000fc400078e0207 */
[----:B------:R-:W-:Y:S01]  /*10410*/  IMAD.MOV.U32 R15, RZ, RZ, R8 ;  /* 0x000000ffff0f7224 */ /* 0x000fe200078e0008 */
[C---:B------:R-:W-:Y:S01]  /*10420*/  ISETP.GT.U32.AND P1, PT, R9.reuse, R13, PT ;  /* 0x0000000d0900720c */ /* 0x040fe20003f24070 */
[----:B------:R-:W-:Y:S02]  /*10430*/  VIADD R5, R26, 0xc5 ;  /* 0x000000c51a057836 */ /* 0x000fe40000000000 */
[----:B------:R-:W-:Y:S01]  /*10440*/  @!P6 IMAD.MOV R15, RZ, RZ, -R15 ;  /* 0x000000ffff0fe224 */ /* 0x000fe200078e0a0f */
[C---:B------:R-:W-:Y:S01]  /*10450*/  ISETP.GT.U32.AND P6, PT, R9.reuse, R7, PT ;  /* 0x000000070900720c */ /* 0x040fe20003fc4070 */
[----:B------:R-:W-:Y:S01]  /*10460*/  @!P0 IMAD.IADD R0, R0, 0x1, -R9 ;  /* 0x0000000100008824 */ /* 0x000fe200078e0a09 */
[----:B------:R-:W-:Y:S01]  /*10470*/  IABS R12, R5 ;  /* 0x00000005000c7213 */ /* 0x000fe20000000000 */
[----:B0-----:R-:W-:Y:S01]  /*10480*/  IMAD.MOV.U32 R3, RZ, RZ, R14 ;  /* 0x000000ffff037224 */ /* 0x001fe200078e000e */
[----:B------:R-:W-:Y:S01]  /*10490*/  STL [R1+0x3b4], R15 ;  /* 0x0003b40f01007387 */ /* 0x000fe20000100800 */
[----:B------:R-:W-:Y:S01]  /*104a0*/  VIADD R11, R26, 0xc6 ;  /* 0x000000c61a0b7836 */ /* 0x000fe20000000000 */
[----:B------:R-:W-:Y:S01]  /*104b0*/  ISETP.GT.U32.AND P0, PT, R9, R0, PT ;  /* 0x000000000900720c */ /* 0x000fe20003f04070 */
[----:B------:R-:W-:-:S02]  /*104c0*/  @!P5 IMAD.MOV R3, RZ, RZ, -R3 ;  /* 0x000000ffff03d224 */ /* 0x000fc400078e0a03 */
[--C-:B------:R-:W-:Y:S01]  /*104d0*/  @!P1 IMAD.IADD R13, R13, 0x1, -R9.reuse ;  /* 0x000000010d0d9824 */ /* 0x100fe200078e0a09 */
[----:B------:R-:W-:Y:S01]  /*104e0*/  IABS R6, R11 ;  /* 0x0000000b00067213 */ /* 0x000fe20000000000 */
[----:B------:R-:W-:Y:S01]  /*104f0*/  VIADD R4, R26, 0xc4 ;  /* 0x000000c41a047836 */ /* 0x000fe20000000000 */
[----:B------:R-:W-:Y:S01]  /*10500*/  ISETP.GE.AND P5, PT, R11, RZ, PT ;  /* 0x000000ff0b00720c */ /* 0x000fe20003fa6270 */
[----:B------:R-:W-:Y:S01]  /*10510*/  IMAD.MOV.U32 R11, RZ, RZ, R12 ;  /* 0x000000ffff0b7224 */ /* 0x000fe200078e000c */
[----:B------:R0:W-:Y:S01]  /*10520*/  STL [R1+0x3ac], R3 ;  /* 0x0003ac0301007387 */ /* 0x0001e20000100800 */
[----:B------:R-:W-:Y:S01]  /*10530*/  @!P6 IMAD.IADD R7, R7, 0x1, -R9 ;  /* 0x000000010707e824 */ /* 0x000fe200078e0a09 */
[----:B------:R-:W-:Y:S01]  /*10540*/  ISETP.GE.AND P1, PT, R5, RZ, PT ;  /* 0x000000ff0500720c */ /* 0x000fe20003f26270 */
[C---:B------:R-:W-:Y:S01]  /*10550*/  IMAD.HI.U32 R14, R10.reuse, R6, RZ ;  /* 0x000000060a0e7227 */ /* 0x040fe200078e00ff */
[----:B------:R-:W-:Y:S02]  /*10560*/  IABS R8, R4 ;  /* 0x0000000400087213 */ /* 0x000fe40000000000 */
[----:B------:R-:W-:Y:S01]  /*10570*/  ISETP.GT.U32.AND P6, PT, R9, R7, PT ;  /* 0x000000070900720c */ /* 0x000fe20003fc4070 */
[----:B------:R-:W-:-:S04]  /*10580*/  IMAD.HI.U32 R5, R10, R11, RZ ;  /* 0x0000000b0a057227 */ /* 0x000fc800078e00ff */
[----:B0-----:R-:W-:Y:S02]  /*10590*/  IMAD.MOV.U32 R3, RZ, RZ, R13 ;  /* 0x000000ffff037224 */ /* 0x001fe400078e000d */
[----:B------:R-:W-:Y:S02]  /*105a0*/  IMAD.MOV R14, RZ, RZ, -R14 ;  /* 0x000000ffff0e7224 */ /* 0x000fe400078e0a0e */
[----:B------:R-:W-:Y:S01]  /*105b0*/  @!P2 IMAD.MOV R3, RZ, RZ, -R3 ;  /* 0x000000ffff03a224 */ /* 0x000fe200078e0a03 */
[----:B------:R-:W-:Y:S01]  /*105c0*/  ISETP.GE.AND P2, PT, R4, RZ, PT ;  /* 0x000000ff0400720c */ /* 0x000fe20003f46270 */
[----:B------:R-:W-:Y:S02]  /*105d0*/  IMAD.MOV R5, RZ, RZ, -R5 ;  /* 0x000000ffff057224 */ /* 0x000fe400078e0a05 */
[----:B------:R-:W-:Y:S01]  /*105e0*/  @!P0 IMAD.IADD R0, R0, 0x1, -R9 ;  /* 0x0000000100008824 */ /* 0x000fe200078e0a09 */
[----:B------:R0:W-:Y:S01]  /*105f0*/  STL [R1+0x3a8], R3 ;  /* 0x0003a80301007387 */ /* 0x0001e20000100800 */
[----:B------:R-:W-:-:S02]  /*10600*/  IMAD R6, R9, R14, R6 ;  /* 0x0000000e09067224 */ /* 0x000fc400078e0206 */
        /* <DEDUP_REMOVED lines=26> */
[----:B------:R-:W-:Y:S01]  /*107b0*/  ISETP.GT.U32.AND P3, PT, R9, R8, PT ;  /* 0x000000080900720c */ /* 0x000fe20003f64070 */
[----:B------:R-:W-:Y:S02]  /*107c0*/  IMAD.MOV R17, RZ, RZ, -R17 ;  /* 0x000000ffff117224 */ /* 0x000fe400078e0a11 */
[----:B------:R-:W-:Y:S01]  /*107d0*/  IMAD.HI.U32 R13, R10, R15, RZ ;  /* 0x0000000f0a0d7227 */ /* 0x000fe200078e00ff */
[----:B------:R0:W-:Y:S03]  /*107e0*/  STL [R1+0x39c], R3 ;  /* 0x00039c0301007387 */ /* 0x0001e60000100800 */
[--C-:B------:R-:W-:Y:S01]  /*107f0*/  @!P0 IMAD.IADD R6, R6, 0x1, -R9.reuse ;  /* 0x0000000106068824 */ /* 0x100fe200078e0a09 */
[----:B------:R-:W-:Y:S01]  /*10800*/  ISETP.GE.AND P0, PT, R14, RZ, PT ;  /* 0x000000ff0e00720c */ /* 0x000fe20003f06270 */
[----:B------:R-:W-:-:S02]  /*10810*/  @!P4 IMAD.IADD R11, R11, 0x1, -R9 ;  /* 0x000000010b0bc824 */ /* 0x000fc400078e0a09 */
[----:B------:R-:W-:-:S04]  /*10820*/  IMAD.HI.U32 R7, R10, R5, RZ ;  /* 0x000000050a077227 */ /* 0x000fc800078e00ff */
[----:B------:R-:W-:Y:S02]  /*10830*/  @!P3 IMAD.IADD R8, R8, 0x1, -R9 ;  /* 0x000000010808b824 */ /* 0x000fe400078e0a09 */
[C---:B------:R-:W-:Y:S02]  /*10840*/  IMAD R14, R9.reuse, R17, R16 ;  /* 0x00000011090e7224 */ /* 0x040fe400078e0210 */
[----:B------:R-:W-:Y:S01]  /*10850*/  IMAD.MOV R13, RZ, RZ, -R13 ;  /* 0x000000ffff0d7224 */ /* 0x000fe200078e0a0d */
[C---:B------:R-:W-:Y:S01]  /*10860*/  ISETP.GT.U32.AND P3, PT, R9.reuse, R8, PT ;  /* 0x000000080900720c */ /* 0x040fe20003f64070 */
[----:B0-----:R-:W-:Y:S01]  /*10870*/  IMAD.MOV.U32 R3, RZ, RZ, R11 ;  /* 0x000000ffff037224 */ /* 0x001fe200078e000b */
[----:B------:R-:W-:Y:S01]  /*10880*/  ISETP.GT.U32.AND P4, PT, R9, R14, PT ;  /* 0x0000000e0900720c */ /* 0x000fe20003f84070 */
[----:B------:R-:W-:Y:S02]  /*10890*/  IMAD.MOV.U32 R18, RZ, RZ, R6 ;  /* 0x000000ffff127224 */ /* 0x000fe400078e0006 */
[----:B------:R-:W-:-:S02]  /*108a0*/  IMAD.MOV R7, RZ, RZ, -R7 ;  /* 0x000000ffff077224 */ /* 0x000fc400078e0a07 */
[----:B------:R-:W-:Y:S02]  /*108b0*/  IMAD R15, R9, R13, R15 ;  /* 0x0000000d090f7224 */ /* 0x000fe400078e020f */
[----:B------:R-:W-:-:S04]  /*108c0*/  IMAD.HI.U32 R13, R10, R0, RZ ;  /* 0x000000000a0d7227 */ /* 0x000fc800078e00ff */
[----:B------:R-:W-:Y:S01]  /*108d0*/  @!P1 IMAD.MOV R3, RZ, RZ, -R3 ;  /* 0x000000ffff039224 */ /* 0x000fe200078e0a03 */
[----:B------:R-:W-:Y:S01]  /*108e0*/  ISETP.GE.AND P1, PT, R4, RZ, PT ;  /* 0x000000ff0400720c */ /* 0x000fe20003f26270 */
[----:B------:R-:W-:Y:S01]  /*108f0*/  @!P5 IMAD.MOV R18, RZ, RZ, -R18 ;  /* 0x000000ffff12d224 */ /* 0x000fe200078e0a12 */
[C---:B------:R-:W-:Y:S01]  /*10900*/  ISETP.GT.U32.AND P5, PT, R9.reuse, R15, PT ;  /* 0x0000000f0900720c */ /* 0x040fe20003fa4070 */
[C---:B------:R-:W-:Y:S02]  /*10910*/  IMAD R4, R9.reuse, R7, R5 ;  /* 0x0000000709047224 */ /* 0x040fe400078e0205 */
[----:B------:R-:W-:Y:S01]  /*10920*/  IMAD.MOV R6, RZ, RZ, -R13 ;  /* 0x000000ffff067224 */ /* 0x000fe200078e0a0d */
[----:B------:R-:W-:Y:S01]  /*10930*/  STL [R1+0x398], R18 ;  /* 0x0003981201007387 */ /* 0x000fe20000100800 */
[--C-:B------:R-:W-:Y:S01]  /*10940*/  @!P3 IMAD.IADD R8, R8, 0x1, -R9.reuse ;  /* 0x000000010808b824 */ /* 0x100fe200078e0a09 */
[C---:B------:R-:W-:Y:S01]  /*10950*/  ISETP.GT.U32.AND P3, PT, R9.reuse, R4, PT ;  /* 0x000000040900720c */ /* 0x040fe20003f64070 */
[----:B------:R-:W-:Y:S01]  /*10960*/  IMAD R0, R9, R6, R0 ;  /* 0x0000000609007224 */ /* 0x000fe200078e0200 */
[----:B------:R0:W-:Y:S01]  /*10970*/  STL [R1+0x394], R3 ;  /* 0x0003940301007387 */ /* 0x0001e20000100800 */
[----:B------:R-:W-:-:S02]  /*10980*/  @!P4 IMAD.IADD R14, R14, 0x1, -R9 ;  /* 0x000000010e0ec824 */ /* 0x000fc400078e0a09 */
[C---:B------:R-:W-:Y:S02]  /*10990*/  VIADD R5, R26.reuse, 0xbf ;  /* 0x000000bf1a057836 */ /* 0x040fe40000000000 */
[--C-:B------:R-:W-:Y:S01]  /*109a0*/  @!P5 IMAD.IADD R15, R15, 0x1, -R9.reuse ;  /* 0x000000010f0fd824 */ /* 0x100fe200078e0a09 */
[C---:B------:R-:W-:Y:S01]  /*109b0*/  ISETP.GT.U32.AND P4, PT, R9.reuse, R14, PT ;  /* 0x0000000e0900720c */ /* 0x040fe20003f84070 */
[C---:B------:R-:W-:Y:S01]  /*109c0*/  VIADD R6, R26.reuse, 0xbe ;  /* 0x000000be1a067836 */ /* 0x040fe20000000000 */
[----:B------:R-:W-:Y:S01]  /*109d0*/  IABS R13, R5 ;  /* 0x00000005000d7213 */ /* 0x000fe20000000000 */
[----:B------:R-:W-:Y:S01]  /*109e0*/  VIADD R7, R26, 0xbd ;  /* 0x000000bd1a077836 */ /* 0x000fe20000000000 */
[C---:B------:R-:W-:Y:S01]  /*109f0*/  ISETP.GT.U32.AND P5, PT, R9.reuse, R15, PT ;  /* 0x0000000f0900720c */ /* 0x040fe20003fa4070 */
        /* <DEDUP_REMOVED lines=9> */
[----:B------:R-:W-:Y:S01]  /*10a90*/  @!P4 IMAD.IADD R14, R14, 0x1, -R9 ;  /* 0x000000010e0ec824 */ /* 0x000fe200078e0a09 */
[----:B------:R-:W-:Y:S01]  /*10aa0*/  ISETP.GE.AND P4, PT, R12, RZ, PT ;  /* 0x000000ff0c00720c */ /* 0x000fe20003f86270 */
[----:B------:R-:W-:Y:S02]  /*10ab0*/  IMAD.MOV R16, RZ, RZ, -R16 ;  /* 0x000000ffff107224 */ /* 0x000fe400078e0a10 */
[----:B------:R-:W-:-:S04]  /*10ac0*/  IMAD.HI.U32 R12, R10, R8, RZ ;  /* 0x000000080a0c7227 */ /* 0x000fc800078e00ff */
[----:B------:R-:W-:Y:S02]  /*10ad0*/  @!P2 IMAD.IADD R0, R0, 0x1, -R9 ;  /* 0x000000010000a824 */ /* 0x000fe400078e0a09 */
[C---:B------:R-:W-:Y:S02]  /*10ae0*/  IMAD R13, R9.reuse, R16, R13 ;  /* 0x00000010090d7224 */ /* 0x040fe400078e020d */
[----:B------:R-:W-:Y:S01]  /*10af0*/  IMAD.MOV R12, RZ, RZ, -R12 ;  /* 0x000000ffff0c7224 */ /* 0x000fe200078e0a0c */
[----:B------:R-:W-:Y:S01]  /*10b00*/  ISETP.GT.U32.AND P2, PT, R9, R0, PT ;  /* 0x000000000900720c */ /* 0x000fe20003f44070 */
[--C-:B------:R-:W-:Y:S01]  /*10b10*/  @!P3 IMAD.IADD R4, R4, 0x1, -R9.reuse ;  /* 0x000000010404b824 */ /* 0x100fe200078e0a09 */
[----:B------:R-:W-:Y:S01]  /*10b20*/  ISETP.GE.AND P3, PT, R7, RZ, PT ;  /* 0x000000ff0700720c */ /* 0x000fe20003f66270 */
[----:B------:R-:W-:Y:S01]  /*10b30*/  @!P5 IMAD.IADD R15, R15, 0x1, -R9 ;  /* 0x000000010f0fd824 */ /* 0x000fe200078e0a09 */
[C---:B------:R-:W-:Y:S01]  /*10b40*/  ISETP.GT.U32.AND P5, PT, R9.reuse, R13, PT ;  /* 0x0000000d0900720c */ /* 0x040fe20003fa4070 */
[----:B------:R-:W-:-:S02]  /*10b50*/  IMAD R7, R9, R12, R8 ;  /* 0x0000000c09077224 */ /* 0x000fc400078e0208 */
[----:B------:R-:W-:Y:S02]  /*10b60*/  IMAD.MOV.U32 R17, RZ, RZ, R14 ;  /* 0x000000ffff117224 */ /* 0x000fe400078e000e */
[----:B0-----:R-:W-:Y:S02]  /*10b70*/  IMAD.MOV.U32 R3, RZ, RZ, R15 ;  /* 0x000000ffff037224 */ /* 0x001fe400078e000f */
[----:B------:R-:W-:Y:S01]  /*10b80*/  @!P6 IMAD.MOV R17, RZ, RZ, -R17 ;  /* 0x000000ffff11e224 */ /* 0x000fe200078e0a11 */
[----:B------:R-:W-:Y:S01]  /*10b90*/  ISETP.GE.AND P6, PT, R5, RZ, PT ;  /* 0x000000ff0500720c */ /* 0x000fe20003fc6270 */
[--C-:B------:R-:W-:Y:S01]  /*10ba0*/  @!P2 IMAD.IADD R0, R0, 0x1, -R9.reuse ;  /* 0x000000010000a824 */ /* 0x100fe200078e0a09 */
[----:B------:R-:W-:Y:S01]  /*10bb0*/  ISETP.GT.U32.AND P2, PT, R9, R7, PT ;  /* 0x000000070900720c */ /* 0x000fe20003f44070 */
[----:B------:R-:W-:Y:S01]  /*10bc0*/  VIADD R5, R26, 0xbc ;  /* 0x000000bc1a057836 */ /* 0x000fe20000000000 */
[----:B------:R-:W-:Y:S01]  /*10bd0*/  STL [R1+0x38c], R17 ;  /* 0x00038c1101007387 */ /* 0x000fe20000100800 */
[----:B------:R-:W-:-:S02]  /*10be0*/  @!P5 IMAD.IADD R13, R13, 0x1, -R9 ;  /* 0x000000010d0dd824 */ /* 0x000fc400078e0a09 */
[----:B------:R-:W-:Y:S01]  /*10bf0*/  IMAD.HI.U32 R14, R10, R11, RZ ;  /* 0x0000000b0a0e7227 */ /* 0x000fe200078e00ff */
[----:B------:R-:W-:Y:S02]  /*10c00*/  IABS R8, R5 ;  /* 0x0000000500087213 */ /* 0x000fe40000000000 */
[----:B------:R-:W-:Y:S01]  /*10c10*/  ISETP.GT.U32.AND P5, PT, R9, R13, PT ;  /* 0x0000000d0900720c */ /* 0x000fe20003fa4070 */
[----:B------:R-:W-:Y:S01]  /*10c20*/  @!P0 IMAD.MOV R3, RZ, RZ, -R3 ;  /* 0x000000ffff038224 */ /* 0x000fe200078e0a03 */
[----:B------:R-:W-:Y:S01]  /*10c30*/  ISETP.GE.AND P0, PT, R6, RZ, PT ;  /* 0x000000ff0600720c */ /* 0x000fe20003f06270 */
[----:B------:R-:W-:Y:S02]  /*10c40*/  IMAD.MOV R14, RZ, RZ, -R14 ;  /* 0x000000ffff0e7224 */ /* 0x000fe400078e0a0e */
[----:B------:R-:W-:Y:S01]  /*10c50*/  @!P2 IMAD.IADD R7, R7, 0x1, -R9 ;  /* 0x000000010707a824 */ /* 0x000fe200078e0a09 */
[----:B------:R0:W-:Y:S01]  /*10c60*/  STL [R1+0x388], R3 ;  /* 0x0003880301007387 */ /* 0x0001e20000100800 */
[----:B------:R-:W-:-:S03]  /*10c70*/  IMAD.HI.U32 R6, R10, R8, RZ ;  /* 0x000000080a067227 */ /* 0x000fc600078e00ff */
[C---:B------:R-:W-:Y:S01]  /*10c80*/  ISETP.GT.U32.AND P2, PT, R9.reuse, R7, PT ;  /* 0x000000070900720c */ /* 0x040fe20003f44070 */
[----:B------:R-:W-:Y:S02]  /*10c90*/  IMAD.MOV.U32 R15, RZ, RZ, R4 ;  /* 0x000000ffff0f7224 */ /* 0x000fe400078e0004 */
[----:B------:R-:W-:Y:S02]  /*10ca0*/  VIADD R4, R26, 0xbb ;  /* 0x000000bb1a047836 */ /* 0x000fe40000000000 */
[----:B------:R-:W-:Y:S02]  /*10cb0*/  IMAD R11, R9, R14, R11 ;  /* 0x0000000e090b7224 */ /* 0x000fe400078e020b */
[----:B------:R-:W-:Y:S01]  /*10cc0*/  IMAD.MOV R6, RZ, RZ, -R6 ;  /* 0x000000ffff067224 */ /* 0x000fe200078e0a06 */
[----:B------:R-:W-:Y:S01]  /*10cd0*/  IABS R21, R4 ;  /* 0x0000000400157213 */ /* 0x000fe20000000000 */
[----:B------:R-:W-:Y:S01]  /*10ce0*/  @!P5 IMAD.IADD R13, R13, 0x1, -R9 ;  /* 0x000000010d0dd824 */ /* 0x000fe200078e0a09 */
[C---:B------:R-:W-:Y:S01]  /*10cf0*/  ISETP.GT.U32.AND P5, PT, R9.reuse, R11, PT ;  /* 0x0000000b0900720c */ /* 0x040fe20003fa4070 */
[----:B------:R-:W-:-:S02]  /*10d00*/  IMAD R8, R9, R6, R8 ;  /* 0x0000000609087224 */ /* 0x000fc400078e0208 */
[----:B0-----:R-:W-:Y:S02]  /*10d10*/  IMAD.MOV.U32 R3, RZ, RZ, R0 ;  /* 0x000000ffff037224 */ /* 0x001fe400078e0000 */
[----:B------:R-:W-:-:S04]  /*10d20*/  IMAD.HI.U32 R0, R10, R21, RZ ;  /* 0x000000150a007227 */ /* 0x000fc800078e00ff */
[----:B------:R-:W-:Y:S01]  /*10d30*/  @!P2 IMAD.IADD R7, R7, 0x1, -R9 ;  /* 0x000000010707a824 */ /* 0x000fe200078e0a09 */
[C---:B------:R-:W-:Y:S01]  /*10d40*/  ISETP.GT.U32.AND P2, PT, R9.reuse, R8, PT ;  /* 0x000000080900720c */ /* 0x040fe20003f44070 */
[----:B------:R-:W-:Y:S02]  /*10d50*/  IMAD.MOV R0, RZ, RZ, -R0 ;  /* 0x000000ffff007224 */ /* 0x000fe400078e0a00 */
[----:B------:R-:W-:Y:S01]  /*10d60*/  @!P4 IMAD.MOV R3, RZ, RZ, -R3 ;  /* 0x000000ffff03c224 */ /* 0x000fe200078e0a03 */
[----:B------:R-:W-:Y:S01]  /*10d70*/  ISETP.GE.AND P4, PT, R4, RZ, PT ;  /* 0x000000ff0400720c */ /* 0x000fe20003f86270 */
[----:B------:R-:W-:Y:S02]  /*10d80*/  IMAD R21, R9, R0, R21 ;  /* 0x0000000009157224 */ /* 0x000fe400078e0215 */
[----:B------:R-:W-:Y:S02]  /*10d90*/  IMAD.MOV.U32 R14, RZ, RZ, R13 ;  /* 0x000000ffff0e7224 */ /* 0x000fe400078e000d */
[----:B------:R-:W-:-:S02]  /*10da0*/  @!P5 IMAD.IADD R11, R11, 0x1, -R9 ;  /* 0x000000010b0bd824 */ /* 0x000fc400078e0a09 */
[----:B------:R-:W-:Y:S02]  /*10db0*/  VIADD R4, R26, 0xba ;  /* 0x000000ba1a047836 */ /* 0x000fe40000000000 */
[----:B------:R-:W-:Y:S01]  /*10dc0*/  @!P6 IMAD.MOV R14, RZ, RZ, -R14 ;  /* 0x000000ffff0ee224 */ /* 0x000fe200078e0a0e */
[C---:B------:R-:W-:Y:S01]  /*10dd0*/  ISETP.GT.U32.AND P6, PT, R9.reuse, R21, PT ;  /* 0x000000150900720c */ /* 0x040fe20003fc4070 */
[----:B------:R-:W-:Y:S01]  /*10de0*/  @!P2 IMAD.IADD R8, R8, 0x1, -R9 ;  /* 0x000000010808a824 */ /* 0x000fe200078e0a09 */
[C---:B------:R-:W-:Y:S01]  /*10df0*/  ISETP.GT.U32.AND P5, PT, R9.reuse, R11, PT ;  /* 0x0000000b0900720c */ /* 0x040fe20003fa4070 */
[----:B------:R-:W-:Y:S01]  /*10e00*/  @!P1 IMAD.MOV R15, RZ, RZ, -R15 ;  /* 0x000000ffff0f9224 */ /* 0x000fe200078e0a0f */
[----:B------:R-:W-:Y:S01]  /*10e10*/  IABS R12, R4 ;  /* 0x00000004000c7213 */ /* 0x000fe20000000000 */
[C---:B------:R-:W-:Y:S01]  /*10e20*/  VIADD R18, R26.reuse, 0xb5 ;  /* 0x000000b51a127836 */ /* 0x040fe20000000000 */
[----:B------:R-:W-:Y:S01]  /*10e30*/  ISETP.GT.U32.AND P2, PT, R9, R8, PT ;  /* 0x000000080900720c */ /* 0x000fe20003f44070 */
[----:B------:R-:W-:Y:S01]  /*10e40*/  VIADD R13, R26, 0xb4 ;  /* 0x000000b41a0d7836 */ /* 0x000fe20000000000 */
[----:B------:R-:W-:Y:S01]  /*10e50*/  ISETP.GE.AND P1, PT, R5, RZ, PT ;  /* 0x000000ff0500720c */ /* 0x000fe20003f26270 */
[----:B------:R-:W-:Y:S01]  /*10e60*/  IMAD.HI.U32 R6, R10, R12, RZ ;  /* 0x0000000c0a067227 */ /* 0x000fe200078e00ff */
[----:B------:R0:W-:Y:S03]  /*10e70*/  STL [R1+0x384], R15 ;  /* 0x0003840f01007387 */ /* 0x0001e60000100800 */
[----:B------:R-:W-:Y:S01]  /*10e80*/  VIADD R5, R26, 0xb9 ;  /* 0x000000b91a057836 */ /* 0x000fe20000000000 */
[----:B------:R1:W-:Y:S01]  /*10e90*/  STL [R1+0x380], R3 ;  /* 0x0003800301007387 */ /* 0x0003e20000100800 */
[----:B------:R-:W-:-:S02]  /*10ea0*/  IMAD.MOV R6, RZ, RZ, -R6 ;  /* 0x000000ffff067224 */ /* 0x000fc400078e0a06 */
[--C-:B------:R-:W-:Y:S01]  /*10eb0*/  @!P6 IMAD.IADD R21, R21, 0x1, -R9.reuse ;  /* 0x000000011515e824 */ /* 0x100fe200078e0a09 */
[----:B------:R-:W-:Y:S01]  /*10ec0*/  IABS R16, R5 ;  /* 0x0000000500107213 */ /* 0x000fe20000000000 */
[--C-:B------:R-:W-:Y:S01]  /*10ed0*/  @!P5 IMAD.IADD R11, R11, 0x1, -R9.reuse ;  /* 0x000000010b0bd824 */ /* 0x100fe200078e0a09 */
[----:B------:R-:W-:Y:S01]  /*10ee0*/  ISETP.GE.AND P5, PT, R5, RZ, PT ;  /* 0x000000ff0500720c */ /* 0x000fe20003fa6270 */
[C---:B------:R-:W-:Y:S01]  /*10ef0*/  IMAD R12, R9.reuse, R6, R12 ;  /* 0x00000006090c7224 */ /* 0x040fe200078e020c */
[----:B------:R-:W-:Y:S01]  /*10f00*/  IABS R5, R19 ;  /* 0x0000001300057213 */ /* 0x000fe20000000000 */
[----:B------:R-:W-:Y:S01]  /*10f10*/  IMAD.HI.U32 R0, R10, R16, RZ ;  /* 0x000000100a007227 */ /* 0x000fe200078e00ff */
[C---:B------:R-:W-:Y:S01]  /*10f20*/  ISETP.GT.U32.AND P6, PT, R9.reuse, R21, PT ;  /* 0x000000150900720c */ /* 0x040fe20003fc4070 */
[----:B------:R-:W-:Y:S01]  /*10f30*/  STL [R1+0x37c], R14 ;  /* 0x00037c0e01007387 */ /* 0x000fe20000100800 */
[----:B0-----:R-:W-:Y:S01]  /*10f40*/  IABS R15, R20 ;  /* 0x00000014000f7213 */ /* 0x001fe20000000000 */
[----:B------:R-:W-:Y:S01]  /*10f50*/  @!P2 IMAD.IADD R8, R8, 0x1, -R9 ;  /* 0x000000010808a824 */ /* 0x000fe200078e0a09 */
[----:B------:R-:W-:Y:S01]  /*10f60*/  ISETP.GT.U32.AND P2, PT, R9, R12, PT ;  /* 0x0000000c0900720c */ /* 0x000fe20003f44070 */
[----:B-1----:R-:W-:Y:S01]  /*10f70*/  IMAD.MOV.U32 R3, RZ, RZ, R7 ;  /* 0x000000ffff037224 */ /* 0x002fe200078e0007 */
[----:B------:R-:W-:Y:S01]  /*10f80*/  IABS R6, R18 ;  /* 0x0000001200067213 */ /* 0x000fe20000000000 */
[----:B------:R-:W-:-:S04]  /*10f90*/  IMAD.HI.U32 R7, R10, R5, RZ ;  /* 0x000000050a077227 */ /* 0x000fc800078e00ff */
[----:B------:R-:W-:Y:S02]  /*10fa0*/  IMAD.MOV R0, RZ, RZ, -R0 ;  /* 0x000000ffff007224 */ /* 0x000fe400078e0a00 */
[----:B------:R-:W-:Y:S02]  /*10fb0*/  IMAD.MOV R7, RZ, RZ, -R7 ;  /* 0x000000ffff077224 */ /* 0x000fe400078e0a07 */
[C---:B------:R-:W-:Y:S01]  /*10fc0*/  IMAD R16, R9.reuse, R0, R16 ;  /* 0x0000000009107224 */ /* 0x040fe200078e0210 */
[----:B------:R-:W-:Y:S01]  /*10fd0*/  IABS R0, R13 ;  /* 0x0000000d00007213 */ /* 0x000fe20000000000 */
[----:B------:R-:W-:Y:S02]  /*10fe0*/  IMAD R5, R9, R7, R5 ;  /* 0x0000000709057224 */ /* 0x000fe400078e0205 */
[----:B------:R-:W-:Y:S01]  /*10ff0*/  @!P0 IMAD.MOV R3, RZ, RZ, -R3 ;  /* 0x000000ffff038224 */ /* 0x000fe200078e0a03 */
[----:B------:R-:W-:Y:S01]  /*11000*/  ISETP.GE.AND P0, PT, R4, RZ, PT ;  /* 0x000000ff0400720c */ /* 0x000fe20003f06270 */
[--C-:B------:R-:W-:Y:S01]  /*11010*/  @!P6 IMAD.IADD R21, R21, 0x1, -R9.reuse ;  /* 0x000000011515e824 */ /* 0x100fe200078e0a09 */
[C---:B------:R-:W-:Y:S01]  /*11020*/  ISETP.GT.U32.AND P6, PT, R9.reuse, R16, PT ;  /* 0x000000100900720c */ /* 0x040fe20003fc4070 */
[----:B------:R-:W-:Y:S01]  /*11030*/  IMAD.HI.U32 R23, R10, R15, RZ ;  /* 0x0000000f0a177227 */ /* 0x000fe200078e00ff */
[----:B------:R0:W-:Y:S03]  /*11040*/  STL [R1+0x378], R3 ;  /* 0x0003780301007387 */ /* 0x0001e60000100800 */
[----:B------:R-:W-:Y:S01]  /*11050*/  @!P2 IMAD.IADD R12, R12, 0x1, -R9 ;  /* 0x000000010c0ca824 */ /* 0x000fe200078e0a09 */
[----:B------:R-:W-:Y:S01]  /*11060*/  ISETP.GT.U32.AND P2, PT, R9, R5, PT ;  /* 0x000000050900720c */ /* 0x000fe20003f44070 */
[----:B------:R-:W-:-:S02]  /*11070*/  IMAD.MOV R23, RZ, RZ, -R23 ;  /* 0x000000ffff177224 */ /* 0x000fc400078e0a17 */
[----:B------:R-:W-:Y:S02]  /*11080*/  VIADD R4, R26, 0xb6 ;  /* 0x000000b61a047836 */ /* 0x000fe40000000000 */
[C---:B------:R-:W-:Y:S02]  /*11090*/  IMAD R15, R9.reuse, R23, R15 ;  /* 0x00000017090f7224 */ /* 0x040fe400078e020f */
[----:B0-----:R-:W-:Y:S01]  /*110a0*/  IMAD.MOV.U32 R3, RZ, RZ, R11 ;  /* 0x000000ffff037224 */ /* 0x001fe200078e000b */
[----:B------:R-:W-:Y:S01]  /*110b0*/  IABS R17, R4 ;  /* 0x0000000400117213 */ /* 0x000fe20000000000 */
[----:B------:R-:W-:Y:S01]  /*110c0*/  @!P6 IMAD.IADD R16, R16, 0x1, -R9 ;  /* 0x000000011010e824 */ /* 0x000fe200078e0a09 */
[----:B------:R-:W-:Y:S01]  /*110d0*/  ISETP.GT.U32.AND P6, PT, R9, R15, PT ;  /* 0x0000000f0900720c */ /* 0x000fe20003fc4070 */
[----:B------:R-:W-:Y:S02]  /*110e0*/  @!P3 IMAD.MOV R3, RZ, RZ, -R3 ;  /* 0x000000ffff03b224 */ /* 0x000fe400078e0a03 */
[----:B------:R-:W-:Y:S01]  /*110f0*/  @!P2 IMAD.IADD R5, R5, 0x1, -R9 ;  /* 0x000000010505a824 */ /* 0x000fe200078e0a09 */
[C---:B------:R-:W-:Y:S01]  /*11100*/  ISETP.GT.U32.AND P2, PT, R9.reuse, R12, PT ;  /* 0x0000000c0900720c */ /* 0x040fe20003f44070 */
[----:B------:R-:W-:Y:S01]  /*11110*/  IMAD.HI.U32 R22, R10, R17, RZ ;  /* 0x000000110a167227 */ /* 0x000fe200078e00ff */
[----:B------:R0:W-:Y:S01]  /*11120*/  STL [R1+0x370], R3 ;  /* 0x0003700301007387 */ /* 0x0001e20000100800 */
[----:B------:R-:W-:-:S02]  /*11130*/  ISETP.GT.U32.AND P3, PT, R9, R16, PT ;  /* 0x000000100900720c */ /* 0x000fc40003f64070 */
[----:B------:R-:W-:-:S04]  /*11140*/  IMAD.HI.U32 R7, R10, R6, RZ ;  /* 0x000000060a077227 */ /* 0x000fc800078e00ff */
[----:B------:R-:W-:Y:S02]  /*11150*/  IMAD.MOV R22, RZ, RZ, -R22 ;  /* 0x000000ffff167224 */ /* 0x000fe400078e0a16 */
[----:B------:R-:W-:Y:S02]  /*11160*/  IMAD.MOV R23, RZ, RZ, -R7 ;  /* 0x000000ffff177224 */ /* 0x000fe400078e0a07 */
[----:B0-----:R-:W-:Y:S02]  /*11170*/  IMAD.MOV.U32 R3, RZ, RZ, R8 ;  /* 0x000000ffff037224 */ /* 0x001fe400078e0008 */
[C---:B------:R-:W-:Y:S02]  /*11180*/  IMAD R7, R9.reuse, R22, R17 ;  /* 0x0000001609077224 */ /* 0x040fe400078e0211 */
[----:B------:R-:W-:Y:S01]  /*11190*/  @!P1 IMAD.MOV R3, RZ, RZ, -R3 ;  /* 0x000000ffff039224 */ /* 0x000fe200078e0a03 */
[C---:B------:R-:W-:Y:S01]  /*111a0*/  ISETP.GT.U32.AND P1, PT, R9.reuse, R5, PT ;  /* 0x000000050900720c */ /* 0x040fe20003f24070 */
[----:B------:R-:W-:-:S02]  /*111b0*/  IMAD R6, R9, R23, R6 ;  /* 0x0000001709067224 */ /* 0x000fc400078e0206 */
[----:B------:R-:W-:Y:S01]  /*111c0*/  IMAD.HI.U32 R14, R10, R0, RZ ;  /* 0x000000000a0e7227 */ /* 0x000fe200078e00ff */
[----:B------:R0:W-:Y:S03]  /*111d0*/  STL [R1+0x368], R3 ;  /* 0x0003680301007387 */ /* 0x0001e60000100800 */
[--C-:B------:R-:W-:Y:S02]  /*111e0*/  @!P6 IMAD.IADD R15, R15, 0x1, -R9.reuse ;  /* 0x000000010f0fe824 */ /* 0x100fe400078e0a09 */
[----:B------:R-:W-:Y:S01]  /*111f0*/  @!P2 IMAD.IADD R12, R12, 0x1, -R9 ;  /* 0x000000010c0ca824 */ /* 0x000fe200078e0a09 */
[C---:B------:R-:W-:Y:S01]  /*11200*/  ISETP.GT.U32.AND P2, PT, R9.reuse, R6, PT ;  /* 0x000000060900720c */ /* 0x040fe20003f44070 */
[----:B------:R-:W-:Y:S01]  /*11210*/  IMAD.MOV R17, RZ, RZ, -R14 ;  /* 0x000000ffff117224 */ /* 0x000fe200078e0a0e */
[----:B------:R-:W-:Y:S01]  /*11220*/  ISETP.GT.U32.AND P6, PT, R9, R15, PT ;  /* 0x0000000f0900720c */ /* 0x000fe20003fc4070 */
[----:B------:R-:W-:-:S02]  /*11230*/  VIADD R14, R26, 0xb3 ;  /* 0x000000b31a0e7836 */ /* 0x000fc40000000000 */
[----:B0-----:R-:W-:Y:S02]  /*11240*/  IMAD.MOV.U32 R3, RZ, RZ, R21 ;  /* 0x000000ffff037224 */ /* 0x001fe400078e0015 */
[C---:B------:R-:W-:Y:S01]  /*11250*/  IMAD R0, R9.reuse, R17, R0 ;  /* 0x0000001109007224 */ /* 0x040fe200078e0200 */
[----:B------:R-:W-:Y:S01]  /*11260*/  IABS R17, R14 ;  /* 0x0000000e00117213 */ /* 0x000fe20000000000 */
[----:B------:R-:W-:Y:S01]  /*11270*/  @!P4 IMAD.MOV R3, RZ, RZ, -R3 ;  /* 0x000000ffff03c224 */ /* 0x000fe200078e0a03 */
[----:B------:R-:W-:Y:S01]  /*11280*/  ISETP.GT.U32.AND P4, PT, R9, R7, PT ;  /* 0x000000070900720c */ /* 0x000fe20003f84070 */
[--C-:B------:R-:W-:Y:S01]  /*11290*/  @!P3 IMAD.IADD R16, R16, 0x1, -R9.reuse ;  /* 0x000000011010b824 */ /* 0x100fe200078e0a09 */
[----:B------:R-:W-:Y:S01]  /*112a0*/  ISETP.GE.AND P3, PT, R19, RZ, PT ;  /* 0x000000ff1300720c */ /* 0x000fe20003f66270 */
[----:B------:R-:W-:Y:S01]  /*112b0*/  @!P1 IMAD.IADD R5, R5, 0x1, -R9 ;  /* 0x0000000105059824 */ /* 0x000fe200078e0a09 */
[----:B------:R-:W-:Y:S01]  /*112c0*/  ISETP.GT.U32.AND P1, PT, R9, R0, PT ;  /* 0x000000000900720c */ /* 0x000fe20003f24070 */
[----:B------:R-:W-:Y:S01]  /*112d0*/  VIADD R11, R26, 0xb2 ;  /* 0x000000b21a0b7836 */ /* 0x000fe20000000000 */
[----:B------:R0:W-:Y:S01]  /*112e0*/  STL [R1+0x360], R3 ;  /* 0x0003600301007387 */ /* 0x0001e20000100800 */
[----:B------:R-:W-:-:S02]  /*112f0*/  IMAD.MOV.U32 R22, RZ, RZ, R12 ;  /* 0x000000ffff167224 */ /* 0x000fc400078e000c */
[--C-:B------:R-:W-:Y:S01]  /*11300*/  @!P2 IMAD.IADD R6, R6, 0x1, -R9.reuse ;  /* 0x000000010606a824 */ /* 0x100fe200078e0a09 */
[----:B------:R-:W-:Y:S01]  /*11310*/  IABS R8, R11 ;  /* 0x0000000b00087213 */ /* 0x000fe20000000000 */
[--C-:B------:R-:W-:Y:S01]  /*11320*/  @!P6 IMAD.IADD R15, R15, 0x1, -R9.reuse ;  /* 0x000000010f0fe824 */ /* 0x100fe200078e0a09 */
[----:B------:R-:W-:Y:S01]  /*11330*/  ISETP.GE.AND P6, PT, R20, RZ, PT ;  /* 0x000000ff1400720c */ /* 0x000fe20003fc6270 */
[----:B------:R-:W-:Y:S01]  /*11340*/  @!P4 IMAD.IADD R7, R7, 0x1, -R9 ;  /* 0x000000010707c824 */ /* 0x000fe200078e0a09 */
[----:B------:R-:W-:Y:S01]  /*11350*/  ISETP.GE.AND P4, PT, R4, RZ, PT ;  /* 0x000000ff0400720c */ /* 0x000fe20003f86270 */
[----:B------:R-:W-:Y:S01]  /*11360*/  @!P0 IMAD.MOV R22, RZ, RZ, -R22 ;  /* 0x000000ffff168224 */ /* 0x000fe200078e0a16 */
[----:B------:R-:W-:Y:S01]  /*11370*/  ISETP.GE.AND P2, PT, R18, RZ, PT ;  /* 0x000000ff1200720c */ /* 0x000fe20003f46270 */
[----:B0-----:R-:W-:Y:S01]  /*11380*/  IMAD.MOV.U32 R3, RZ, RZ, R16 ;  /* 0x000000ffff037224 */ /* 0x001fe200078e0010 */
[C---:B------:R-:W-:Y:S01]  /*11390*/  ISETP.GT.U32.AND P0, PT, R9.reuse, R7, PT ;  /* 0x000000070900720c */ /* 0x040fe20003f04070 */
[C---:B------:R-:W-:Y:S01]  /*113a0*/  IMAD.HI.U32 R21, R10.reuse, R17, RZ ;  /* 0x000000110a157227 */ /* 0x040fe200078e00ff */
[----:B------:R-:W-:Y:S03]  /*113b0*/  STL [R1+0x35c], R22 ;  /* 0x00035c1601007387 */ /* 0x000fe60000100800 */
[----:B------:R-:W-:Y:S01]  /*113c0*/  @!P5 IMAD.MOV R3, RZ, RZ, -R3 ;  /* 0x000000ffff03d224 */ /* 0x000fe200078e0a03 */
[----:B------:R-:W-:Y:S01]  /*113d0*/  ISETP.GT.U32.AND P5, PT, R9, R6, PT ;  /* 0x000000060900720c */ /* 0x000fe20003fa4070 */
[----:B------:R-:W-:-:S03]  /*113e0*/  IMAD.HI.U32 R19, R10, R8, RZ ;  /* 0x000000080a137227 */ /* 0x000fc600078e00ff */
[----:B------:R0:W-:Y:S01]  /*113f0*/  STL [R1+0x358], R3 ;  /* 0x0003580301007387 */ /* 0x0001e20000100800 */
[----:B------:R-:W-:Y:S02]  /*11400*/  IMAD.MOV R21, RZ, RZ, -R21 ;  /* 0x000000ffff157224 */ /* 0x000fe400078e0a15 */
[----:B------:R-:W-:Y:S02]  /*11410*/  @!P1 IMAD.IADD R0, R0, 0x1, -R9 ;  /* 0x0000000100009824 */ /* 0x000fe400078e0a09 */
[----:B------:R-:W-:Y:S02]  /*11420*/  IMAD.MOV.U32 R16, RZ, RZ, R5 ;  /* 0x000000ffff107224 */ /* 0x000fe400078e0005 */
[----:B------:R-:W-:Y:S01]  /*11430*/  IMAD.MOV R19, RZ, RZ, -R19 ;  /* 0x000000ffff137224 */ /* 0x000fe200078e0a13 */
[C---:B------:R-:W-:Y:S01]  /*11440*/  ISETP.GT.U32.AND P1, PT, R9.reuse, R0, PT ;  /* 0x000000000900720c */ /* 0x040fe20003f24070 */
[----:B------:R-:W-:Y:S02]  /*11450*/  IMAD R4, R9, R21, R17 ;  /* 0x0000001509047224 */ /* 0x000fe400078e0211 */
[----:B0-----:R-:W-:-:S02]  /*11460*/  IMAD.MOV.U32 R3, RZ, RZ, R15 ;  /* 0x000000ffff037224 */ /* 0x001fc400078e000f */
[----:B------:R-:W-:Y:S02]  /*11470*/  VIADD R12, R26, 0xb1 ;  /* 0x000000b11a0c7836 */ /* 0x000fe40000000000 */
[----:B------:R-:W-:Y:S01]  /*11480*/  @!P3 IMAD.MOV R16, RZ, RZ, -R16 ;  /* 0x000000ffff10b224 */ /* 0x000fe200078e0a10 */
[----:B------:R-:W-:Y:S01]  /*11490*/  ISETP.GT.U32.AND P3, PT, R9, R4, PT ;  /* 0x000000040900720c */ /* 0x000fe20003f64070 */
[----:B------:R-:W-:Y:S01]  /*114a0*/  @!P6 IMAD.MOV R3, RZ, RZ, -R3 ;  /* 0x000000ffff03e224 */ /* 0x000fe200078e0a03 */
[----:B------:R-:W-:Y:S01]  /*114b0*/  ISETP.GE.AND P6, PT, R13, RZ, PT ;  /* 0x000000ff0d00720c */ /* 0x000fe20003fc6270 */
[----:B------:R-:W-:Y:S01]  /*114c0*/  IMAD R8, R9, R19, R8 ;  /* 0x0000001309087224 */ /* 0x000fe200078e0208 */
[----:B------:R-:W-:Y:S01]  /*114d0*/  IABS R13, R12 ;  /* 0x0000000c000d7213 */ /* 0x000fe20000000000 */
[--C-:B------:R-:W-:Y:S01]  /*114e0*/  @!P0 IMAD.IADD R7, R7, 0x1, -R9.reuse ;  /* 0x0000000107078824 */ /* 0x100fe200078e0a09 */
[----:B------:R-:W-:Y:S01]  /*114f0*/  STL [R1+0x354], R16 ;  /* 0x0003541001007387 */ /* 0x000fe20000100800 */
[----:B------:R-:W-:Y:S01]  /*11500*/  @!P5 IMAD.IADD R6, R6, 0x1, -R9 ;  /* 0x000000010606d824 */ /* 0x000fe200078e0a09 */
[----:B------:R-:W-:Y:S01]  /*11510*/  ISETP.GT.U32.AND P0, PT, R9, R8, PT ;  /* 0x000000080900720c */ /* 0x000fe20003f04070 */
[----:B------:R-:W-:Y:S01]  /*11520*/  IMAD.MOV.U32 R15, RZ, RZ, R7 ;  /* 0x000000ffff0f7224 */ /* 0x000fe200078e0007 */
[----:B------:R0:W-:Y:S01]  /*11530*/  STL [R1+0x350], R3 ;  /* 0x0003500301007387 */ /* 0x0001e20000100800 */
[----:B------:R-:W-:Y:S01]  /*11540*/  ISETP.GE.AND P5, PT, R14, RZ, PT ;  /* 0x000000ff0e00720c */ /* 0x000fe20003fa6270 */
[----:B------:R-:W-:-:S04]  /*11550*/  IMAD.HI.U32 R14, R10, R13, RZ ;  /* 0x0000000d0a0e7227 */ /* 0x000fc800078e00ff */
[----:B------:R-:W-:Y:S02]  /*11560*/  @!P4 IMAD.MOV R15, RZ, RZ, -R15 ;  /* 0x000000ffff0fc224 */ /* 0x000fe400078e0a0f */
[----:B------:R-:W-:Y:S01]  /*11570*/  @!P1 IMAD.IADD R0, R0, 0x1, -R9 ;  /* 0x0000000100009824 */ /* 0x000fe200078e0a09 */
[----:B------:R-:W-:Y:S01]  /*11580*/  ISETP.GE.AND P1, PT, R11, RZ, PT ;  /* 0x000000ff0b00720c */ /* 0x000fe20003f26270 */
[----:B0-----:R-:W-:Y:S01]  /*11590*/  IMAD.MOV.U32 R3, RZ, RZ, R6 ;  /* 0x000000ffff037224 */ /* 0x001fe200078e0006 */
[----:B------:R0:W-:Y:S01]  /*115a0*/  STL [R1+0x34c], R15 ;  /* 0x00034c0f01007387 */ /* 0x0001e20000100800 */
[----:B------:R-:W-:Y:S02]  /*115b0*/  IMAD.MOV R14, RZ, RZ, -R14 ;  /* 0x000000ffff0e7224 */ /* 0x000fe400078e0a0e */
[----:B------:R-:W-:Y:S02]  /*115c0*/  @!P2 IMAD.MOV R3, RZ, RZ, -R3 ;  /* 0x000000ffff03a224 */ /* 0x000fe400078e0a03 */
[----:B------:R-:W-:Y:S01]  /*115d0*/  @!P3 IMAD.IADD R4, R4, 0x1, -R9 ;  /* 0x000000010404b824 */ /* 0x000fe200078e0a09 */
[----:B------:R-:W-:Y:S01]  /*115e0*/  ISETP.GE.AND P3, PT, R12, RZ, PT ;  /* 0x000000ff0c00720c */ /* 0x000fe20003f66270 */
[----:B------:R-:W-:Y:S01]  /*115f0*/  VIADD R5, R26, 0xb0 ;  /* 0x000000b01a057836 */ /* 0x000fe20000000000 */
[----:B------:R1:W-:Y:S01]  /*11600*/  STL [R1+0x344], R3 ;  /* 0x0003440301007387 */ /* 0x0003e20000100800 */
[----:B------:R-:W-:-:S02]  /*11610*/  IMAD R13, R9, R14, R13 ;  /* 0x0000000e090d7224 */ /* 0x000fc400078e020d */
[----:B------:R-:W-:Y:S01]  /*11620*/  @!P0 IMAD.IADD R8, R8, 0x1, -R9 ;  /* 0x0000000108088824 */ /* 0x000fe200078e0a09 */
[C---:B------:R-:W-:Y:S01]  /*11630*/  ISETP.GT.U32.AND P0, PT, R9.reuse, R4, PT ;  /* 0x000000040900720c */ /* 0x040fe20003f04070 */
[C---:B------:R-:W-:Y:S01]  /*11640*/  VIADD R14, R26.reuse, 0xaf ;  /* 0x000000af1a0e7836 */ /* 0x040fe20000000000 */
[----:B------:R-:W-:Y:S01]  /*11650*/  IABS R16, R5 ;  /* 0x0000000500107213 */ /* 0x000fe20000000000 */
[C---:B------:R-:W-:Y:S01]  /*11660*/  VIADD R6, R26.reuse, 0xad ;  /* 0x000000ad1a067836 */ /* 0x040fe20000000000 */
[----:B------:R-:W-:Y:S01]  /*11670*/  ISETP.GT.U32.AND P4, PT, R9, R8, PT ;  /* 0x000000080900720c */ /* 0x000fe20003f84070 */
[----:B0-----:R-:W-:Y:S01]  /*11680*/  VIADD R15, R26, 0xab ;  /* 0x000000ab1a0f7836 */ /* 0x001fe20000000000 */
[----:B------:R-:W-:Y:S01]  /*11690*/  ISETP.GE.AND P2, PT, R5, RZ, PT ;  /* 0x000000ff0500720c */ /* 0x000fe20003f46270 */
[----:B-1----:R-:W-:Y:S01]  /*116a0*/  IMAD.MOV.U32 R3, RZ, RZ, R0 ;  /* 0x000000ffff037224 */ /* 0x002fe200078e0000 */
[----:B------:R-:W-:Y:S01]  /*116b0*/  IABS R12, R6 ;  /* 0x00000006000c7213 */ /* 0x000fe20000000000 */
[----:B------:R-:W-:Y:S01]  /*116c0*/  IMAD.HI.U32 R11, R10, R16, RZ ;  /* 0x000000100a0b7227 */ /* 0x000fe200078e00ff */
[----:B------:R-:W-:-:S03]  /*116d0*/  IABS R17, R15 ;  /* 0x0000000f00117213 */ /* 0x000fc60000000000 */
[----:B------:R-:W-:Y:S01]  /*116e0*/  @!P6 IMAD.MOV R3, RZ, RZ, -R3 ;  /* 0x000000ffff03e224 */ /* 0x000fe200078e0a03 */
[C---:B------:R-:W-:Y:S01]  /*116f0*/  ISETP.GT.U32.AND P6, PT, R9.reuse, R13, PT ;  /* 0x0000000d0900720c */ /* 0x040fe20003fc4070 */
[----:B------:R-:W-:Y:S02]  /*11700*/  IMAD.MOV R11, RZ, RZ, -R11 ;  /* 0x000000ffff0b7224 */ /* 0x000fe400078e0a0b */
[--C-:B------:R-:W-:Y:S01]  /*11710*/  @!P0 IMAD.IADD R4, R4, 0x1, -R9.reuse ;  /* 0x0000000104048824 */ /* 0x100fe200078e0a09 */
[----:B------:R-:W-:Y:S01]  /*11720*/  ISETP.GE.AND P0, PT, R14, RZ, PT ;  /* 0x000000ff0e00720c */ /* 0x000fe20003f06270 */
[C---:B------:R-:W-:Y:S01]  /*11730*/  IMAD R16, R9.reuse, R11, R16 ;  /* 0x0000000b09107224 */ /* 0x040fe200078e0210 */
[----:B------:R-:W-:Y:S01]  /*11740*/  IABS R14, R14 ;  /* 0x0000000e000e7213 */ /* 0x000fe20000000000 */
[----:B------:R-:W-:Y:S01]  /*11750*/  @!P4 IMAD.IADD R8, R8, 0x1, -R9 ;  /* 0x000000010808c824 */ /* 0x000fe200078e0a09 */
[----:B------:R0:W-:Y:S01]  /*11760*/  STL [R1+0x340], R3 ;  /* 0x0003400301007387 */ /* 0x0001e20000100800 */
[----:B------:R-:W-:Y:S01]  /*11770*/  VIADD R0, R26, 0xae ;  /* 0x000000ae1a007836 */ /* 0x000fe20000000000 */
[----:B------:R-:W-:Y:S01]  /*11780*/  ISETP.GT.U32.AND P4, PT, R9, R16, PT ;  /* 0x000000100900720c */ /* 0x000fe20003f84070 */
[----:B------:R-:W-:-:S03]  /*11790*/  IMAD.HI.U32 R7, R10, R14, RZ ;  /* 0x0000000e0a077227 */ /* 0x000fc600078e00ff */
[----:B------:R-:W-:Y:S01]  /*117a0*/  IABS R5, R0 ;  /* 0x0000000000057213 */ /* 0x000fe20000000000 */
[----:B------:R-:W-:Y:S02]  /*117b0*/  @!P6 IMAD.IADD R13, R13, 0x1, -R9 ;  /* 0x000000010d0de824 */ /* 0x000fe400078e0a09 */
[----:B------:R-:W-:Y:S02]  /*117c0*/  IMAD.MOV R7, RZ, RZ, -R7 ;  /* 0x000000ffff077224 */ /* 0x000fe400078e0a07 */
[----:B0-----:R-:W-:Y:S01]  /*117d0*/  IMAD.MOV.U32 R3, RZ, RZ, R4 ;  /* 0x000000ffff037224 */ /* 0x001fe200078e0004 */
[C---:B------:R-:W-:Y:S01]  /*117e0*/  ISETP.GT.U32.AND P6, PT, R9.reuse, R13, PT ;  /* 0x0000000d0900720c */ /* 0x040fe20003fc4070 */
[----:B------:R-:W-:Y:S02]  /*117f0*/  IMAD R14, R9, R7, R14 ;  /* 0x00000007090e7224 */ /* 0x000fe400078e020e */
[----:B------:R-:W-:Y:S01]  /*11800*/  @!P5 IMAD.MOV R3, RZ, RZ, -R3 ;  /* 0x000000ffff03d224 */ /* 0x000fe200078e0a03 */
[----:B------:R-:W-:Y:S01]  /*11810*/  ISETP.GE.AND P5, PT, R0, RZ, PT ;  /* 0x000000ff0000720c */ /* 0x000fe20003fa6270 */
[----:B------:R-:W-:-:S02]  /*11820*/  @!P4 IMAD.IADD R16, R16, 0x1, -R9 ;  /* 0x000000011010c824 */ /* 0x000fc400078e0a09 */
[C---:B------:R-:W-:Y:S01]  /*11830*/  IMAD.HI.U32 R0, R10.reuse, R12, RZ ;  /* 0x0000000c0a007227 */ /* 0x040fe200078e00ff */
[----:B------:R0:W-:Y:S02]  /*11840*/  STL [R1+0x33c], R3 ;  /* 0x00033c0301007387 */ /* 0x0001e40000100800 */
[----:B------:R-:W-:Y:S01]  /*11850*/  ISETP.GT.U32.AND P4, PT, R9, R16, PT ;  /* 0x000000100900720c */ /* 0x000fe20003f84070 */
[----:B------:R-:W-:-:S04]  /*11860*/  IMAD.HI.U32 R4, R10, R5, RZ ;  /* 0x000000050a047227 */ /* 0x000fc800078e00ff */
[----:B------:R-:W-:Y:S01]  /*11870*/  @!P6 IMAD.IADD R13, R13, 0x1, -R9 ;  /* 0x000000010d0de824 */ /* 0x000fe200078e0a09 */
[C---:B------:R-:W-:Y:S01]  /*11880*/  ISETP.GT.U32.AND P6, PT, R9.reuse, R14, PT ;  /* 0x0000000e0900720c */ /* 0x040fe20003fc4070 */
[----:B------:R-:W-:Y:S02]  /*11890*/  IMAD.MOV R4, RZ, RZ, -R4 ;  /* 0x000000ffff047224 */ /* 0x000fe400078e0a04 */
[----:B0-----:R-:W-:Y:S02]  /*118a0*/  IMAD.MOV.U32 R3, RZ, RZ, R8 ;  /* 0x000000ffff037224 */ /* 0x001fe400078e0008 */
[----:B------:R-:W-:Y:S02]  /*118b0*/  IMAD R5, R9, R4, R5 ;  /* 0x0000000409057224 */ /* 0x000fe400078e0205 */
[----:B------:R-:W-:Y:S01]  /*118c0*/  @!P1 IMAD.MOV R3, RZ, RZ, -R3 ;  /* 0x000000ffff039224 */ /* 0x000fe200078e0a03 */
[----:B------:R-:W-:Y:S01]  /*118d0*/  ISETP.GE.AND P1, PT, R6, RZ, PT ;  /* 0x000000ff0600720c */ /* 0x000fe20003f26270 */
[----:B------:R-:W-:-:S02]  /*118e0*/  IMAD.MOV R6, RZ, RZ, -R0 ;  /* 0x000000ffff067224 */ /* 0x000fc400078e0a00 */
[----:B------:R-:W-:Y:S01]  /*118f0*/  VIADD R0, R26, 0xac ;  /* 0x000000ac1a007836 */ /* 0x000fe20000000000 */
[----:B------:R0:W-:Y:S01]  /*11900*/  STL [R1+0x334], R3 ;  /* 0x0003340301007387 */ /* 0x0001e20000100800 */
[C---:B------:R-:W-:Y:S02]  /*11910*/  IMAD R12, R9.reuse, R6, R12 ;  /* 0x00000006090c7224 */ /* 0x040fe400078e020c */
[--C-:B------:R-:W-:Y:S01]  /*11920*/  @!P6 IMAD.IADD R14, R14, 0x1, -R9.reuse ;  /* 0x000000010e0ee824 */ /* 0x100fe200078e0a09 */
[----:B------:R-:W-:Y:S01]  /*11930*/  IABS R6, R0 ;  /* 0x0000000000067213 */ /* 0x000fe20000000000 */
[----:B------:R-:W-:Y:S01]  /*11940*/  @!P4 IMAD.IADD R16, R16, 0x1, -R9 ;  /* 0x000000011010c824 */ /* 0x000fe200078e0a09 */
[C---:B------:R-:W-:Y:S01]  /*11950*/  ISETP.GT.U32.AND P4, PT, R9.reuse, R5, PT ;  /* 0x000000050900720c */ /* 0x040fe20003f84070 */
[C---:B------:R-:W-:Y:S01]  /*11960*/  VIADD R8, R26.reuse, 0xaa ;  /* 0x000000aa1a087836 */ /* 0x040fe20000000000 */
[----:B------:R-:W-:Y:S01]  /*11970*/  ISETP.GT.U32.AND P6, PT, R9, R14, PT ;  /* 0x0000000e0900720c */ /* 0x000fe20003fc4070 */
[----:B------:R-:W-:-:S02]  /*11980*/  VIADD R4, R26, 0xa9 ;  /* 0x000000a91a047836 */ /* 0x000fc40000000000 */
[----:B0-----:R-:W-:Y:S01]  /*11990*/  IMAD.MOV.U32 R3, RZ, RZ, R13 ;  /* 0x000000ffff037224 */ /* 0x001fe200078e000d */
[----:B------:R-:W-:Y:S01]  /*119a0*/  IABS R11, R8 ;  /* 0x00000008000b7213 */ /* 0x000fe20000000000 */
[----:B------:R-:W-:Y:S01]  /*119b0*/  IMAD.HI.U32 R13, R10, R6, RZ ;  /* 0x000000060a0d7227 */ /* 0x000fe200078e00ff */
[----:B------:R-:W-:-:S03]  /*119c0*/  IABS R7, R4 ;  /* 0x0000000400077213 */ /* 0x000fc60000000000 */
[----:B------:R-:W-:Y:S01]  /*119d0*/  @!P3 IMAD.MOV R3, RZ, RZ, -R3 ;  /* 0x000000ffff03b224 */ /* 0x000fe200078e0a03 */
[----:B------:R-:W-:Y:S01]  /*119e0*/  ISETP.GT.U32.AND P3, PT, R9, R12, PT ;  /* 0x0000000c0900720c */ /* 0x000fe20003f64070 */
[----:B------:R-:W-:Y:S02]  /*119f0*/  IMAD.MOV R13, RZ, RZ, -R13 ;  /* 0x000000ffff0d7224 */ /* 0x000fe400078e0a0d */
[--C-:B------:R-:W-:Y:S01]  /*11a00*/  @!P6 IMAD.IADD R14, R14, 0x1, -R9.reuse ;  /* 0x000000010e0ee824 */ /* 0x100fe200078e0a09 */
[----:B------:R0:W-:Y:S01]  /*11a10*/  STL [R1+0x32c], R3 ;  /* 0x00032c0301007387 */ /* 0x0001e20000100800 */
[----:B------:R-:W-:-:S05]  /*11a20*/  @!P4 IMAD.IADD R5, R5, 0x1, -R9 ;  /* 0x000000010505c824 */ /* 0x000fca00078e0a09 */
[----:B------:R-:W-:-:S03]  /*11a30*/  ISETP.GT.U32.AND P4, PT, R9, R5, PT ;  /* 0x000000050900720c */ /* 0x000fc60003f84070 */
[----:B------:R-:W-:Y:S02]  /*11a40*/  @!P3 IMAD.IADD R12, R12, 0x1, -R9 ;  /* 0x000000010c0cb824 */ /* 0x000fe400078e0a09 */
[----:B0-----:R-:W-:Y:S02]  /*11a50*/  IMAD.MOV.U32 R3, RZ, RZ, R16 ;  /* 0x000000ffff037224 */ /* 0x001fe400078e0010 */
        /* <DEDUP_REMOVED lines=8> */
[----:B------:R-:W-:Y:S02]  /*11ae0*/  IMAD.MOV R6, RZ, RZ, -R6 ;  /* 0x000000ffff067224 */ /* 0x000fe400078e0a06 */
[----:B------:R-:W-:-:S04]  /*11af0*/  IMAD.HI.U32 R13, R10, R7, RZ ;  /* 0x000000070a0d7227 */ /* 0x000fc800078e00ff */
[----:B------:R-:W-:Y:S02]  /*11b00*/  IMAD.MOV R16, RZ, RZ, -R16 ;  /* 0x000000ffff107224 */ /* 0x000fe400078e0a10 */
[----:B0-----:R-:W-:Y:S02]  /*11b10*/  IMAD.MOV.U32 R3, RZ, RZ, R14 ;  /* 0x000000ffff037224 */ /* 0x001fe400078e000e */
[C---:B------:R-:W-:Y:S02]  /*11b20*/  IMAD R11, R9.reuse, R6, R11 ;  /* 0x00000006090b7224 */ /* 0x040fe400078e020b */
[----:B------:R-:W-:Y:S02]  /*11b30*/  @!P6 IMAD.IADD R0, R0, 0x1, -R9 ;  /* 0x000000010000e824 */ /* 0x000fe400078e0a09 */
[----:B------:R-:W-:Y:S02]  /*11b40*/  IMAD.MOV R13, RZ, RZ, -R13 ;  /* 0x000000ffff0d7224 */ /* 0x000fe400078e0a0d */
[----:B------:R-:W-:Y:S01]  /*11b50*/  VIADD R6, R26, 0xa8 ;  /* 0x000000a81a067836 */ /* 0x000fe20000000000 */
[----:B------:R-:W-:Y:S01]  /*11b60*/  ISETP.GT.U32.AND P6, PT, R9, R0, PT ;  /* 0x000000000900720c */ /* 0x000fe20003fc4070 */
[----:B------:R-:W-:-:S02]  /*11b70*/  @!P0 IMAD.MOV R3, RZ, RZ, -R3 ;  /* 0x000000ffff038224 */ /* 0x000fc400078e0a03 */
[----:B------:R-:W-:Y:S01]  /*11b80*/  @!P4 IMAD.IADD R5, R5, 0x1, -R9 ;  /* 0x000000010505c824 */ /* 0x000fe200078e0a09 */
[----:B------:R-:W-:Y:S01]  /*11b90*/  ISETP.GE.AND P4, PT, R15, RZ, PT ;  /* 0x000000ff0f00720c */ /* 0x000fe20003f86270 */
[C---:B------:R-:W-:Y:S01]  /*11ba0*/  IMAD R17, R9.reuse, R16, R17 ;  /* 0x0000001009117224 */ /* 0x040fe200078e0211 */
[----:B------:R0:W-:Y:S01]  /*11bb0*/  STL [R1+0x324], R3 ;  /* 0x0003240301007387 */ /* 0x0001e20000100800 */
[----:B------:R-:W-:Y:S01]  /*11bc0*/  @!P3 IMAD.IADD R12, R12, 0x1, -R9 ;  /* 0x000000010c0cb824 */ /* 0x000fe200078e0a09 */
[C---:B------:R-:W-:Y:S01]  /*11bd0*/  ISETP.GT.U32.AND P3, PT, R9.reuse, R11, PT ;  /* 0x0000000b0900720c */ /* 0x040fe20003f64070 */
[C---:B------:R-:W-:Y:S01]  /*11be0*/  IMAD R7, R9.reuse, R13, R7 ;  /* 0x0000000d09077224 */ /* 0x040fe200078e0207 */
[----:B------:R-:W-:Y:S01]  /*11bf0*/  IABS R13, R6 ;  /* 0x00000006000d7213 */ /* 0x000fe20000000000 */
[----:B------:R-:W-:Y:S01]  /*11c00*/  IMAD.MOV.U32 R14, RZ, RZ, R5 ;  /* 0x000000ffff0e7224 */ /* 0x000fe200078e0005 */
[----:B------:R-:W-:Y:S01]  /*11c10*/  ISETP.GT.U32.AND P0, PT, R9, R17, PT ;  /* 0x000000110900720c */ /* 0x000fe20003f04070 */
[----:B------:R-:W-:Y:S01]  /*11c20*/  @!P6 IMAD.IADD R0, R0, 0x1, -R9 ;  /* 0x000000010000e824 */ /* 0x000fe200078e0a09 */
[----:B------:R-:W-:Y:S01]  /*11c30*/  ISETP.GE.AND P6, PT, R4, RZ, PT ;  /* 0x000000ff0400720c */ /* 0x000fe20003fc6270 */
[----:B------:R-:W-:-:S02]  /*11c40*/  IMAD.MOV.U32 R5, RZ, RZ, R13 ;  /* 0x000000ffff057224 */ /* 0x000fc400078e000d */
[----:B0-----:R-:W-:Y:S02]  /*11c50*/  IMAD.MOV.U32 R3, RZ, RZ, R12 ;  /* 0x000000ffff037224 */ /* 0x001fe400078e000c */
[----:B------:R-:W-:Y:S01]  /*11c60*/  @!P5 IMAD.MOV R14, RZ, RZ, -R14 ;  /* 0x000000ffff0ed224 */ /* 0x000fe200078e0a0e */
[----:B------:R-:W-:Y:S01]  /*11c70*/  ISETP.GE.AND P5, PT, R8, RZ, PT ;  /* 0x000000ff0800720c */ /* 0x000fe20003fa6270 */
[----:B------:R-:W-:Y:S01]  /*11c80*/  @!P1 IMAD.MOV R3, RZ, RZ, -R3 ;  /* 0x000000ffff039224 */ /* 0x000fe200078e0a03 */
[----:B------:R-:W-:Y:S01]  /*11c90*/  ISETP.GT.U32.AND P1, PT, R9, R7, PT ;  /* 0x000000070900720c */ /* 0x000fe20003f24070 */
[----:B------:R-:W-:Y:S01]  /*11ca0*/  VIADD R8, R26, 0xa7 ;  /* 0x000000a71a087836 */ /* 0x000fe20000000000 */
[----:B------:R-:W-:Y:S01]  /*11cb0*/  STL [R1+0x320], R14 ;  /* 0x0003200e01007387 */ /* 0x000fe20000100800 */
[----:B------:R-:W-:-:S03]  /*11cc0*/  IMAD.HI.U32 R12, R10, R5, RZ ;  /* 0x000000050a0c7227 */ /* 0x000fc600078e00ff */
[----:B------:R0:W-:Y:S01]  /*11cd0*/  STL [R1+0x318], R3 ;  /* 0x0003180301007387 */ /* 0x0001e20000100800 */
[--C-:B------:R-:W-:Y:S01]  /*11ce0*/  @!P3 IMAD.IADD R11, R11, 0x1, -R9.reuse ;  /* 0x000000010b0bb824 */ /* 0x100fe200078e0a09 */
[----:B------:R-:W-:Y:S01]  /*11cf0*/  IABS R16, R8 ;  /* 0x0000000800107213 */ /* 0x000fe20000000000 */
[----:B------:R-:W-:Y:S02]  /*11d00*/  IMAD.MOV R12, RZ, RZ, -R12 ;  /* 0x000000ffff0c7224 */ /* 0x000fe400078e0a0c */
[----:B------:R-:W-:Y:S01]  /*11d10*/  @!P0 IMAD.IADD R17, R17, 0x1, -R9 ;  /* 0x0000000111118824 */ /* 0x000fe200078e0a09 */
[----:B------:R-:W-:Y:S01]  /*11d20*/  ISETP.GE.AND P0, PT, R6, RZ, PT ;  /* 0x000000ff0600720c */ /* 0x000fe20003f06270 */
[C---:B------:R-:W-:Y:S02]  /*11d30*/  IMAD R5, R9.reuse, R12, R5 ;  /* 0x0000000c09057224 */ /* 0x040fe400078e0205 */
[----:B------:R-:W-:Y:S01]  /*11d40*/  IMAD.HI.U32 R12, R10, R16, RZ ;  /* 0x000000100a0c7227 */ /* 0x000fe200078e00ff */
[----:B------:R-:W-:-:S03]  /*11d50*/  ISETP.GT.U32.AND P3, PT, R9, R17, PT ;  /* 0x000000110900720c */ /* 0x000fc60003f64070 */
[----:B0-----:R-:W-:Y:S02]  /*11d60*/  IMAD.MOV.U32 R3, RZ, RZ, R0 ;  /* 0x000000ffff037224 */ /* 0x001fe400078e0000 */
[----:B------:R-:W-:Y:S02]  /*11d70*/  @!P1 IMAD.IADD R7, R7, 0x1, -R9 ;  /* 0x0000000107079824 */ /* 0x000fe400078e0a09 */
[----:B------:R-:W-:Y:S01]  /*11d80*/  @!P2 IMAD.MOV R3, RZ, RZ, -R3 ;  /* 0x000000ffff03a224 */ /* 0x000fe200078e0a03 */
[C---:B------:R-:W-:Y:S01]  /*11d90*/  ISETP.GT.U32.AND P2, PT, R9.reuse, R11, PT ;  /* 0x0000000b0900720c */ /* 0x040fe20003f44070 */
[----:B------:R-:W-:Y:S01]  /*11da0*/  IMAD.MOV R12, RZ, RZ, -R12 ;  /* 0x000000ffff0c7224 */ /* 0x000fe200078e0a0c */
[C---:B------:R-:W-:Y:S01]  /*11db0*/  ISETP.GT.U32.AND P1, PT, R9.reuse, R7, PT ;  /* 0x000000070900720c */ /* 0x040fe20003f24070 */
[----:B------:R-:W-:Y:S01]  /*11dc0*/  VIADD R6, R26, 0xa6 ;  /* 0x000000a61a067836 */ /* 0x000fe20000000000 */
[----:B------:R0:W-:Y:S01]  /*11dd0*/  STL [R1+0x314], R3 ;  /* 0x0003140301007387 */ /* 0x0001e20000100800 */
[----:B------:R-:W-:-:S02]  /*11de0*/  IMAD R16, R9, R12, R16 ;  /* 0x0000000c09107224 */ /* 0x000fc400078e0210 */
[C---:B------:R-:W-:Y:S01]  /*11df0*/  VIADD R4, R26.reuse, 0xa5 ;  /* 0x000000a51a047836 */ /* 0x040fe20000000000 */
[----:B------:R-:W-:Y:S01]  /*11e00*/  IABS R15, R6 ;  /* 0x00000006000f7213 */ /* 0x000fe20000000000 */
[--C-:B------:R-:W-:Y:S01]  /*11e10*/  @!P3 IMAD.IADD R17, R17, 0x1, -R9.reuse ;  /* 0x000000011111b824 */ /* 0x100fe200078e0a09 */
[----:B------:R-:W-:Y:S01]  /*11e20*/  ISETP.GT.U32.AND P3, PT, R9, R5, PT ;  /* 0x000000050900720c */ /* 0x000fe20003f64070 */
[----:B------:R-:W-:Y:S01]  /*11e30*/  VIADD R0, R26, 0xa4 ;  /* 0x000000a41a007836 */ /* 0x000fe20000000000 */
[----:B------:R-:W-:Y:S01]  /*11e40*/  IABS R14, R4 ;  /* 0x00000004000e7213 */ /* 0x000fe20000000000 */
[----:B------:R-:W-:Y:S01]  /*11e50*/  @!P2 IMAD.IADD R11, R11, 0x1, -R9 ;  /* 0x000000010b0ba824 */ /* 0x000fe200078e0a09 */
[----:B------:R-:W-:Y:S01]  /*11e60*/  ISETP.GT.U32.AND P2, PT, R9, R16, PT ;  /* 0x000000100900720c */ /* 0x000fe20003f44070 */
[----:B------:R-:W-:Y:S01]  /*11e70*/  IMAD.HI.U32 R12, R10, R15, RZ ;  /* 0x0000000f0a0c7227 */ /* 0x000fe200078e00ff */
[----:B------:R-:W-:-:S03]  /*11e80*/  IABS R13, R0 ;  /* 0x00000000000d7213 */ /* 0x000fc60000000000 */
[----:B------:R-:W-:Y:S01]  /*11e90*/  @!P1 IMAD.IADD R7, R7, 0x1, -R9 ;  /* 0x0000000107079824 */ /* 0x000fe200078e0a09 */
[----:B------:R-:W-:Y:S01]  /*11ea0*/  ISETP.GE.AND P1, PT, R8, RZ, PT ;  /* 0x000000ff0800720c */ /* 0x000fe20003f26270 */
[----:B0-----:R-:W-:Y:S02]  /*11eb0*/  IMAD.MOV.U32 R3, RZ, RZ, R17 ;  /* 0x000000ffff037224 */ /* 0x001fe400078e0011 */
[----:B------:R-:W-:-:S04]  /*11ec0*/  IMAD.HI.U32 R8, R10, R14, RZ ;  /* 0x0000000e0a087227 */ /* 0x000fc800078e00ff */
[----:B------:R-:W-:Y:S02]  /*11ed0*/  IMAD.MOV R12, RZ, RZ, -R12 ;  /* 0x000000ffff0c7224 */ /* 0x000fe400078e0a0c */
[----:B------:R-:W-:Y:S02]  /*11ee0*/  @!P4 IMAD.MOV R3, RZ, RZ, -R3 ;  /* 0x000000ffff03c224 */ /* 0x000fe400078e0a03 */
[----:B------:R-:W-:Y:S02]  /*11ef0*/  IMAD.MOV R8, RZ, RZ, -R8 ;  /* 0x000000ffff087224 */ /* 0x000fe400078e0a08 */
[----:B------:R-:W-:Y:S01]  /*11f00*/  @!P2 IMAD.IADD R16, R16, 0x1, -R9 ;  /* 0x000000011010a824 */ /* 0x000fe200078e0a09 */
[----:B------:R0:W-:Y:S01]  /*11f10*/  STL [R1+0x30c], R3 ;  /* 0x00030c0301007387 */ /* 0x0001e20000100800 */
[----:B------:R-:W-:Y:S02]  /*11f20*/  IMAD R15, R9, R12, R15 ;  /* 0x0000000c090f7224 */ /* 0x000fe400078e020f */
[----:B------:R-:W-:Y:S01]  /*11f30*/  @!P3 IMAD.IADD R5, R5, 0x1, -R9 ;  /* 0x000000010505b824 */ /* 0x000fe200078e0a09 */
[----:B------:R-:W-:Y:S01]  /*11f40*/  ISETP.GE.AND P3, PT, R6, RZ, PT ;  /* 0x000000ff0600720c */ /* 0x000fe20003f66270 */
[C---:B------:R-:W-:Y:S01]  /*11f50*/  IMAD R14, R9.reuse, R8, R14 ;  /* 0x00000008090e7224 */ /* 0x040fe200078e020e */
[C---:B------:R-:W-:Y:S01]  /*11f60*/  ISETP.GT.U32.AND P4, PT, R9.reuse, R16, PT ;  /* 0x000000100900720c */ /* 0x040fe20003f84070 */
[----:B------:R-:W-:Y:S01]  /*11f70*/  @!P5 IMAD.MOV R11, RZ, RZ, -R11 ;  /* 0x000000ffff0bd224 */ /* 0x000fe200078e0a0b */
[C---:B------:R-:W-:Y:S01]  /*11f80*/  ISETP.GT.U32.AND P5, PT, R9.reuse, R15, PT ;  /* 0x0000000f0900720c */ /* 0x040fe20003fa4070 */
[----:B------:R-:W-:Y:S01]  /*11f90*/  IMAD.HI.U32 R6, R10, R13, RZ ;  /* 0x0000000d0a067227 */ /* 0x000fe200078e00ff */
[----:B------:R-:W-:-:S02]  /*11fa0*/  ISETP.GT.U32.AND P2, PT, R9, R5, PT ;  /* 0x000000050900720c */ /* 0x000fc40003f44070 */
[----:B------:R1:W-:Y:S01]  /*11fb0*/  STL [R1+0x308], R11 ;  /* 0x0003080b01007387 */ /* 0x0003e20000100800 */
[----:B0-----:R-:W-:Y:S02]  /*11fc0*/  IMAD.MOV.U32 R3, RZ, RZ, R7 ;  /* 0x000000ffff037224 */ /* 0x001fe400078e0007 */
[----:B------:R-:W-:Y:S02]  /*11fd0*/  IMAD.MOV R6, RZ, RZ, -R6 ;  /* 0x000000ffff067224 */ /* 0x000fe400078e0a06 */
[----:B------:R-:W-:Y:S01]  /*11fe0*/  @!P6 IMAD.MOV R3, RZ, RZ, -R3 ;  /* 0x000000ffff03e224 */ /* 0x000fe200078e0a03 */
[C---:B------:R-:W-:Y:S01]  /*11ff0*/  ISETP.GT.U32.AND P6, PT, R9.reuse, R14, PT ;  /* 0x0000000e0900720c */ /* 0x040fe20003fc4070 */
[C---:B------:R-:W-:Y:S02]  /*12000*/  IMAD R13, R9.reuse, R6, R13 ;  /* 0x00000006090d7224 */ /* 0x040fe400078e020d */
[----:B------:R-:W-:Y:S01]  /*12010*/  VIADD R12, R26, 0xa3 ;  /* 0x000000a31a0c7836 */ /* 0x000fe20000000000 */
[----:B------:R0:W-:Y:S01]  /*12020*/  STL [R1+0x304], R3 ;  /* 0x0003040301007387 */ /* 0x0001e20000100800 */
[--C-:B------:R-:W-:Y:S01]  /*12030*/  @!P4 IMAD.IADD R16, R16, 0x1, -R9.reuse ;  /* 0x000000011010c824 */ /* 0x100fe200078e0a09 */
[----:B------:R-:W-:Y:S01]  /*12040*/  ISETP.GT.U32.AND P4, PT, R9, R13, PT ;  /* 0x0000000d0900720c */ /* 0x000fe20003f84070 */
[--C-:B------:R-:W-:Y:S01]  /*12050*/  @!P5 IMAD.IADD R15, R15, 0x1, -R9.reuse ;  /* 0x000000010f0fd824 */ /* 0x100fe200078e0a09 */
[----:B------:R-:W-:Y:S01]  /*12060*/  IABS R6, R12 ;  /* 0x0000000c00067213 */ /* 0x000fe20000000000 */
[----:B------:R-:W-:Y:S01]  /*12070*/  VIADD R7, R26, 0xa2 ;  /* 0x000000a21a077836 */ /* 0x000fe20000000000 */
[----:B------:R-:W-:Y:S01]  /*12080*/  ISETP.GE.AND P5, PT, R0, RZ, PT ;  /* 0x000000ff0000720c */ /* 0x000fe20003fa6270 */
[--C-:B------:R-:W-:Y:S01]  /*12090*/  @!P2 IMAD.IADD R5, R5, 0x1, -R9.reuse ;  /* 0x000000010505a824 */ /* 0x100fe200078e0a09 */
[----:B------:R-:W-:Y:S01]  /*120a0*/  ISETP.GE.AND P2, PT, R4, RZ, PT ;  /* 0x000000ff0400720c */ /* 0x000fe20003f46270 */
[----:B------:R-:W-:Y:S01]  /*120b0*/  @!P6 IMAD.IADD R14, R14, 0x1, -R9 ;  /* 0x000000010e0ee824 */ /* 0x000fe200078e0a09 */
[----:B------:R-:W-:Y:S01]  /*120c0*/  ISETP.GT.U32.AND P6, PT, R9, R15, PT ;  /* 0x0000000f0900720c */ /* 0x000fe20003fc4070 */
[----:B------:R-:W-:Y:S01]  /*120d0*/  IMAD.HI.U32 R0, R10, R6, RZ ;  /* 0x000000060a007227 */ /* 0x000fe200078e00ff */
[----:B-1----:R-:W-:-:S03]  /*120e0*/  IABS R11, R7 ;  /* 0x00000007000b7213 */ /* 0x002fc60000000000 */
[----:B------:R-:W-:Y:S02]  /*120f0*/  IMAD.MOV R0, RZ, RZ, -R0 ;  /* 0x000000ffff007224 */ /* 0x000fe400078e0a00 */
[----:B------:R-:W-:Y:S01]  /*12100*/  @!P4 IMAD.IADD R13, R13, 0x1, -R9 ;  /* 0x000000010d0dc824 */ /* 0x000fe200078e0a09 */
[C---:B------:R-:W-:Y:S01]  /*12110*/  ISETP.GT.U32.AND P4, PT, R9.reuse, R14, PT ;  /* 0x0000000e0900720c */ /* 0x040fe20003f84070 */
[----:B------:R-:W-:Y:S02]  /*12120*/  IMAD R6, R9, R0, R6 ;  /* 0x0000000009067224 */ /* 0x000fe400078e0206 */
[----:B0-----:R-:W-:Y:S02]  /*12130*/  IMAD.MOV.U32 R3, RZ, RZ, R5 ;  /* 0x000000ffff037224 */ /* 0x001fe400078e0005 */
[----:B------:R-:W-:-:S04]  /*12140*/  IMAD.HI.U32 R5, R10, R11, RZ ;  /* 0x0000000b0a057227 */ /* 0x000fc800078e00ff */
[----:B------:R-:W-:Y:S01]  /*12150*/  @!P6 IMAD.IADD R15, R15, 0x1, -R9 ;  /* 0x000000010f0fe824 */ /* 0x000fe200078e0a09 */
[C---:B------:R-:W-:Y:S01]  /*12160*/  ISETP.GT.U32.AND P6, PT, R9.reuse, R6, PT ;  /* 0x000000060900720c */ /* 0x040fe20003fc4070 */
[----:B------:R-:W-:Y:S02]  /*12170*/  IMAD.MOV R5, RZ, RZ, -R5 ;  /* 0x000000ffff057224 */ /* 0x000fe400078e0a05 */
[----:B------:R-:W-:Y:S01]  /*12180*/  @!P0 IMAD.MOV R3, RZ, RZ, -R3 ;  /* 0x000000ffff038224 */ /* 0x000fe200078e0a03 */
[C---:B------:R-:W-:Y:S01]  /*12190*/  ISETP.GT.U32.AND P0, PT, R9.reuse, R13, PT ;  /* 0x0000000d0900720c */ /* 0x040fe20003f04070 */
[C---:B------:R-:W-:Y:S02]  /*121a0*/  VIADD R4, R26.reuse, 0xa1 ;  /* 0x000000a11a047836 */ /* 0x040fe40000000000 */
[C---:B------:R-:W-:Y:S01]  /*121b0*/  IMAD R11, R9.reuse, R5, R11 ;  /* 0x00000005090b7224 */ /* 0x040fe200078e020b */
[----:B------:R0:W-:Y:S01]  /*121c0*/  STL [R1+0x300], R3 ;  /* 0x0003000301007387 */ /* 0x0001e20000100800 */
[----:B------:R-:W-:Y:S01]  /*121d0*/  VIADD R0, R26, 0xa0 ;  /* 0x000000a01a007836 */ /* 0x000fe20000000000 */
[----:B------:R-:W-:Y:S01]  /*121e0*/  IABS R17, R4 ;  /* 0x0000000400117213 */ /* 0x000fe20000000000 */
[--C-:B------:R-:W-:Y:S01]  /*121f0*/  @!P4 IMAD.IADD R14, R14, 0x1, -R9.reuse ;  /* 0x000000010e0ec824 */ /* 0x100fe200078e0a09 */
[----:B------:R-:W-:Y:S01]  /*12200*/  ISETP.GT.U32.AND P4, PT, R9, R11, PT ;  /* 0x0000000b0900720c */ /* 0x000fe20003f84070 */
[----:B------:R-:W-:Y:S01]  /*12210*/  @!P6 IMAD.IADD R6, R6, 0x1, -R9 ;  /* 0x000000010606e824 */ /* 0x000fe200078e0a09 */
[----:B------:R-:W-:Y:S01]  /*12220*/  IABS R8, R0 ;  /* 0x0000000000087213 */ /* 0x000fe20000000000 */
[----:B------:R-:W-:Y:S01]  /*12230*/  IMAD.HI.U32 R18, R10, R17, RZ ;  /* 0x000000110a127227 */ /* 0x000fe200078e00ff */
[----:B------:R-:W-:-:S03]  /*12240*/  ISETP.GE.AND P6, PT, R7, RZ, PT ;  /* 0x000000ff0700720c */ /* 0x000fc60003fc6270 */
[----:B0-----:R-:W-:Y:S02]  /*12250*/  IMAD.MOV.U32 R3, RZ, RZ, R15 ;  /* 0x000000ffff037224 */ /* 0x001fe400078e000f */
[----:B------:R-:W-:Y:S01]  /*12260*/  @!P0 IMAD.IADD R13, R13, 0x1, -R9 ;  /* 0x000000010d0d8824 */ /* 0x000fe200078e0a09 */
[----:B------:R-:W-:Y:S01]  /*12270*/  ISETP.GE.AND P0, PT, R12, RZ, PT ;  /* 0x000000ff0c00720c */ /* 0x000fe20003f06270 */
[----:B------:R-:W-:Y:S01]  /*12280*/  @!P1 IMAD.MOV R16, RZ, RZ, -R16 ;  /* 0x000000ffff109224 */ /* 0x000fe200078e0a10 */
[----:B------:R-:W-:Y:S01]  /*12290*/  ISETP.GT.U32.AND P1, PT, R9, R6, PT ;  /* 0x000000060900720c */ /* 0x000fe20003f24070 */
[----:B------:R-:W-:Y:S02]  /*122a0*/  IMAD.MOV R18, RZ, RZ, -R18 ;  /* 0x000000ffff127224 */ /* 0x000fe400078e0a12 */
[----:B------:R-:W-:Y:S01]  /*122b0*/  IMAD.HI.U32 R12, R10, R8, RZ ;  /* 0x000000080a0c7227 */ /* 0x000fe200078e00ff */
[----:B------:R-:W-:Y:S03]  /*122c0*/  STL [R1+0x2fc], R16 ;  /* 0x0002fc1001007387 */ /* 0x000fe60000100800 */
[----:B------:R-:W-:-:S02]  /*122d0*/  @!P3 IMAD.MOV R3, RZ, RZ, -R3 ;  /* 0x000000ffff03b224 */ /* 0x000fc400078e0a03 */
[----:B------:R-:W-:Y:S02]  /*122e0*/  IMAD R7, R9, R18, R17 ;  /* 0x0000001209077224 */ /* 0x000fe400078e0211 */
[----:B------:R-:W-:Y:S01]  /*122f0*/  IMAD.MOV R12, RZ, RZ, -R12 ;  /* 0x000000ffff0c7224 */ /* 0x000fe200078e0a0c */
[----:B------:R0:W-:Y:S01]  /*12300*/  STL [R1+0x2f8], R3 ;  /* 0x0002f80301007387 */ /* 0x0001e20000100800 */
[--C-:B------:R-:W-:Y:S01]  /*12310*/  @!P4 IMAD.IADD R11, R11, 0x1, -R9.reuse ;  /* 0x000000010b0bc824 */ /* 0x100fe200078e0a09 */
[C---:B------:R-:W-:Y:S01]  /*12320*/  ISETP.GT.U32.AND P4, PT, R9.reuse, R7, PT ;  /* 0x000000070900720c */ /* 0x040fe20003f84070 */
[----:B------:R-:W-:Y:S01]  /*12330*/  @!P2 IMAD.MOV R14, RZ, RZ, -R14 ;  /* 0x000000ffff0ea224 */ /* 0x000fe200078e0a0e */
[----:B------:R-:W-:Y:S01]  /*12340*/  ISETP.GE.AND P2, PT, R4, RZ, PT ;  /* 0x000000ff0400720c */ /* 0x000fe20003f46270 */
[----:B------:R-:W-:Y:S01]  /*12350*/  VIADD R5, R26, 0x9f ;  /* 0x0000009f1a057836 */ /* 0x000fe20000000000 */
[C---:B------:R-:W-:Y:S01]  /*12360*/  ISETP.GT.U32.AND P3, PT, R9.reuse, R11, PT ;  /* 0x0000000b0900720c */ /* 0x040fe20003f64070 */
[C---:B------:R-:W-:Y:S01]  /*12370*/  IMAD R4, R9.reuse, R12, R8 ;  /* 0x0000000c09047224 */ /* 0x040fe200078e0208 */
[----:B------:R1:W-:Y:S01]  /*12380*/  STL [R1+0x2f4], R14 ;  /* 0x0002f40e01007387 */ /* 0x0003e20000100800 */
[----:B------:R-:W-:Y:S01]  /*12390*/  @!P1 IMAD.IADD R6, R6, 0x1, -R9 ;  /* 0x0000000106069824 */ /* 0x000fe200078e0a09 */
[----:B------:R-:W-:Y:S01]  /*123a0*/  IABS R19, R5 ;  /* 0x0000000500137213 */ /* 0x000fe20000000000 */
[----:B0-----:R-:W-:Y:S01]  /*123b0*/  IMAD.MOV.U32 R3, RZ, RZ, R13 ;  /* 0x000000ffff037224 */ /* 0x001fe200078e000d */
[----:B------:R-:W-:Y:S01]  /*123c0*/  ISETP.GT.U32.AND P1, PT, R9, R4, PT ;  /* 0x000000040900720c */ /* 0x000fe20003f24070 */
[----:B------:R-:W-:-:S02]  /*123d0*/  VIADD R8, R26, 0x9c ;  /* 0x0000009c1a087836 */ /* 0x000fc40000000000 */
[----:B------:R-:W-:Y:S01]  /*123e0*/  @!P5 IMAD.MOV R3, RZ, RZ, -R3 ;  /* 0x000000ffff03d224 */ /* 0x000fe200078e0a03 */
[----:B------:R-:W-:Y:S01]  /*123f0*/  ISETP.GE.AND P5, PT, R0, RZ, PT ;  /* 0x000000ff0000720c */ /* 0x000fe20003fa6270 */
[----:B------:R-:W-:Y:S01]  /*12400*/  IMAD.HI.U32 R13, R10, R19, RZ ;  /* 0x000000130a0d7227 */ /* 0x000fe200078e00ff */
[----:B-1----:R-:W-:Y:S02]  /*12410*/  IABS R14, R8 ;  /* 0x00000008000e7213 */ /* 0x002fe40000000000 */
[----:B------:R0:W-:Y:S01]  /*12420*/  STL [R1+0x2f0], R3 ;  /* 0x0002f00301007387 */ /* 0x0001e20000100800 */
[----:B------:R-:W-:Y:S02]  /*12430*/  IMAD.MOV R13, RZ, RZ, -R13 ;  /* 0x000000ffff0d7224 */ /* 0x000fe400078e0a0d */
[--C-:B------:R-:W-:Y:S01]  /*12440*/  @!P3 IMAD.IADD R11, R11, 0x1, -R9.reuse ;  /* 0x000000010b0bb824 */ /* 0x100fe200078e0a09 */
[----:B------:R-:W-:Y:S01]  /*12450*/  ISETP.GE.AND P3, PT, R5, RZ, PT ;  /* 0x000000ff0500720c */ /* 0x000fe20003f66270 */
[----:B------:R-:W-:-:S02]  /*12460*/  @!P4 IMAD.IADD R7, R7, 0x1, -R9 ;  /* 0x000000010707c824 */ /* 0x000fc400078e0a09 */
[----:B------:R-:W-:Y:S02]  /*12470*/  VIADD R0, R26, 0x9e ;  /* 0x0000009e1a007836 */ /* 0x000fe40000000000 */
[C---:B------:R-:W-:Y:S02]  /*12480*/  IMAD R19, R9.reuse, R13, R19 ;  /* 0x0000000d09137224 */ /* 0x040fe400078e0213 */
[----:B0-----:R-:W-:Y:S01]  /*12490*/  IMAD.MOV.U32 R3, RZ, RZ, R6 ;  /* 0x000000ffff037224 */ /* 0x001fe200078e0006 */
[----:B------:R-:W-:Y:S01]  /*124a0*/  IABS R18, R0 ;  /* 0x0000000000127213 */ /* 0x000fe20000000000 */
[----:B------:R-:W-:Y:S01]  /*124b0*/  @!P1 IMAD.IADD R4, R4, 0x1, -R9 ;  /* 0x0000000104049824 */ /* 0x000fe200078e0a09 */
[C---:B------:R-:W-:Y:S01]  /*124c0*/  ISETP.GT.U32.AND P1, PT, R9.reuse, R7, PT ;  /* 0x000000070900720c */ /* 0x040fe20003f24070 */
[----:B------:R-:W-:Y:S01]  /*124d0*/  @!P0 IMAD.MOV R3, RZ, RZ, -R3 ;  /* 0x000000ffff038224 */ /* 0x000fe200078e0a03 */
[----:B------:R-:W-:Y:S01]  /*124e0*/  ISETP.GE.AND P4, PT, R0, RZ, PT ;  /* 0x000000ff0000720c */ /* 0x000fe20003f86270 */
[----:B------:R-:W-:Y:S01]  /*124f0*/  VIADD R5, R26, 0x9d ;  /* 0x0000009d1a057836 */ /* 0x000fe20000000000 */
[----:B------:R-:W-:Y:S01]  /*12500*/  ISETP.GT.U32.AND P0, PT, R9, R4, PT ;  /* 0x000000040900720c */ /* 0x000fe20003f04070 */
[----:B------:R-:W-:Y:S01]  /*12510*/  IMAD.HI.U32 R6, R10, R18, RZ ;  /* 0x000000120a067227 */ /* 0x000fe200078e00ff */
[----:B------:R0:W-:Y:S02]  /*12520*/  STL [R1+0x2e4], R3 ;  /* 0x0002e40301007387 */ /* 0x0001e40000100800 */
[----:B------:R-:W-:Y:S01]  /*12530*/  IABS R17, R5 ;  /* 0x0000000500117213 */ /* 0x000fe20000000000 */
[----:B------:R-:W-:-:S02]  /*12540*/  IMAD.MOV R6, RZ, RZ, -R6 ;  /* 0x000000ffff067224 */ /* 0x000fc400078e0a06 */
[----:B------:R-:W-:Y:S02]  /*12550*/  VIADD R0, R26, 0x9b ;  /* 0x0000009b1a007836 */ /* 0x000fe40000000000 */
[----:B------:R-:W-:Y:S02]  /*12560*/  @!P1 IMAD.IADD R7, R7, 0x1, -R9 ;  /* 0x0000000107079824 */ /* 0x000fe400078e0a09 */
[C---:B------:R-:W-:Y:S01]  /*12570*/  IMAD R18, R9.reuse, R6, R18 ;  /* 0x0000000609127224 */ /* 0x040fe200078e0212 */
[----:B------:R-:W-:Y:S01]  /*12580*/  IABS R16, R0 ;  /* 0x0000000000107213 */ /* 0x000fe20000000000 */
[----:B0-----:R-:W-:Y:S02]  /*12590*/  IMAD.MOV.U32 R3, RZ, RZ, R11 ;  /* 0x000000ffff037224 */ /* 0x001fe400078e000b */
[----:B------:R-:W-:Y:S01]  /*125a0*/  IMAD.HI.U32 R11, R10, R17, RZ ;  /* 0x000000110a0b7227 */ /* 0x000fe200078e00ff */
[----:B------:R-:W-:-:S03]  /*125b0*/  ISETP.GT.U32.AND P1, PT, R9, R18, PT ;  /* 0x000000120900720c */ /* 0x000fc60003f24070 */
[----:B------:R-:W-:Y:S01]  /*125c0*/  @!P6 IMAD.MOV R3, RZ, RZ, -R3 ;  /* 0x000000ffff03e224 */ /* 0x000fe200078e0a03 */
[----:B------:R-:W-:Y:S01]  /*125d0*/  ISETP.GT.U32.AND P6, PT, R9, R19, PT ;  /* 0x000000130900720c */ /* 0x000fe20003fc4070 */
[----:B------:R-:W-:-:S03]  /*125e0*/  IMAD.HI.U32 R6, R10, R14, RZ ;  /* 0x0000000e0a067227 */ /* 0x000fc600078e00ff */
[----:B------:R0:W-:Y:S01]  /*125f0*/  STL [R1+0x2dc], R3 ;  /* 0x0002dc0301007387 */ /* 0x0001e20000100800 */
[----:B------:R-:W-:Y:S01]  /*12600*/  @!P0 IMAD.IADD R4, R4, 0x1, -R9 ;  /* 0x0000000104048824 */ /* 0x000fe200078e0a09 */
[----:B------:R-:W-:Y:S01]  /*12610*/  ISETP.GE.AND P0, PT, R5, RZ, PT ;  /* 0x000000ff0500720c */ /* 0x000fe20003f06270 */
[----:B------:R-:W-:Y:S02]  /*12620*/  IMAD.MOV R11, RZ, RZ, -R11 ;  /* 0x000000ffff0b7224 */ /* 0x000fe400078e0a0b */
[----:B------:R-:W-:Y:S02]  /*12630*/  IMAD.MOV R6, RZ, RZ, -R6 ;  /* 0x000000ffff067224 */ /* 0x000fe400078e0a06 */
[----:B------:R-:W-:Y:S02]  /*12640*/  IMAD R17, R9, R11, R17 ;  /* 0x0000000b09117224 */ /* 0x000fe400078e0211 */
[----:B------:R-:W-:Y:S01]  /*12650*/  @!P6 IMAD.IADD R19, R19, 0x1, -R9 ;  /* 0x000000011313e824 */ /* 0x000fe200078e0a09 */
[----:B------:R-:W-:Y:S01]  /*12660*/  ISETP.GE.AND P6, PT, R8, RZ, PT ;  /* 0x000000ff0800720c */ /* 0x000fe20003fc6270 */
[----:B0-----:R-:W-:-:S02]  /*12670*/  IMAD.MOV.U32 R3, RZ, RZ, R7 ;  /* 0x000000ffff037224 */ /* 0x001fc400078e0007 */
[C---:B------:R-:W-:Y:S02]  /*12680*/  IMAD R14, R9.reuse, R6, R14 ;  /* 0x00000006090e7224 */ /* 0x040fe400078e020e */
[----:B------:R-:W-:Y:S01]  /*12690*/  @!P2 IMAD.MOV R3, RZ, RZ, -R3 ;  /* 0x000000ffff03a224 */ /* 0x000fe200078e0a03 */
[C---:B------:R-:W-:Y:S01]  /*126a0*/  ISETP.GT.U32.AND P2, PT, R9.reuse, R19, PT ;  /* 0x000000130900720c */ /* 0x040fe20003f44070 */
[----:B------:R-:W-:Y:S02]  /*126b0*/  @!P1 IMAD.IADD R18, R18, 0x1, -R9 ;  /* 0x0000000112129824 */ /* 0x000fe400078e0a09 */
[----:B------:R-:W-:Y:S01]  /*126c0*/  IMAD.HI.U32 R5, R10, R16, RZ ;  /* 0x000000100a057227 */ /* 0x000fe200078e00ff */
[----:B------:R0:W-:Y:S02]  /*126d0*/  STL [R1+0x2d8], R3 ;  /* 0x0002d80301007387 */ /* 0x0001e40000100800 */
[----:B------:R-:W-:Y:S01]  /*126e0*/  ISETP.GT.U32.AND P1, PT, R9, R18, PT ;  /* 0x000000120900720c */ /* 0x000fe20003f24070 */
[----:B------:R-:W-:-:S02]  /*126f0*/  IMAD.MOV R5, RZ, RZ, -R5 ;  /* 0x000000ffff057224 */ /* 0x000fc400078e0a05 */
[C---:B------:R-:W-:Y:S02]  /*12700*/  VIADD R7, R26.reuse, 0x9a ;  /* 0x0000009a1a077836 */ /* 0x040fe40000000000 */
[----:B------:R-:W-:Y:S02]  /*12710*/  IMAD R16, R9, R5, R16 ;  /* 0x0000000509107224 */ /* 0x000fe400078e0210 */
[----:B------:R-:W-:Y:S01]  /*12720*/  @!P2 IMAD.IADD R19, R19, 0x1, -R9 ;  /* 0x000000011313a824 */ /* 0x000fe200078e0a09 */
[C---:B------:R-:W-:Y:S01]  /*12730*/  ISETP.GT.U32.AND P2, PT, R9.reuse, R14, PT ;  /* 0x0000000e0900720c */ /* 0x040fe20003f44070 */
[----:B0-----:R-:W-:Y:S01]  /*12740*/  IMAD.MOV.U32 R3, RZ, RZ, R4 ;  /* 0x000000ffff037224 */ /* 0x001fe200078e0004 */
[----:B------:R-:W-:Y:S01]  /*12750*/  IABS R8, R7 ;  /* 0x0000000700087213 */ /* 0x000fe20000000000 */
[C---:B------:R-:W-:Y:S02]  /*12760*/  VIADD R15, R26.reuse, 0x98 ;  /* 0x000000981a0f7836 */ /* 0x040fe40000000000 */
[----:B------:R-:W-:Y:S01]  /*12770*/  @!P5 IMAD.MOV R3, RZ, RZ, -R3 ;  /* 0x000000ffff03d224 */ /* 0x000fe200078e0a03 */
[----:B------:R-:W-:Y:S01]  /*12780*/  ISETP.GT.U32.AND P5, PT, R9, R17, PT ;  /* 0x000000110900720c */ /* 0x000fe20003fa4070 */
[----:B------:R-:W-:Y:S01]  /*12790*/  VIADD R5, R26, 0x99 ;  /* 0x000000991a057836 */ /* 0x000fe20000000000 */
[----:B------:R-:W-:Y:S01]  /*127a0*/  IABS R11, R15 ;  /* 0x0000000f000b7213 */ /* 0x000fe20000000000 */
[----:B------:R-:W-:Y:S01]  /*127b0*/  IMAD.MOV.U32 R20, RZ, RZ, R19 ;  /* 0x000000ffff147224 */ /* 0x000fe200078e0013 */
[----:B------:R0:W-:Y:S01]  /*127c0*/  STL [R1+0x2d0], R3 ;  /* 0x0002d00301007387 */ /* 0x0001e20000100800 */
[----:B------:R-:W-:Y:S01]  /*127d0*/  IMAD.HI.U32 R13, R10, R8, RZ ;  /* 0x000000080a0d7227 */ /* 0x000fe200078e00ff */
[----:B------:R-:W-:-:S03]  /*127e0*/  IABS R6, R5 ;  /* 0x0000000500067213 */ /* 0x000fc60000000000 */
[--C-:B------:R-:W-:Y:S02]  /*127f0*/  @!P2 IMAD.IADD R14, R14, 0x1, -R9.reuse ;  /* 0x000000010e0ea824 */ /* 0x100fe400078e0a09 */
[--C-:B------:R-:W-:Y:S01]  /*12800*/  @!P1 IMAD.IADD R18, R18, 0x1, -R9.reuse ;  /* 0x0000000112129824 */ /* 0x100fe200078e0a09 */
[----:B------:R-:W-:Y:S01]  /*12810*/  ISETP.GT.U32.AND P1, PT, R9, R16, PT ;  /* 0x000000100900720c */ /* 0x000fe20003f24070 */
[----:B------:R-:W-:Y:S01]  /*12820*/  @!P5 IMAD.IADD R17, R17, 0x1, -R9 ;  /* 0x000000011111d824 */ /* 0x000fe200078e0a09 */
[----:B------:R-:W-:Y:S01]  /*12830*/  ISETP.GE.AND P5, PT, R0, RZ, PT ;  /* 0x000000ff0000720c */ /* 0x000fe20003fa6270 */
[----:B------:R-:W-:Y:S01]  /*12840*/  @!P3 IMAD.MOV R20, RZ, RZ, -R20 ;  /* 0x000000ffff14b224 */ /* 0x000fe200078e0a14 */
[C---:B------:R-:W-:Y:S01]  /*12850*/  ISETP.GT.U32.AND P3, PT, R9.reuse, R14, PT ;  /* 0x0000000e0900720c */ /* 0x040fe20003f64070 */
[----:B------:R-:W-:Y:S01]  /*12860*/  IMAD.MOV.U32 R0, RZ, RZ, R11 ;  /* 0x000000ffff007224 */ /* 0x000fe200078e000b */
[----:B------:R-:W-:Y:S01]  /*12870*/  ISETP.GT.U32.AND P2, PT, R9, R17, PT ;  /* 0x000000110900720c */ /* 0x000fe20003f44070 */
[----:B------:R-:W-:Y:S01]  /*12880*/  IMAD.HI.U32 R11, R10, R6, RZ ;  /* 0x000000060a0b7227 */ /* 0x000fe200078e00ff */
[----:B------:R-:W-:Y:S03]  /*12890*/  STL [R1+0x2cc], R20 ;  /* 0x0002cc1401007387 */ /* 0x000fe60000100800 */
[----:B------:R-:W-:-:S02]  /*128a0*/  IMAD.MOV R13, RZ, RZ, -R13 ;  /* 0x000000ffff0d7224 */ /* 0x000fc400078e0a0d */
[----:B------:R-:W-:Y:S02]  /*128b0*/  IMAD.MOV R11, RZ, RZ, -R11 ;  /* 0x000000ffff0b7224 */ /* 0x000fe400078e0a0b */
[C---:B------:R-:W-:Y:S02]  /*128c0*/  IMAD R8, R9.reuse, R13, R8 ;  /* 0x0000000d09087224 */ /* 0x040fe400078e0208 */
[----:B------:R-:W-:Y:S02]  /*128d0*/  IMAD R6, R9, R11, R6 ;  /* 0x0000000b09067224 */ /* 0x000fe400078e0206 */
[--C-:B------:R-:W-:Y:S01]  /*128e0*/  @!P2 IMAD.IADD R17, R17, 0x1, -R9.reuse ;  /* 0x000000011111a824 */ /* 0x100fe200078e0a09 */
[C---:B------:R-:W-:Y:S01]  /*128f0*/  ISETP.GT.U32.AND P2, PT, R9.reuse, R8, PT ;  /* 0x000000080900720c */ /* 0x040fe20003f44070 */
        /* <DEDUP_REMOVED lines=8> */
[----:B------:R-:W-:Y:S01]  /*12980*/  IMAD.HI.U32 R13, R10, R0, RZ ;  /* 0x000000000a0d7227 */ /* 0x000fe200078e00ff */
[----:B------:R-:W-:Y:S02]  /*12990*/  IABS R12, R4 ;  /* 0x00000004000c7213 */ /* 0x000fe40000000000 */
[----:B------:R0:W-:Y:S01]  /*129a0*/  STL [R1+0x2c8], R3 ;  /* 0x0002c80301007387 */ /* 0x0001e20000100800 */
[--C-:B------:R-:W-:Y:S02]  /*129b0*/  @!P2 IMAD.IADD R8, R8, 0x1, -R9.reuse ;  /* 0x000000010808a824 */ /* 0x100fe400078e0a09 */
[----:B------:R-:W-:Y:S02]  /*129c0*/  @!P3 IMAD.IADD R6, R6, 0x1, -R9 ;  /* 0x000000010606b824 */ /* 0x000fe400078e0a09 */
[----:B------:R-:W-:Y:S01]  /*129d0*/  IMAD.MOV R13, RZ, RZ, -R13 ;  /* 0x000000ffff0d7224 */ /* 0x000fe200078e0a0d */
[----:B------:R-:W-:Y:S01]  /*129e0*/  ISETP.GT.U32.AND P3, PT, R9, R8, PT ;  /* 0x000000080900720c */ /* 0x000fe20003f64070 */
[----:B------:R-:W-:Y:S01]  /*129f0*/  @!P1 IMAD.IADD R16, R16, 0x1, -R9 ;  /* 0x0000000110109824 */ /* 0x000fe200078e0a09 */
[----:B------:R-:W-:Y:S01]  /*12a00*/  ISETP.GE.AND P1, PT, R5, RZ, PT ;  /* 0x000000ff0500720c */ /* 0x000fe20003f26270 */
[----:B------:R-:W-:-:S04]  /*12a10*/  IMAD.HI.U32 R7, R10, R12, RZ ;  /* 0x0000000c0a077227 */ /* 0x000fc800078e00ff */
[----:B0-----:R-:W-:Y:S02]  /*12a20*/  IMAD.MOV.U32 R3, RZ, RZ, R17 ;  /* 0x000000ffff037224 */ /* 0x001fe400078e0011 */
[C---:B------:R-:W-:Y:S02]  /*12a30*/  IMAD R0, R9.reuse, R13, R0 ;  /* 0x0000000d09007224 */ /* 0x040fe400078e0200 */
[----:B------:R-:W-:Y:S01]  /*12a40*/  @!P0 IMAD.MOV R3, RZ, RZ, -R3 ;  /* 0x000000ffff038224 */ /* 0x000fe200078e0a03 */
[C---:B------:R-:W-:Y:S01]  /*12a50*/  ISETP.GT.U32.AND P0, PT, R9.reuse, R6, PT ;  /* 0x000000060900720c */ /* 0x040fe20003f04070 */
[----:B------:R-:W-:Y:S01]  /*12a60*/  IMAD.MOV.U32 R17, RZ, RZ, R14 ;  /* 0x000000ffff117224 */ /* 0x000fe200078e000e */
[----:B------:R-:W-:Y:S01]  /*12a70*/  ISETP.GT.U32.AND P2, PT, R9, R0, PT ;  /* 0x000000000900720c */ /* 0x000fe20003f44070 */
[----:B------:R-:W-:Y:S01]  /*12a80*/  IMAD.MOV R7, RZ, RZ, -R7 ;  /* 0x000000ffff077224 */ /* 0x000fe200078e0a07 */
[----:B------:R0:W-:Y:S01]  /*12a90*/  STL [R1+0x2c4], R3 ;  /* 0x0002c40301007387 */ /* 0x0001e20000100800 */
[----:B------:R-:W-:-:S02]  /*12aa0*/  VIADD R5, R26, 0x95 ;  /* 0x000000951a057836 */ /* 0x000fc40000000000 */
[----:B------:R-:W-:Y:S02]  /*12ab0*/  @!P6 IMAD.MOV R17, RZ, RZ, -R17 ;  /* 0x000000ffff11e224 */ /* 0x000fe400078e0a11 */
[C---:B------:R-:W-:Y:S01]  /*12ac0*/  IMAD R12, R9.reuse, R7, R12 ;  /* 0x00000007090c7224 */ /* 0x040fe200078e020c */
[----:B------:R-:W-:Y:S01]  /*12ad0*/  IABS R7, R5 ;  /* 0x0000000500077213 */ /* 0x000fe20000000000 */
[--C-:B------:R-:W-:Y:S01]  /*12ae0*/  @!P3 IMAD.IADD R8, R8, 0x1, -R9.reuse ;  /* 0x000000010808b824 */ /* 0x100fe200078e0a09 */
[----:B------:R-:W-:Y:S01]  /*12af0*/  STL [R1+0x2c0], R17 ;  /* 0x0002c01101007387 */ /* 0x000fe20000100800 */
[----:B------:R-:W-:Y:S01]  /*12b00*/  VIADD R11, R26, 0x96 ;  /* 0x000000961a0b7836 */ /* 0x000fe20000000000 */
[----:B------:R-:W-:Y:S01]  /*12b10*/  ISETP.GT.U32.AND P6, PT, R9, R12, PT ;  /* 0x0000000c0900720c */ /* 0x000fe20003fc4070 */
[----:B0-----:R-:W-:Y:S01]  /*12b20*/  IMAD.MOV.U32 R3, RZ, RZ, R16 ;  /* 0x000000ffff037224 */ /* 0x001fe200078e0010 */
[----:B------:R-:W-:Y:S01]  /*12b30*/  ISETP.GE.AND P3, PT, R4, RZ, PT ;  /* 0x000000ff0400720c */ /* 0x000fe20003f66270 */
[----:B------:R-:W-:Y:S01]  /*12b40*/  @!P0 IMAD.IADD R6, R6, 0x1, -R9 ;  /* 0x0000000106068824 */ /* 0x000fe200078e0a09 */
[----:B------:R-:W-:Y:S01]  /*12b50*/  IABS R13, R11 ;  /* 0x0000000b000d7213 */ /* 0x000fe20000000000 */
[----:B------:R-:W-:Y:S01]  /*12b60*/  @!P5 IMAD.MOV R3, RZ, RZ, -R3 ;  /* 0x000000ffff03d224 */ /* 0x000fe200078e0a03 */
[----:B------:R-:W-:Y:S01]  /*12b70*/  ISETP.GE.AND P5, PT, R15, RZ, PT ;  /* 0x000000ff0f00720c */ /* 0x000fe20003fa6270 */
[----:B------:R-:W-:Y:S01]  /*12b80*/  IMAD.HI.U32 R15, R10, R7, RZ ;  /* 0x000000070a0f7227 */ /* 0x000fe200078e00ff */
[----:B------:R-:W-:-:S02]  /*12b90*/  ISETP.GE.AND P0, PT, R11, RZ, PT ;  /* 0x000000ff0b00720c */ /* 0x000fc40003f06270 */
[----:B------:R0:W-:Y:S01]  /*12ba0*/  STL [R1+0x2bc], R3 ;  /* 0x0002bc0301007387 */ /* 0x0001e20000100800 */
[----:B------:R-:W-:Y:S02]  /*12bb0*/  IMAD.MOV R15, RZ, RZ, -R15 ;  /* 0x000000ffff0f7224 */ /* 0x000fe400078e0a0f */
[----:B------:R-:W-:Y:S02]  /*12bc0*/  @!P2 IMAD.IADD R0, R0, 0x1, -R9 ;  /* 0x000000010000a824 */ /* 0x000fe400078e0a09 */
[C---:B------:R-:W-:Y:S02]  /*12bd0*/  IMAD R7, R9.reuse, R15, R7 ;  /* 0x0000000f09077224 */ /* 0x040fe400078e0207 */
[----:B------:R-:W-:Y:S01]  /*12be0*/  IMAD.HI.U32 R14, R10, R13, RZ ;  /* 0x0000000d0a0e7227 */ /* 0x000fe200078e00ff */
[----:B------:R-:W-:-:S03]  /*12bf0*/  ISETP.GT.U32.AND P2, PT, R9, R0, PT ;  /* 0x000000000900720c */ /* 0x000fc60003f44070 */
[----:B0-----:R-:W-:Y:S02]  /*12c00*/  IMAD.MOV.U32 R3, RZ, RZ, R8 ;  /* 0x000000ffff037224 */ /* 0x001fe400078e0008 */
[----:B------:R-:W-:Y:S02]  /*12c10*/  @!P6 IMAD.IADD R12, R12, 0x1, -R9 ;  /* 0x000000010c0ce824 */ /* 0x000fe400078e0a09 */
[----:B------:R-:W-:Y:S01]  /*12c20*/  @!P4 IMAD.MOV R3, RZ, RZ, -R3 ;  /* 0x000000ffff03c224 */ /* 0x000fe200078e0a03 */
[----:B------:R-:W-:Y:S01]  /*12c30*/  ISETP.GE.AND P4, PT, R5, RZ, PT ;  /* 0x000000ff0500720c */ /* 0x000fe20003f86270 */
[----:B------:R-:W-:Y:S01]  /*12c40*/  IMAD.MOV R14, RZ, RZ, -R14 ;  /* 0x000000ffff0e7224 */ /* 0x000fe200078e0a0e */
[C---:B------:R-:W-:Y:S01]  /*12c50*/  ISETP.GT.U32.AND P6, PT, R9.reuse, R12, PT ;  /* 0x0000000c0900720c */ /* 0x040fe20003fc4070 */
[----:B------:R-:W-:Y:S01]  /*12c60*/  VIADD R8, R26, 0x94 ;  /* 0x000000941a087836 */ /* 0x000fe20000000000 */
[----:B------:R0:W-:Y:S01]  /*12c70*/  STL [R1+0x2b8], R3 ;  /* 0x0002b80301007387 */ /* 0x0001e20000100800 */
[----:B------:R-:W-:-:S02]  /*12c80*/  IMAD R4, R9, R14, R13 ;  /* 0x0000000e09047224 */ /* 0x000fc400078e020d */
[--C-:B------:R-:W-:Y:S02]  /*12c90*/  @!P2 IMAD.IADD R0, R0, 0x1, -R9.reuse ;  /* 0x000000010000a824 */ /* 0x100fe400078e0a09 */
[----:B------:R-:W-:Y:S01]  /*12ca0*/  VIADD R11, R26, 0x93 ;  /* 0x000000931a0b7836 */ /* 0x000fe20000000000 */
[----:B------:R-:W-:Y:S01]  /*12cb0*/  ISETP.GT.U32.AND P2, PT, R9, R4, PT ;  /* 0x000000040900720c */ /* 0x000fe20003f44070 */
[----:B------:R-:W-:Y:S01]  /*12cc0*/  @!P5 IMAD.MOV R0, RZ, RZ, -R0 ;  /* 0x000000ffff00d224 */ /* 0x000fe200078e0a00 */
[----:B------:R-:W-:Y:S01]  /*12cd0*/  ISETP.GE.AND P5, PT, R8, RZ, PT ;  /* 0x000000ff0800720c */ /* 0x000fe20003fa6270 */
[----:B------:R-:W-:Y:S02]  /*12ce0*/  VIADD R5, R26, 0x92 ;  /* 0x000000921a057836 */ /* 0x000fe40000000000 */
[----:B0-----:R-:W-:Y:S01]  /*12cf0*/  IMAD.MOV.U32 R3, RZ, RZ, R6 ;  /* 0x000000ffff037224 */ /* 0x001fe200078e0006 */
[----:B------:R-:W-:Y:S01]  /*12d00*/  IABS R6, R8 ;  /* 0x0000000800067213 */ /* 0x000fe20000000000 */
[----:B------:R-:W-:Y:S01]  /*12d10*/  @!P6 IMAD.IADD R12, R12, 0x1, -R9 ;  /* 0x000000010c0ce824 */ /* 0x000fe200078e0a09 */
[----:B------:R-:W-:Y:S01]  /*12d20*/  ISETP.GE.AND P6, PT, R11, RZ, PT ;  /* 0x000000ff0b00720c */ /* 0x000fe20003fc6270 */
[----:B------:R-:W-:Y:S01]  /*12d30*/  @!P1 IMAD.MOV R3, RZ, RZ, -R3 ;  /* 0x000000ffff039224 */ /* 0x000fe200078e0a03 */
[----:B------:R-:W-:Y:S01]  /*12d40*/  ISETP.GT.U32.AND P1, PT, R9, R7, PT ;  /* 0x000000070900720c */ /* 0x000fe20003f24070 */
[----:B------:R-:W-:Y:S01]  /*12d50*/  IMAD.HI.U32 R8, R10, R6, RZ ;  /* 0x000000060a087227 */ /* 0x000fe200078e00ff */
[----:B------:R-:W-:-:S02]  /*12d60*/  IABS R11, R11 ;  /* 0x0000000b000b7213 */ /* 0x000fc40000000000 */
[----:B------:R0:W-:Y:S01]  /*12d70*/  STL [R1+0x2b4], R3 ;  /* 0x0002b40301007387 */ /* 0x0001e20000100800 */
[--C-:B------:R-:W-:Y:S02]  /*12d80*/  @!P2 IMAD.IADD R4, R4, 0x1, -R9.reuse ;  /* 0x000000010404a824 */ /* 0x100fe400078e0a09 */
[----:B------:R-:W-:Y:S01]  /*12d90*/  IMAD.MOV R8, RZ, RZ, -R8 ;  /* 0x000000ffff087224 */ /* 0x000fe200078e0a08 */
[----:B------:R1:W-:Y:S01]  /*12da0*/  STL [R1+0x2b0], R0 ;  /* 0x0002b00001007387 */ /* 0x0003e20000100800 */
[C---:B------:R-:W-:Y:S01]  /*12db0*/  VIADD R17, R26.reuse, 0x90 ;  /* 0x000000901a117836 */ /* 0x040fe20000000000 */
[----:B------:R-:W-:Y:S01]  /*12dc0*/  ISETP.GT.U32.AND P2, PT, R9, R4, PT ;  /* 0x000000040900720c */ /* 0x000fe20003f44070 */
[----:B------:R-:W-:Y:S02]  /*12dd0*/  VIADD R18, R26, 0x8c ;  /* 0x0000008c1a127836 */ /* 0x000fe40000000000 */
[----:B------:R-:W-:Y:S02]  /*12de0*/  @!P1 IMAD.IADD R7, R7, 0x1, -R9 ;  /* 0x0000000107079824 */ /* 0x000fe400078e0a09 */
[----:B0-----:R-:W-:-:S02]  /*12df0*/  IMAD.MOV.U32 R3, RZ, RZ, R12 ;  /* 0x000000ffff037224 */ /* 0x001fc400078e000c */
[----:B------:R-:W-:Y:S01]  /*12e00*/  IMAD.HI.U32 R12, R10, R11, RZ ;  /* 0x0000000b0a0c7227 */ /* 0x000fe200078e00ff */
[----:B------:R-:W-:Y:S02]  /*12e10*/  ISETP.GT.U32.AND P1, PT, R9, R7, PT ;  /* 0x000000070900720c */ /* 0x000fe40003f24070 */
[----:B-1----:R-:W-:Y:S01]  /*12e20*/  IABS R0, R5 ;  /* 0x0000000500007213 */ /* 0x002fe20000000000 */
[----:B------:R-:W-:Y:S01]  /*12e30*/  @!P3 IMAD.MOV R3, RZ, RZ, -R3 ;  /* 0x000000ffff03b224 */ /* 0x000fe200078e0a03 */
[----:B------:R-:W-:Y:S01]  /*12e40*/  ISETP.GE.AND P3, PT, R5, RZ, PT ;  /* 0x000000ff0500720c */ /* 0x000fe20003f66270 */
[----:B------:R-:W-:Y:S02]  /*12e50*/  IMAD R5, R9, R8, R6 ;  /* 0x0000000809057224 */ /* 0x000fe400078e0206 */
[----:B------:R-:W-:Y:S01]  /*12e60*/  VIADD R8, R26, 0x91 ;  /* 0x000000911a087836 */ /* 0x000fe20000000000 */
[----:B------:R0:W-:Y:S01]  /*12e70*/  STL [R1+0x2ac], R3 ;  /* 0x0002ac0301007387 */ /* 0x0001e20000100800 */
[----:B------:R-:W-:-:S02]  /*12e80*/  IMAD.MOV R12, RZ, RZ, -R12 ;  /* 0x000000ffff0c7224 */ /* 0x000fc400078e0a0c */
[--C-:B------:R-:W-:Y:S01]  /*12e90*/  @!P2 IMAD.IADD R4, R4, 0x1, -R9.reuse ;  /* 0x000000010404a824 */ /* 0x100fe200078e0a09 */
[----:B------:R-:W-:Y:S01]  /*12ea0*/  IABS R13, R8 ;  /* 0x00000008000d7213 */ /* 0x000fe20000000000 */
[----:B------:R-:W-:Y:S01]  /*12eb0*/  @!P1 IMAD.IADD R7, R7, 0x1, -R9 ;  /* 0x0000000107079824 */ /* 0x000fe200078e0a09 */
[----:B------:R-:W-:Y:S01]  /*12ec0*/  ISETP.GE.AND P1, PT, R8, RZ, PT ;  /* 0x000000ff0800720c */ /* 0x000fe20003f26270 */
[C---:B------:R-:W-:Y:S01]  /*12ed0*/  IMAD R8, R9.reuse, R12, R11 ;  /* 0x0000000c09087224 */ /* 0x040fe200078e020b */
[----:B------:R-:W-:Y:S01]  /*12ee0*/  ISETP.GT.U32.AND P2, PT, R9, R5, PT ;  /* 0x000000050900720c */ /* 0x000fe20003f44070 */
[----:B------:R-:W-:-:S04]  /*12ef0*/  IMAD.HI.U32 R6, R10, R0, RZ ;  /* 0x000000000a067227 */ /* 0x000fc800078e00ff */
[----:B0-----:R-:W-:Y:S02]  /*12f00*/  IMAD.MOV.U32 R3, RZ, RZ, R7 ;  /* 0x000000ffff037224 */ /* 0x001fe400078e0007 */
[----:B------:R-:W-:Y:S02]  /*12f10*/  IMAD.MOV R6, RZ, RZ, -R6 ;  /* 0x000000ffff067224 */ /* 0x000fe400078e0a06 */
[----:B------:R-:W-:Y:S01]  /*12f20*/  @!P4 IMAD.MOV R3, RZ, RZ, -R3 ;  /* 0x000000ffff03c224 */ /* 0x000fe200078e0a03 */
[----:B------:R-:W-:Y:S01]  /*12f30*/  ISETP.GT.U32.AND P4, PT, R9, R8, PT ;  /* 0x000000080900720c */ /* 0x000fe20003f84070 */
[----:B------:R-:W-:Y:S02]  /*12f40*/  IMAD.MOV.U32 R14, RZ, RZ, R4 ;  /* 0x000000ffff0e7224 */ /* 0x000fe400078e0004 */
[----:B------:R-:W-:Y:S02]  /*12f50*/  @!P2 IMAD.IADD R5, R5, 0x1, -R9 ;  /* 0x000000010505a824 */ /* 0x000fe400078e0a09 */
[----:B------:R-:W-:-:S02]  /*12f60*/  IMAD R0, R9, R6, R0 ;  /* 0x0000000609007224 */ /* 0x000fc400078e0200 */
[----:B------:R-:W-:Y:S01]  /*12f70*/  @!P0 IMAD.MOV R14, RZ, RZ, -R14 ;  /* 0x000000ffff0e8224 */ /* 0x000fe200078e0a0e */
[----:B------:R-:W-:Y:S01]  /*12f80*/  ISETP.GT.U32.AND P2, PT, R9, R5, PT ;  /* 0x000000050900720c */ /* 0x000fe20003f44070 */
[----:B------:R-:W-:Y:S01]  /*12f90*/  VIADD R6, R26, 0x8f ;  /* 0x0000008f1a067836 */ /* 0x000fe20000000000 */
[----:B------:R-:W-:Y:S01]  /*12fa0*/  ISETP.GE.AND P0, PT, R17, RZ, PT ;  /* 0x000000ff1100720c */ /* 0x000fe20003f06270 */
[----:B------:R-:W-:Y:S01]  /*12fb0*/  IMAD.HI.U32 R4, R10, R13, RZ ;  /* 0x0000000d0a047227 */ /* 0x000fe200078e00ff */
[----:B------:R0:W-:Y:S01]  /*12fc0*/  STL [R1+0x2a8], R14 ;  /* 0x0002a80e01007387 */ /* 0x0001e20000100800 */
[----:B------:R-:W-:Y:S02]  /*12fd0*/  IABS R17, R17 ;  /* 0x0000001100117213 */ /* 0x000fe40000000000 */
[----:B------:R-:W-:Y:S01]  /*12fe0*/  @!P4 IMAD.IADD R8, R8, 0x1, -R9 ;  /* 0x000000010808c824 */ /* 0x000fe200078e0a09 */
[----:B------:R-:W-:Y:S01]  /*12ff0*/  IABS R16, R6 ;  /* 0x0000000600107213 */ /* 0x000fe20000000000 */
[----:B------:R-:W-:Y:S01]  /*13000*/  IMAD.MOV R4, RZ, RZ, -R4 ;  /* 0x000000ffff047224 */ /* 0x000fe200078e0a04 */
[----:B------:R1:W-:Y:S01]  /*13010*/  STL [R1+0x2a4], R3 ;  /* 0x0002a40301007387 */ /* 0x0003e20000100800 */
[----:B------:R-:W-:Y:S01]  /*13020*/  VIADD R19, R26, 0x8d ;  /* 0x0000008d1a137836 */ /* 0x000fe20000000000 */
[C---:B------:R-:W-:Y:S01]  /*13030*/  ISETP.GT.U32.AND P4, PT, R9.reuse, R8, PT ;  /* 0x000000080900720c */ /* 0x040fe20003f84070 */
[----:B------:R-:W-:-:S02]  /*13040*/  IMAD R13, R9, R4, R13 ;  /* 0x00000004090d7224 */ /* 0x000fc400078e020d */
[----:B0-----:R-:W-:Y:S01]  /*13050*/  VIADD R14, R26, 0x8e ;  /* 0x0000008e1a0e7836 */ /* 0x001fe20000000000 */
[----:B------:R-:W-:Y:S01]  /*13060*/  IABS R12, R19 ;  /* 0x00000013000c7213 */ /* 0x000fe20000000000 */
[----:B------:R-:W-:-:S03]  /*13070*/  IMAD.HI.U32 R11, R10, R16, RZ ;  /* 0x000000100a0b7227 */ /* 0x000fc600078e00ff */
[----:B------:R-:W-:Y:S01]  /*13080*/  IABS R15, R14 ;  /* 0x0000000e000f7213 */ /* 0x000fe20000000000 */
[----:B------:R-:W-:-:S04]  /*13090*/  IMAD.HI.U32 R4, R10, R17, RZ ;  /* 0x000000110a047227 */ /* 0x000fc800078e00ff */
[----:B------:R-:W-:Y:S01]  /*130a0*/  @!P4 IMAD.IADD R8, R8, 0x1, -R9 ;  /* 0x000000010808c824 */ /* 0x000fe200078e0a09 */
[----:B------:R-:W-:Y:S01]  /*130b0*/  ISETP.GT.U32.AND P4, PT, R9, R13, PT ;  /* 0x0000000d0900720c */ /* 0x000fe20003f84070 */
[----:B------:R-:W-:Y:S02]  /*130c0*/  IMAD.MOV R11, RZ, RZ, -R11 ;  /* 0x000000ffff0b7224 */ /* 0x000fe400078e0a0b */
[----:B------:R-:W-:-:S04]  /*130d0*/  IMAD.HI.U32 R7, R10, R15, RZ ;  /* 0x0000000f0a077227 */ /* 0x000fc800078e00ff */
[----:B------:R-:W-:Y:S01]  /*130e0*/  @!P2 IMAD.IADD R5, R5, 0x1, -R9 ;  /* 0x000000010505a824 */ /* 0x000fe200078e0a09 */
[C---:B------:R-:W-:Y:S01]  /*130f0*/  ISETP.GT.U32.AND P2, PT, R9.reuse, R0, PT ;  /* 0x000000000900720c */ /* 0x040fe20003f44070 */
[----:B------:R-:W-:Y:S02]  /*13100*/  IMAD.MOV R4, RZ, RZ, -R4 ;  /* 0x000000ffff047224 */ /* 0x000fe400078e0a04 */
[C---:B------:R-:W-:Y:S02]  /*13110*/  IMAD R16, R9.reuse, R11, R16 ;  /* 0x0000000b09107224 */ /* 0x040fe400078e0210 */
[----:B------:R-:W-:Y:S02]  /*13120*/  IMAD.MOV R11, RZ, RZ, -R7 ;  /* 0x000000ffff0b7224 */ /* 0x000fe400078e0a07 */
[----:B------:R-:W-:Y:S01]  /*13130*/  IMAD R17, R9, R4, R17 ;  /* 0x0000000409117224 */ /* 0x000fe200078e0211 */
[----:B------:R-:W-:Y:S01]  /*13140*/  IABS R4, R18 ;  /* 0x0000001200047213 */ /* 0x000fe20000000000 */
[----:B------:R-:W-:-:S02]  /*13150*/  IMAD.MOV.U32 R20, RZ, RZ, R5 ;  /* 0x000000ffff147224 */ /* 0x000fc400078e0005 */
[C---:B------:R-:W-:Y:S02]  /*13160*/  IMAD R15, R9.reuse, R11, R15 ;  /* 0x0000000b090f7224 */ /* 0x040fe400078e020f */
[----:B------:R-:W-:Y:S01]  /*13170*/  @!P5 IMAD.MOV R20, RZ, RZ, -R20 ;  /* 0x000000ffff14d224 */ /* 0x000fe200078e0a14 */
[----:B------:R-:W-:Y:S01]  /*13180*/  ISETP.GT.U32.AND P5, PT, R9, R17, PT ;  /* 0x000000110900720c */ /* 0x000fe20003fa4070 */
[--C-:B------:R-:W-:Y:S01]  /*13190*/  @!P4 IMAD.IADD R13, R13, 0x1, -R9.reuse ;  /* 0x000000010d0dc824 */ /* 0x100fe200078e0a09 */
[----:B------:R-:W-:Y:S01]  /*131a0*/  ISETP.GT.U32.AND P4, PT, R9, R15, PT ;  /* 0x0000000f0900720c */ /* 0x000fe20003f84070 */
[----:B------:R-:W-:Y:S01]  /*131b0*/  IMAD.HI.U32 R5, R10, R4, RZ ;  /* 0x000000040a057227 */ /* 0x000fe200078e00ff */
[----:B------:R0:W-:Y:S03]  /*131c0*/  STL [R1+0x298], R20 ;  /* 0x0002981401007387 */ /* 0x0001e60000100800 */
[----:B------:R-:W-:-:S02]  /*131d0*/  @!P2 IMAD.IADD R0, R0, 0x1, -R9 ;  /* 0x000000010000a824 */ /* 0x000fc400078e0a09 */
[----:B-1----:R-:W-:Y:S02]  /*131e0*/  IMAD.MOV.U32 R3, RZ, RZ, R8 ;  /* 0x000000ffff037224 */ /* 0x002fe400078e0008 */
[----:B------:R-:W-:Y:S01]  /*131f0*/  IMAD.MOV R5, RZ, RZ, -R5 ;  /* 0x000000ffff057224 */ /* 0x000fe200078e0a05 */
[C---:B------:R-:W-:Y:S01]  /*13200*/  ISETP.GT.U32.AND P2, PT, R9.reuse, R0, PT ;  /* 0x000000000900720c */ /* 0x040fe20003f44070 */
[----:B------:R-:W-:Y:S01]  /*13210*/  @!P6 IMAD.MOV R3, RZ, RZ, -R3 ;  /* 0x000000ffff03e224 */ /* 0x000fe200078e0a03 */
[C---:B------:R-:W-:Y:S01]  /*13220*/  ISETP.GT.U32.AND P6, PT, R9.reuse, R16, PT ;  /* 0x000000100900720c */ /* 0x040fe20003fc4070 */
[----:B------:R-:W-:Y:S02]  /*13230*/  IMAD R4, R9, R5, R4 ;  /* 0x0000000509047224 */ /* 0x000fe400078e0204 */
[----:B------:R-:W-:Y:S01]  /*13240*/  VIADD R5, R26, 0x8b ;  /* 0x0000008b1a057836 */ /* 0x000fe20000000000 */
[----:B------:R1:W-:Y:S01]  /*13250*/  STL [R1+0x294], R3 ;  /* 0x0002940301007387 */ /* 0x0003e20000100800 */
[--C-:B------:R-:W-:Y:S01]  /*13260*/  @!P5 IMAD.IADD R17, R17, 0x1, -R9.reuse ;  /* 0x000000011111d824 */ /* 0x100fe200078e0a09 */
[----:B------:R-:W-:Y:S01]  /*13270*/  ISETP.GT.U32.AND P5, PT, R9, R13, PT ;  /* 0x0000000d0900720c */ /* 0x000fe20003fa4070 */
[----:B------:R-:W-:Y:S01]  /*13280*/  @!P4 IMAD.IADD R15, R15, 0x1, -R9 ;  /* 0x000000010f0fc824 */ /* 0x000fe200078e0a09 */
[----:B------:R-:W-:Y:S01]  /*13290*/  IABS R11, R5 ;  /* 0x00000005000b7213 */ /* 0x000fe20000000000 */
[----:B------:R-:W-:-:S03]  /*132a0*/  IMAD.HI.U32 R7, R10, R12, RZ ;  /* 0x0000000c0a077227 */ /* 0x000fc600078e00ff */
[----:B------:R-:W-:Y:S01]  /*132b0*/  ISETP.GT.U32.AND P4, PT, R9, R15, PT ;  /* 0x0000000f0900720c */ /* 0x000fe20003f84070 */
[----:B------:R-:W-:Y:S02]  /*132c0*/  IMAD.MOV R7, RZ, RZ, -R7 ;  /* 0x000000ffff077224 */ /* 0x000fe400078e0a07 */
[----:B0-----:R-:W-:-:S04]  /*132d0*/  IMAD.HI.U32 R20, R10, R11, RZ ;  /* 0x0000000b0a147227 */ /* 0x001fc800078e00ff */
[--C-:B------:R-:W-:Y:S01]  /*132e0*/  @!P2 IMAD.IADD R0, R0, 0x1, -R9.reuse ;  /* 0x000000010000a824 */ /* 0x100fe200078e0a09 */
[----:B------:R-:W-:Y:S01]  /*132f0*/  ISETP.GE.AND P2, PT, R6, RZ, PT ;  /* 0x000000ff0600720c */ /* 0x000fe20003f46270 */
[C---:B------:R-:W-:Y:S02]  /*13300*/  IMAD R12, R9.reuse, R7, R12 ;  /* 0x00000007090c7224 */ /* 0x040fe400078e020c */
[----:B------:R-:W-:Y:S01]  /*13310*/  @!P6 IMAD.IADD R16, R16, 0x1, -R9 ;  /* 0x000000011010e824 */ /* 0x000fe200078e0a09 */
[----:B------:R-:W-:Y:S01]  /*13320*/  ISETP.GT.U32.AND P6, PT, R9, R17, PT ;  /* 0x000000110900720c */ /* 0x000fe20003fc4070 */
[----:B------:R-:W-:Y:S02]  /*13330*/  IMAD.MOV R20, RZ, RZ, -R20 ;  /* 0x000000ffff147224 */ /* 0x000fe400078e0a14 */
[----:B-1----:R-:W-:Y:S02]  /*13340*/  IMAD.MOV.U32 R3, RZ, RZ, R0 ;  /* 0x000000ffff037224 */ /* 0x002fe400078e0000 */
[----:B------:R-:W-:-:S02]  /*13350*/  VIADD R6, R26, 0x8a ;  /* 0x0000008a1a067836 */ /* 0x000fc40000000000 */
[----:B------:R-:W-:Y:S01]  /*13360*/  @!P5 IMAD.IADD R13, R13, 0x1, -R9 ;  /* 0x000000010d0dd824 */ /* 0x000fe200078e0a09 */
[C---:B------:R-:W-:Y:S01]  /*13370*/  ISETP.GT.U32.AND P5, PT, R9.reuse, R12, PT ;  /* 0x0000000c0900720c */ /* 0x040fe20003fa4070 */
[C---:B------:R-:W-:Y:S01]  /*13380*/  IMAD R11, R9.reuse, R20, R11 ;  /* 0x00000014090b7224 */ /* 0x040fe200078e020b */
[----:B------:R-:W-:Y:S01]  /*13390*/  IABS R0, R6 ;  /* 0x0000000600007213 */ /* 0x000fe20000000000 */
[----:B------:R-:W-:Y:S01]  /*133a0*/  @!P3 IMAD.MOV R3, RZ, RZ, -R3 ;  /* 0x000000ffff03b224 */ /* 0x000fe200078e0a03 */
[----:B------:R-:W-:Y:S01]  /*133b0*/  ISETP.GT.U32.AND P3, PT, R9, R16, PT ;  /* 0x000000100900720c */ /* 0x000fe20003f64070 */
[--C-:B------:R-:W-:Y:S01]  /*133c0*/  @!P4 IMAD.IADD R15, R15, 0x1, -R9.reuse ;  /* 0x000000010f0fc824 */ /* 0x100fe200078e0a09 */
[----:B------:R-:W-:Y:S01]  /*133d0*/  ISETP.GT.U32.AND P4, PT, R9, R11, PT ;  /* 0x0000000b0900720c */ /* 0x000fe20003f84070 */
[----:B------:R-:W-:Y:S01]  /*133e0*/  VIADD R8, R26, 0x89 ;  /* 0x000000891a087836 */ /* 0x000fe20000000000 */
[----:B------:R0:W-:Y:S01]  /*133f0*/  STL [R1+0x290], R3 ;  /* 0x0002900301007387 */ /* 0x0001e20000100800 */
[----:B------:R-:W-:Y:S01]  /*13400*/  @!P6 IMAD.IADD R17, R17, 0x1, -R9 ;  /* 0x000000011111e824 */ /* 0x000fe200078e0a09 */
[----:B------:R-:W-:Y:S01]  /*13410*/  ISETP.GT.U32.AND P6, PT, R9, R4, PT ;  /* 0x000000040900720c */ /* 0x000fe20003fc4070 */
[----:B------:R-:W-:Y:S01]  /*13420*/  IMAD.HI.U32 R20, R10, R0, RZ ;  /* 0x000000000a147227 */ /* 0x000fe200078e00ff */
[----:B------:R-:W-:-:S03]  /*13430*/  IABS R7, R8 ;  /* 0x0000000800077213 */ /* 0x000fc60000000000 */
[----:B------:R-:W-:Y:S01]  /*13440*/  @!P5 IMAD.IADD R12, R12, 0x1, -R9 ;  /* 0x000000010c0cd824 */ /* 0x000fe200078e0a09 */
[----:B------:R-:W-:Y:S01]  /*13450*/  ISETP.GE.AND P5, PT, R19, RZ, PT ;  /* 0x000000ff1300720c */ /* 0x000fe20003fa6270 */
[----:B------:R-:W-:Y:S02]  /*13460*/  IMAD.MOV R20, RZ, RZ, -R20 ;  /* 0x000000ffff147224 */ /* 0x000fe400078e0a14 */
[----:B------:R-:W-:Y:S02]  /*13470*/  IMAD.MOV.U32 R21, RZ, RZ, R13 ;  /* 0x000000ffff157224 */ /* 0x000fe400078e000d */
[----:B------:R-:W-:Y:S01]  /*13480*/  @!P3 IMAD.IADD R16, R16, 0x1, -R9 ;  /* 0x000000011010b824 */ /* 0x000fe200078e0a09 */
[----:B------:R-:W-:Y:S01]  /*13490*/  ISETP.GE.AND P3, PT, R14, RZ, PT ;  /* 0x000000ff0e00720c */ /* 0x000fe20003f66270 */
[----:B0-----:R-:W-:Y:S02]  /*134a0*/  IMAD.MOV.U32 R3, RZ, RZ, R17 ;  /* 0x000000ffff037224 */ /* 0x001fe400078e0011 */
[C---:B------:R-:W-:Y:S01]  /*134b0*/  IMAD R0, R9.reuse, R20, R0 ;  /* 0x0000001409007224 */ /* 0x040fe200078e0200 */
[----:B------:R-:W-:Y:S01]  /*134c0*/  LOP3.LUT R20, R26, 0xc, RZ, 0xfc, !PT ;  /* 0x0000000c1a147812 */ /* 0x000fe200078efcff */
[----:B------:R-:W-:Y:S01]  /*134d0*/  @!P1 IMAD.MOV R21, RZ, RZ, -R21 ;  /* 0x000000ffff159224 */ /* 0x000fe200078e0a15 */
[----:B------:R-:W-:Y:S01]  /*134e0*/  ISETP.GT.U32.AND P1, PT, R9, R12, PT ;  /* 0x0000000c0900720c */ /* 0x000fe20003f24070 */
[----:B------:R-:W-:-:S02]  /*134f0*/  @!P4 IMAD.IADD R11, R11, 0x1, -R9 ;  /* 0x000000010b0bc824 */ /* 0x000fc400078e0a09 */
[----:B------:R-:W-:Y:S01]  /*13500*/  IMAD.HI.U32 R14, R10, R7, RZ ;  /* 0x000000070a0e7227 */ /* 0x000fe200078e00ff */
[----:B------:R-:W-:Y:S02]  /*13510*/  STL [R1+0x288], R21 ;  /* 0x0002881501007387 */ /* 0x000fe40000100800 */
[C---:B------:R-:W-:Y:S01]  /*13520*/  ISETP.GT.U32.AND P4, PT, R9.reuse, R11, PT ;  /* 0x0000000b0900720c */ /* 0x040fe20003f84070 */
[----:B------:R-:W-:Y:S02]  /*13530*/  @!P0 IMAD.MOV R3, RZ, RZ, -R3 ;  /* 0x000000ffff038224 */ /* 0x000fe400078e0a03 */
[----:B------:R-:W-:Y:S01]  /*13540*/  @!P2 IMAD.MOV R16, RZ, RZ, -R16 ;  /* 0x000000ffff10a224 */ /* 0x000fe200078e0a10 */
[C---:B------:R-:W-:Y:S01]  /*13550*/  ISETP.GT.U32.AND P2, PT, R9.reuse, R0, PT ;  /* 0x000000000900720c */ /* 0x040fe20003f44070 */
[----:B------:R-:W-:Y:S01]  /*13560*/  IMAD.MOV R19, RZ, RZ, -R14 ;  /* 0x000000ffff137224 */ /* 0x000fe200078e0a0e */
[----:B------:R0:W-:Y:S01]  /*13570*/  STL [R1+0x284], R3 ;  /* 0x0002840301007387 */ /* 0x0001e20000100800 */
[----:B------:R-:W-:Y:S01]  /*13580*/  @!P6 IMAD.IADD R4, R4, 0x1, -R9 ;  /* 0x000000010404e824 */ /* 0x000fe200078e0a09 */
[----:B------:R-:W-:Y:S01]  /*13590*/  ISETP.GE.AND P6, PT, R18, RZ, PT ;  /* 0x000000ff1200720c */ /* 0x000fe20003fc6270 */
[----:B------:R-:W-:Y:S01]  /*135a0*/  VIADD R14, R26, 0x88 ;  /* 0x000000881a0e7836 */ /* 0x000fe20000000000 */
[----:B------:R-:W-:Y:S01]  /*135b0*/  STL [R1+0x280], R16 ;  /* 0x0002801001007387 */ /* 0x000fe20000100800 */
[C---:B------:R-:W-:Y:S01]  /*135c0*/  IMAD R7, R9.reuse, R19, R7 ;  /* 0x0000001309077224 */ /* 0x040fe200078e0207 */
[----:B------:R-:W-:Y:S01]  /*135d0*/  ISETP.GT.U32.AND P0, PT, R9, R4, PT ;  /* 0x000000040900720c */ /* 0x000fe20003f04070 */
[--C-:B------:R-:W-:Y:S01]  /*135e0*/  @!P1 IMAD.IADD R12, R12, 0x1, -R9.reuse ;  /* 0x000000010c0c9824 */ /* 0x100fe200078e0a09 */
[----:B------:R-:W-:Y:S01]  /*135f0*/  IABS R13, R14 ;  /* 0x0000000e000d7213 */ /* 0x000fe20000000000 */
[----:B------:R-:W-:Y:S01]  /*13600*/  @!P4 IMAD.IADD R11, R11, 0x1, -R9 ;  /* 0x000000010b0bc824 */ /* 0x000fe200078e0a09 */
[----:B------:R-:W-:Y:S01]  /*13610*/  ISETP.GT.U32.AND P1, PT, R9, R7, PT ;  /* 0x000000070900720c */ /* 0x000fe20003f24070 */
[----:B0-----:R-:W-:Y:S01]  /*13620*/  IMAD.MOV.U32 R3, RZ, RZ, R15 ;  /* 0x000000ffff037224 */ /* 0x001fe200078e000f */
[----:B------:R-:W-:Y:S01]  /*13630*/  ISETP.GE.AND P4, PT, R8, RZ, PT ;  /* 0x000000ff0800720c */ /* 0x000fe20003f86270 */
[----:B------:R-:W-:Y:S01]  /*13640*/  @!P2 IMAD.IADD R0, R0, 0x1, -R9 ;  /* 0x000000010000a824 */ /* 0x000fe200078e0a09 */
[----:B------:R-:W-:Y:S01]  /*13650*/  ISETP.GE.AND P2, PT, R14, RZ, PT ;  /* 0x000000ff0e00720c */ /* 0x000fe20003f46270 */
[----:B------:R-:W-:Y:S01]  /*13660*/  @!P3 IMAD.MOV R3, RZ, RZ, -R3 ;  /* 0x000000ffff03b224 */ /* 0x000fe200078e0a03 */
[----:B------:R-:W-:Y:S01]  /*13670*/  ISETP.GE.AND P3, PT, R5, RZ, PT ;  /* 0x000000ff0500720c */ /* 0x000fe20003f66270 */
[----:B------:R-:W-:-:S02]  /*13680*/  VIADD R5, R26, 0x87 ;  /* 0x000000871a057836 */ /* 0x000fc40000000000 */
[----:B------:R-:W-:Y:S01]  /*13690*/  IMAD.HI.U32 R15, R10, R13, RZ ;  /* 0x0000000d0a0f7227 */ /* 0x000fe200078e00ff */
[----:B------:R0:W-:Y:S02]  /*136a0*/  STL [R1+0x278], R3 ;  /* 0x0002780301007387 */ /* 0x0001e40000100800 */
[----:B------:R-:W-:Y:S01]  /*136b0*/  IABS R8, R5 ;  /* 0x0000000500087213 */ /* 0x000fe20000000000 */
[----:B------:R-:W-:Y:S02]  /*136c0*/  IMAD.MOV R15, RZ, RZ, -R15 ;  /* 0x000000ffff0f7224 */ /* 0x000fe400078e0a0f */
[----:B------:R-:W-:Y:S01]  /*136d0*/  @!P0 IMAD.IADD R4, R4, 0x1, -R9 ;  /* 0x0000000104048824 */ /* 0x000fe200078e0a09 */
[----:B------:R-:W-:Y:S01]  /*136e0*/  ISETP.GE.AND P0, PT, R6, RZ, PT ;  /* 0x000000ff0600720c */ /* 0x000fe20003f06270 */
[----:B------:R-:W-:Y:S02]  /*136f0*/  IMAD R13, R9, R15, R13 ;  /* 0x0000000f090d7224 */ /* 0x000fe400078e020d */
[----:B------:R-:W-:-:S02]  /*13700*/  VIADD R6, R26, 0x86 ;  /* 0x000000861a067836 */ /* 0x000fc40000000000 */
[----:B0-----:R-:W-:Y:S02]  /*13710*/  IMAD.MOV.U32 R3, RZ, RZ, R12 ;  /* 0x000000ffff037224 */ /* 0x001fe400078e000c */
[----:B------:R-:W-:Y:S01]  /*13720*/  IMAD.HI.U32 R12, R10, R8, RZ ;  /* 0x000000080a0c7227 */ /* 0x000fe200078e00ff */
[----:B------:R-:W-:-:S03]  /*13730*/  IABS R14, R6 ;  /* 0x00000006000e7213 */ /* 0x000fc60000000000 */
[----:B------:R-:W-:Y:S01]  /*13740*/  @!P5 IMAD.MOV R3, RZ, RZ, -R3 ;  /* 0x000000ffff03d224 */ /* 0x000fe200078e0a03 */
[----:B------:R-:W-:Y:S01]  /*13750*/  ISETP.GT.U32.AND P5, PT, R9, R0, PT ;  /* 0x000000000900720c */ /* 0x000fe20003fa4070 */
[----:B------:R-:W-:Y:S02]  /*13760*/  @!P1 IMAD.IADD R7, R7, 0x1, -R9 ;  /* 0x0000000107079824 */ /* 0x000fe400078e0a09 */
[----:B------:R-:W-:Y:S01]  /*13770*/  IMAD.MOV.U32 R15, RZ, RZ, R4 ;  /* 0x000000ffff0f7224 */ /* 0x000fe200078e0004 */
[----:B------:R0:W-:Y:S01]  /*13780*/  STL [R1+0x274], R3 ;  /* 0x0002740301007387 */ /* 0x0001e20000100800 */
[----:B------:R-:W-:Y:S01]  /*13790*/  IMAD.MOV R12, RZ, RZ, -R12 ;  /* 0x000000ffff0c7224 */ /* 0x000fe200078e0a0c */
[C---:B------:R-:W-:Y:S01]  /*137a0*/  ISETP.GT.U32.AND P1, PT, R9.reuse, R7, PT ;  /* 0x000000070900720c */ /* 0x040fe20003f24070 */
[----:B------:R-:W-:Y:S01]  /*137b0*/  @!P6 IMAD.MOV R15, RZ, RZ, -R15 ;  /* 0x000000ffff0fe224 */ /* 0x000fe200078e0a0f */
[C---:B------:R-:W-:Y:S01]  /*137c0*/  ISETP.GT.U32.AND P6, PT, R9.reuse, R13, PT ;  /* 0x0000000d0900720c */ /* 0x040fe20003fc4070 */
[----:B------:R-:W-:-:S02]  /*137d0*/  IMAD R8, R9, R12, R8 ;  /* 0x0000000c09087224 */ /* 0x000fc400078e0208 */
[----:B------:R-:W-:Y:S01]  /*137e0*/  IMAD.MOV.U32 R4, RZ, RZ, R14 ;  /* 0x000000ffff047224 */ /* 0x000fe200078e000e */
[----:B------:R-:W-:Y:S01]  /*137f0*/  STL [R1+0x270], R15 ;  /* 0x0002700f01007387 */ /* 0x000fe20000100800 */
[----:B------:R-:W-:Y:S01]  /*13800*/  @!P5 IMAD.IADD R0, R0, 0x1, -R9 ;  /* 0x000000010000d824 */ /* 0x000fe200078e0a09 */
[----:B------:R-:W-:Y:S01]  /*13810*/  ISETP.GT.U32.AND P5, PT, R9, R8, PT ;  /* 0x000000080900720c */ /* 0x000fe20003fa4070 */
[----:B0-----:R-:W-:Y:S02]  /*13820*/  IMAD.MOV.U32 R3, RZ, RZ, R11 ;  /* 0x000000ffff037224 */ /* 0x001fe400078e000b */
[----:B------:R-:W-:-:S04]  /*13830*/  IMAD.HI.U32 R11, R10, R4, RZ ;  /* 0x000000040a0b7227 */ /* 0x000fc800078e00ff */
[----:B------:R-:W-:Y:S01]  /*13840*/  @!P3 IMAD.MOV R3, RZ, RZ, -R3 ;  /* 0x000000ffff03b224 */ /* 0x000fe200078e0a03 */
[----:B------:R-:W-:Y:S01]  /*13850*/  ISETP.GE.AND P3, PT, R5, RZ, PT ;  /* 0x000000ff0500720c */ /* 0x000fe20003f66270 */
[----:B------:R-:W-:Y:S01]  /*13860*/  @!P1 IMAD.IADD R7, R7, 0x1, -R9 ;  /* 0x0000000107079824 */ /* 0x000fe200078e0a09 */
[----:B------:R-:W-:Y:S01]  /*13870*/  ISETP.GE.AND P1, PT, R6, RZ, PT ;  /* 0x000000ff0600720c */ /* 0x000fe20003f26270 */
[----:B------:R-:W-:Y:S01]  /*13880*/  IMAD.MOV R11, RZ, RZ, -R11 ;  /* 0x000000ffff0b7224 */ /* 0x000fe200078e0a0b */
[----:B------:R0:W-:Y:S01]  /*13890*/  STL [R1+0x26c], R3 ;  /* 0x00026c0301007387 */ /* 0x0001e20000100800 */
[----:B------:R-:W-:Y:S02]  /*138a0*/  @!P6 IMAD.IADD R13, R13, 0x1, -R9 ;  /* 0x000000010d0de824 */ /* 0x000fe400078e0a09 */
[----:B------:R-:W-:Y:S02]  /*138b0*/  VIADD R5, R26, 0x85 ;  /* 0x000000851a057836 */ /* 0x000fe40000000000 */
[----:B------:R-:W-:-:S02]  /*138c0*/  IMAD R4, R9, R11, R4 ;  /* 0x0000000b09047224 */ /* 0x000fc400078e0204 */
[----:B------:R-:W-:Y:S01]  /*138d0*/  @!P5 IMAD.IADD R8, R8, 0x1, -R9 ;  /* 0x000000010808d824 */ /* 0x000fe200078e0a09 */
[----:B------:R-:W-:Y:S01]  /*138e0*/  IABS R6, R5 ;  /* 0x0000000500067213 */ /* 0x000fe20000000000 */
[----:B------:R-:W-:Y:S01]  /*138f0*/  VIADD R11, R26, 0x83 ;  /* 0x000000831a0b7836 */ /* 0x000fe20000000000 */
[----:B------:R-:W-:Y:S01]  /*13900*/  ISETP.GE.AND P6, PT, R5, RZ, PT ;  /* 0x000000ff0500720c */ /* 0x000fe20003fc6270 */
[----:B0-----:R-:W-:Y:S01]  /*13910*/  IMAD.MOV.U32 R3, RZ, RZ, R0 ;  /* 0x000000ffff037224 */ /* 0x001fe200078e0000 */
[----:B------:R-:W-:Y:S01]  /*13920*/  ISETP.GT.U32.AND P5, PT, R9, R8, PT ;  /* 0x000000080900720c */ /* 0x000fe20003fa4070 */
[----:B------:R-:W-:-:S04]  /*13930*/  IMAD.HI.U32 R5, R10, R6, RZ ;  /* 0x000000060a057227 */ /* 0x000fc800078e00ff */
[----:B------:R-:W-:Y:S01]  /*13940*/  @!P0 IMAD.MOV R3, RZ, RZ, -R3 ;  /* 0x000000ffff038224 */ /* 0x000fe200078e0a03 */
[C---:B------:R-:W-:Y:S01]  /*13950*/  ISETP.GT.U32.AND P0, PT, R9.reuse, R13, PT ;  /* 0x0000000d0900720c */ /* 0x040fe20003f04070 */
[----:B------:R-:W-:Y:S02]  /*13960*/  IMAD.MOV R5, RZ, RZ, -R5 ;  /* 0x000000ffff057224 */ /* 0x000fe400078e0a05 */
[----:B------:R-:W-:Y:S01]  /*13970*/  VIADD R0, R26, 0x84 ;  /* 0x000000841a007836 */ /* 0x000fe20000000000 */
[----:B------:R0:W-:Y:S01]  /*13980*/  STL [R1+0x268], R3 ;  /* 0x0002680301007387 */ /* 0x0001e20000100800 */
[C---:B------:R-:W-:Y:S02]  /*13990*/  IMAD R6, R9.reuse, R5, R6 ;  /* 0x0000000509067224 */ /* 0x040fe400078e0206 */
[----:B------:R-:W-:Y:S01]  /*139a0*/  @!P5 IMAD.IADD R8, R8, 0x1, -R9 ;  /* 0x000000010808d824 */ /* 0x000fe200078e0a09 */
[----:B------:R-:W-:Y:S01]  /*139b0*/  IABS R14, R0 ;  /* 0x00000000000e7213 */ /* 0x000fe20000000000 */
[C---:B------:R-:W-:Y:S01]  /*139c0*/  VIADD R18, R26.reuse, 0x7a ;  /* 0x0000007a1a127836 */ /* 0x040fe20000000000 */
[----:B------:R-:W-:Y:S01]  /*139d0*/  ISETP.GT.U32.AND P5, PT, R9, R6, PT ;  /* 0x000000060900720c */ /* 0x000fe20003fa4070 */
[----:B------:R-:W-:-:S02]  /*139e0*/  VIADD R19, R26, 0x78 ;  /* 0x000000781a137836 */ /* 0x000fc40000000000 */
[----:B------:R-:W-:Y:S01]  /*139f0*/  @!P0 IMAD.IADD R13, R13, 0x1, -R9 ;  /* 0x000000010d0d8824 */ /* 0x000fe200078e0a09 */
[----:B------:R-:W-:Y:S01]  /*13a00*/  ISETP.GE.AND P0, PT, R0, RZ, PT ;  /* 0x000000ff0000720c */ /* 0x000fe20003f06270 */
[----:B0-----:R-:W-:Y:S01]  /*13a10*/  IMAD.MOV.U32 R3, RZ, RZ, R7 ;  /* 0x000000ffff037224 */ /* 0x001fe200078e0007 */
[----:B------:R-:W-:Y:S01]  /*13a20*/  IABS R0, R11 ;  /* 0x0000000b00007213 */ /* 0x000fe20000000000 */
[----:B------:R-:W-:Y:S01]  /*13a30*/  IMAD.HI.U32 R12, R10, R14, RZ ;  /* 0x0000000e0a0c7227 */ /* 0x000fe200078e00ff */
[----:B------:R-:W-:-:S03]  /*13a40*/  IABS R7, R2 ;  /* 0x0000000200077213 */ /* 0x000fc60000000000 */
[----:B------:R-:W-:Y:S01]  /*13a50*/  @!P4 IMAD.MOV R3, RZ, RZ, -R3 ;  /* 0x000000ffff03c224 */ /* 0x000fe200078e0a03 */
[C---:B------:R-:W-:Y:S01]  /*13a60*/  ISETP.GT.U32.AND P4, PT, R9.reuse, R4, PT ;  /* 0x000000040900720c */ /* 0x040fe20003f84070 */
[----:B------:R-:W-:Y:S01]  /*13a70*/  IMAD.MOV R12, RZ, RZ, -R12 ;  /* 0x000000ffff0c7224 */ /* 0x000fe200078e0a0c */
[----:B------:R-:W0:Y:S01]  /*13a80*/  I2F.RP R5, R7 ;  /* 0x0000000700057306 */ /* 0x000e220000209400 */
[----:B------:R-:W-:Y:S01]  /*13a90*/  @!P5 IMAD.IADD R6, R6, 0x1, -R9 ;  /* 0x000000010606d824 */ /* 0x000fe200078e0a09 */
[----:B------:R1:W-:Y:S01]  /*13aa0*/  STL [R1+0x264], R3 ;  /* 0x0002640301007387 */ /* 0x0003e20000100800 */
[C---:B------:R-:W-:Y:S02]  /*13ab0*/  IMAD R14, R9.reuse, R12, R14 ;  /* 0x0000000c090e7224 */ /* 0x040fe400078e020e */
[----:B------:R-:W-:Y:S01]  /*13ac0*/  VIADD R12, R26, 0x82 ;  /* 0x000000821a0c7836 */ /* 0x000fe20000000000 */
[----:B------:R-:W-:-:S05]  /*13ad0*/  ISETP.GT.U32.AND P5, PT, R9, R6, PT ;  /* 0x000000060900720c */ /* 0x000fca0003fa4070 */
[----:B------:R-:W-:Y:S01]  /*13ae0*/  @!P4 IMAD.IADD R4, R4, 0x1, -R9 ;  /* 0x000000010404c824 */ /* 0x000fe200078e0a09 */
[----:B------:R-:W-:Y:S01]  /*13af0*/  ISETP.GE.AND P4, PT, R11, RZ, PT ;  /* 0x000000ff0b00720c */ /* 0x000fe20003f86270 */
[----:B-1----:R-:W-:Y:S01]  /*13b00*/  IMAD.MOV.U32 R3, RZ, RZ, R13 ;  /* 0x000000ffff037224 */ /* 0x002fe200078e000d */
[----:B0-----:R-:W0:Y:S03]  /*13b10*/  MUFU.RCP R5, R5 ;  /* 0x0000000500057308 */ /* 0x001e260000001000 */
[----:B------:R-:W-:Y:S01]  /*13b20*/  @!P2 IMAD.MOV R3, RZ, RZ, -R3 ;  /* 0x000000ffff03a224 */ /* 0x000fe200078e0a03 */
[----:B------:R-:W-:Y:S01]  /*13b30*/  ISETP.GT.U32.AND P2, PT, R9, R4, PT ;  /* 0x000000040900720c */ /* 0x000fe20003f44070 */
[----:B------:R-:W-:-:S03]  /*13b40*/  @!P5 IMAD.IADD R6, R6, 0x1, -R9 ;  /* 0x000000010606d824 */ /* 0x000fc600078e0a09 */
[----:B------:R1:W-:Y:S09]  /*13b50*/  STL [R1+0x25c], R3 ;  /* 0x00025c0301007387 */ /* 0x0003f20000100800 */
[----:B------:R-:W-:Y:S01]  /*13b60*/  @!P2 IMAD.IADD R4, R4, 0x1, -R9 ;  /* 0x000000010404a824 */ /* 0x000fe200078e0a09 */
[----:B------:R-:W-:Y:S01]  /*13b70*/  ISETP.GT.U32.AND P2, PT, R9, R14, PT ;  /* 0x0000000e0900720c */ /* 0x000fe20003f44070 */
[----:B-1----:R-:W-:-:S02]  /*13b80*/  IMAD.MOV.U32 R3, RZ, RZ, R8 ;  /* 0x000000ffff037224 */ /* 0x002fc400078e0008 */
[----:B------:R-:W-:-:S04]  /*13b90*/  IMAD.HI.U32 R8, R10, R0, RZ ;  /* 0x000000000a087227 */ /* 0x000fc800078e00ff */
[----:B------:R-:W-:Y:S01]  /*13ba0*/  @!P3 IMAD.MOV R3, RZ, RZ, -R3 ;  /* 0x000000ffff03b224 */ /* 0x000fe200078e0a03 */
[----:B------:R-:W-:Y:S01]  /*13bb0*/  ISETP.GE.AND P3, PT, R12, RZ, PT ;  /* 0x000000ff0c00720c */ /* 0x000fe20003f66270 */
[----:B------:R-:W-:Y:S01]  /*13bc0*/  IMAD.MOV R8, RZ, RZ, -R8 ;  /* 0x000000ffff087224 */ /* 0x000fe200078e0a08 */
[----:B------:R-:W-:Y:S01]  /*13bd0*/  IABS R12, R12 ;  /* 0x0000000c000c7213 */ /* 0x000fe20000000000 */
[----:B0-----:R-:W-:Y:S01]  /*13be0*/  VIADD R5, R5, 0xffffffe ;  /* 0x0ffffffe05057836 */ /* 0x001fe20000000000 */
[----:B------:R0:W-:Y:S01]  /*13bf0*/  STL [R1+0x258], R3 ;  /* 0x0002580301007387 */ /* 0x0001e20000100800 */
[----:B------:R-:W-:Y:S02]  /*13c00*/  IMAD R0, R9, R8, R0 ;  /* 0x0000000809007224 */ /* 0x000fe400078e0200 */
[----:B------:R-:W-:Y:S02]  /*13c10*/  IMAD.HI.U32 R13, R10, R12, RZ ;  /* 0x0000000c0a0d7227 */ /* 0x000fe400078e00ff */
[----:B------:R-:W1:Y:S02]  /*13c20*/  F2I.FTZ.U32.TRUNC.NTZ R5, R5 ;  /* 0x0000000500057305 */ /* 0x000e64000021f000 */
[----:B------:R-:W-:-:S02]  /*13c30*/  IMAD.MOV R13, RZ, RZ, -R13 ;  /* 0x000000ffff0d7224 */ /* 0x000fc400078e0a0d */
[----:B------:R-:W-:Y:S02]  /*13c40*/  VIADD R8, R26, 0x81 ;  /* 0x000000811a087836 */ /* 0x000fe40000000000 */
[----:B0-----:R-:W-:Y:S02]  /*13c50*/  IMAD.MOV.U32 R3, RZ, RZ, R4 ;  /* 0x000000ffff037224 */ /* 0x001fe400078e0004 */
[C---:B------:R-:W-:Y:S01]  /*13c60*/  IMAD R12, R9.reuse, R13, R12 ;  /* 0x0000000d090c7224 */ /* 0x040fe200078e020c */
[----:B------:R-:W-:Y:S01]  /*13c70*/  ISETP.GE.AND P5, PT, R8, RZ, PT ;  /* 0x000000ff0800720c */ /* 0x000fe20003fa6270 */
[----:B------:R-:W-:Y:S01]  /*13c80*/  @!P1 IMAD.MOV R3, RZ, RZ, -R3 ;  /* 0x000000ffff039224 */ /* 0x000fe200078e0a03 */
[C---:B------:R-:W-:Y:S01]  /*13c90*/  ISETP.GT.U32.AND P1, PT, R9.reuse, R0, PT ;  /* 0x000000000900720c */ /* 0x040fe20003f24070 */
[----:B------:R-:W-:Y:S01]  /*13ca0*/  @!P2 IMAD.IADD R14, R14, 0x1, -R9 ;  /* 0x000000010e0ea824 */ /* 0x000fe200078e0a09 */
[----:B------:R-:W-:Y:S01]  /*13cb0*/  IABS R8, R8 ;  /* 0x0000000800087213 */ /* 0x000fe20000000000 */
[----:B------:R-:W-:Y:S01]  /*13cc0*/  VIADD R4, R26, 0x80 ;  /* 0x000000801a047836 */ /* 0x000fe20000000000 */
[----:B------:R0:W-:Y:S02]  /*13cd0*/  STL [R1+0x254], R3 ;  /* 0x0002540301007387 */ /* 0x0001e40000100800 */
[----:B------:R-:W-:Y:S01]  /*13ce0*/  ISETP.GT.U32.AND P2, PT, R9, R14, PT ;  /* 0x0000000e0900720c */ /* 0x000fe20003f44070 */
[----:B------:R-:W-:Y:S01]  /*13cf0*/  IMAD.HI.U32 R15, R10, R8, RZ ;  /* 0x000000080a0f7227 */ /* 0x000fe200078e00ff */
[----:B------:R-:W-:-:S03]  /*13d00*/  IABS R11, R4 ;  /* 0x00000004000b7213 */ /* 0x000fc60000000000 */
[----:B------:R-:W-:Y:S02]  /*13d10*/  IMAD.MOV R15, RZ, RZ, -R15 ;  /* 0x000000ffff0f7224 */ /* 0x000fe400078e0a0f */
[----:B------:R-:W-:Y:S02]  /*13d20*/  @!P1 IMAD.IADD R0, R0, 0x1, -R9 ;  /* 0x0000000100009824 */ /* 0x000fe400078e0a09 */
[----:B0-----:R-:W-:Y:S02]  /*13d30*/  IMAD.MOV.U32 R3, RZ, RZ, R6 ;  /* 0x000000ffff037224 */ /* 0x001fe400078e0006 */
[C---:B------:R-:W-:Y:S01]  /*13d40*/  IMAD R8, R9.reuse, R15, R8 ;  /* 0x0000000f09087224 */ /* 0x040fe200078e0208 */
[C---:B------:R-:W-:Y:S01]  /*13d50*/  ISETP.GT.U32.AND P1, PT, R9.reuse, R0, PT ;  /* 0x000000000900720c */ /* 0x040fe20003f24070 */
[----:B------:R-:W-:Y:S01]  /*13d60*/  @!P6 IMAD.MOV R3, RZ, RZ, -R3 ;  /* 0x000000ffff03e224 */ /* 0x000fe200078e0a03 */
[----:B------:R-:W-:Y:S01]  /*13d70*/  ISETP.GT.U32.AND P6, PT, R9, R12, PT ;  /* 0x0000000c0900720c */ /* 0x000fe20003fc4070 */
[----:B------:R-:W-:-:S03]  /*13d80*/  IMAD.HI.U32 R13, R10, R11, RZ ;  /* 0x0000000b0a0d7227 */ /* 0x000fc600078e00ff */
[----:B------:R0:W-:Y:S01]  /*13d90*/  STL [R1+0x24c], R3 ;  /* 0x00024c0301007387 */ /* 0x0001e20000100800 */
[----:B------:R-:W-:Y:S02]  /*13da0*/  IMAD.MOV R13, RZ, RZ, -R13 ;  /* 0x000000ffff0d7224 */ /* 0x000fe400078e0a0d */
[--C-:B------:R-:W-:Y:S01]  /*13db0*/  @!P2 IMAD.IADD R14, R14, 0x1, -R9.reuse ;  /* 0x000000010e0ea824 */ /* 0x100fe200078e0a09 */
[----:B------:R-:W-:Y:S01]  /*13dc0*/  ISETP.GE.AND P2, PT, R4, RZ, PT ;  /* 0x000000ff0400720c */ /* 0x000fe20003f46270 */
[----:B------:R-:W-:Y:S02]  /*13dd0*/  VIADD R6, R26, 0x7f ;  /* 0x0000007f1a067836 */ /* 0x000fe40000000000 */
[--C-:B------:R-:W-:Y:S01]  /*13de0*/  @!P1 IMAD.IADD R0, R0, 0x1, -R9.reuse ;  /* 0x0000000100009824 */ /* 0x100fe200078e0a09 */
[C---:B------:R-:W-:Y:S01]  /*13df0*/  ISETP.GT.U32.AND P1, PT, R9.reuse, R8, PT ;  /* 0x000000080900720c */ /* 0x040fe20003f24070 */
[----:B------:R-:W-:Y:S02]  /*13e00*/  @!P6 IMAD.IADD R12, R12, 0x1, -R9 ;  /* 0x000000010c0ce824 */ /* 0x000fe400078e0a09 */
[C---:B------:R-:W-:Y:S01]  /*13e10*/  IMAD R11, R9.reuse, R13, R11 ;  /* 0x0000000d090b7224 */ /* 0x040fe200078e020b */
[----:B------:R-:W-:Y:S01]  /*13e20*/  IABS R13, R6 ;  /* 0x00000006000d7213 */ /* 0x000fe20000000000 */
[----:B------:R-:W-:Y:S01]  /*13e30*/  IMAD.MOV.U32 R16, RZ, RZ, R14 ;  /* 0x000000ffff107224 */ /* 0x000fe200078e000e */
[----:B------:R-:W-:Y:S01]  /*13e40*/  ISETP.GT.U32.AND P6, PT, R9, R12, PT ;  /* 0x0000000c0900720c */ /* 0x000fe20003fc4070 */
[----:B------:R-:W-:-:S02]  /*13e50*/  VIADD R4, R26, 0x7e ;  /* 0x0000007e1a047836 */ /* 0x000fc40000000000 */
[----:B------:R-:W-:Y:S01]  /*13e60*/  @!P0 IMAD.MOV R16, RZ, RZ, -R16 ;  /* 0x000000ffff108224 */ /* 0x000fe200078e0a10 */
[----:B------:R-:W-:Y:S01]  /*13e70*/  ISETP.GT.U32.AND P0, PT, R9, R11, PT ;  /* 0x0000000b0900720c */ /* 0x000fe20003f04070 */
[----:B0-----:R-:W-:Y:S01]  /*13e80*/  IMAD.MOV.U32 R3, RZ, RZ, R0 ;  /* 0x000000ffff037224 */ /* 0x001fe200078e0000 */
[----:B------:R-:W-:Y:S01]  /*13e90*/  IABS R21, R4 ;  /* 0x0000000400157213 */ /* 0x000fe20000000000 */
[----:B-1----:R-:W-:Y:S01]  /*13ea0*/  IMAD.MOV R15, RZ, RZ, -R5 ;  /* 0x000000ffff0f7224 */ /* 0x002fe200078e0a05 */
[----:B------:R-:W-:Y:S01]  /*13eb0*/  STL [R1+0x248], R16 ;  /* 0x0002481001007387 */ /* 0x000fe20000100800 */
[----:B------:R-:W-:Y:S02]  /*13ec0*/  @!P1 IMAD.IADD R8, R8, 0x1, -R9 ;  /* 0x0000000108089824 */ /* 0x000fe400078e0a09 */
[----:B------:R-:W-:-:S03]  /*13ed0*/  IMAD.HI.U32 R14, R10, R13, RZ ;  /* 0x0000000d0a0e7227 */ /* 0x000fc600078e00ff */
[----:B------:R-:W-:Y:S01]  /*13ee0*/  ISETP.GT.U32.AND P1, PT, R9, R8, PT ;  /* 0x000000080900720c */ /* 0x000fe20003f24070 */
[----:B------:R-:W-:Y:S01]  /*13ef0*/  @!P4 IMAD.MOV R3, RZ, RZ, -R3 ;  /* 0x000000ffff03c224 */ /* 0x000fe200078e0a03 */
[----:B------:R-:W-:Y:S01]  /*13f00*/  ISETP.GE.AND P4, PT, R6, RZ, PT ;  /* 0x000000ff0600720c */ /* 0x000fe20003f86270 */
[----:B------:R-:W-:Y:S01]  /*13f10*/  @!P6 IMAD.IADD R12, R12, 0x1, -R9 ;  /* 0x000000010c0ce824 */ /* 0x000fe200078e0a09 */
[----:B------:R-:W-:Y:S01]  /*13f20*/  ISETP.GE.AND P6, PT, R4, RZ, PT ;  /* 0x000000ff0400720c */ /* 0x000fe20003fc6270 */
[----:B------:R-:W-:Y:S01]  /*13f30*/  IMAD R6, R15, R7, RZ ;  /* 0x000000070f067224 */ /* 0x000fe200078e02ff */
[----:B------:R0:W-:Y:S01]  /*13f40*/  STL [R1+0x244], R3 ;  /* 0x0002440301007387 */ /* 0x0001e20000100800 */
[----:B------:R-:W-:Y:S02]  /*13f50*/  IMAD.MOV.U32 R4, RZ, RZ, RZ ;  /* 0x000000ffff047224 */ /* 0x000fe400078e00ff */
[----:B------:R-:W-:Y:S02]  /*13f60*/  IMAD.MOV R14, RZ, RZ, -R14 ;  /* 0x000000ffff0e7224 */ /* 0x000fe400078e0a0e */
[----:B------:R-:W-:-:S04]  /*13f70*/  IMAD.HI.U32 R6, R5, R6, R4 ;  /* 0x0000000605067227 */ /* 0x000fc800078e0004 */
[----:B------:R-:W-:Y:S01]  /*13f80*/  IMAD R5, R9, R14, R13 ;  /* 0x0000000e09057224 */ /* 0x000fe200078e020d */
[----:B------:R-:W-:Y:S01]  /*13f90*/  IABS R14, R20 ;  /* 0x00000014000e7213 */ /* 0x000fe20000000000 */
[----:B------:R-:W-:Y:S01]  /*13fa0*/  IMAD.MOV.U32 R17, RZ, RZ, R12 ;  /* 0x000000ffff117224 */ /* 0x000fe200078e000c */
[----:B------:R-:W-:Y:S01]  /*13fb0*/  IABS R13, R18 ;  /* 0x00000012000d7213 */ /* 0x000fe20000000000 */
[----:B------:R-:W-:Y:S02]  /*13fc0*/  @!P0 IMAD.IADD R11, R11, 0x1, -R9 ;  /* 0x000000010b0b8824 */ /* 0x000fe400078e0a09 */
[----:B------:R-:W-:Y:S01]  /*13fd0*/  @!P3 IMAD.MOV R17, RZ, RZ, -R17 ;  /* 0x000000ffff11b224 */ /* 0x000fe200078e0a11 */
[C---:B------:R-:W-:Y:S01]  /*13fe0*/  ISETP.GT.U32.AND P3, PT, R9.reuse, R5, PT ;  /* 0x000000050900720c */ /* 0x040fe20003f64070 */
[----:B------:R-:W-:Y:S01]  /*13ff0*/  @!P1 IMAD.IADD R8, R8, 0x1, -R9 ;  /* 0x0000000108089824 */ /* 0x000fe200078e0a09 */
[----:B------:R-:W-:Y:S01]  /*14000*/  ISETP.GT.U32.AND P0, PT, R9, R11, PT ;  /* 0x0000000b0900720c */ /* 0x000fe20003f04070 */
[----:B------:R-:W-:Y:S01]  /*14010*/  IMAD.HI.U32 R0, R10, R21, RZ ;  /* 0x000000150a007227 */ /* 0x000fe200078e00ff */
[----:B------:R-:W-:Y:S03]  /*14020*/  STL [R1+0x240], R17 ;  /* 0x0002401101007387 */ /* 0x000fe60000100800 */
[----:B0-----:R-:W-:-:S02]  /*14030*/  IMAD.MOV.U32 R3, RZ, RZ, R8 ;  /* 0x000000ffff037224 */ /* 0x001fc400078e0008 */
[C---:B------:R-:W-:Y:S02]  /*14040*/  VIADD R4, R26.reuse, 0x7d ;  /* 0x0000007d1a047836 */ /* 0x040fe40000000000 */
[----:B------:R-:W-:Y:S02]  /*14050*/  @!P5 IMAD.MOV R3, RZ, RZ, -R3 ;  /* 0x000000ffff03d224 */ /* 0x000fe400078e0a03 */
[--C-:B------:R-:W-:Y:S01]  /*14060*/  @!P3 IMAD.IADD R5, R5, 0x1, -R9.reuse ;  /* 0x000000010505b824 */ /* 0x100fe200078e0a09 */
[----:B------:R-:W-:Y:S01]  /*14070*/  IABS R8, R4 ;  /* 0x0000000400087213 */ /* 0x000fe20000000000 */
[----:B------:R-:W-:Y:S01]  /*14080*/  IMAD.MOV R0, RZ, RZ, -R0 ;  /* 0x000000ffff007224 */ /* 0x000fe200078e0a00 */
[----:B------:R0:W-:Y:S01]  /*14090*/  STL [R1+0x23c], R3 ;  /* 0x00023c0301007387 */ /* 0x0001e20000100800 */
[----:B------:R-:W-:Y:S01]  /*140a0*/  @!P0 IMAD.IADD R11, R11, 0x1, -R9 ;  /* 0x000000010b0b8824 */ /* 0x000fe200078e0a09 */
[C---:B------:R-:W-:Y:S01]  /*140b0*/  ISETP.GT.U32.AND P3, PT, R9.reuse, R5, PT ;  /* 0x000000050900720c */ /* 0x040fe20003f64070 */
[----:B------:R-:W-:Y:S01]  /*140c0*/  VIADD R16, R26, 0x7c ;  /* 0x0000007c1a107836 */ /* 0x000fe20000000000 */
[----:B------:R-:W-:Y:S01]  /*140d0*/  ISETP.GE.AND P1, PT, R4, RZ, PT ;  /* 0x000000ff0400720c */ /* 0x000fe20003f26270 */
[----:B------:R-:W-:Y:S01]  /*140e0*/  IMAD R21, R9, R0, R21 ;  /* 0x0000000009157224 */ /* 0x000fe200078e0215 */
[----:B------:R-:W-:Y:S01]  /*140f0*/  IABS R0, R28 ;  /* 0x0000001c00007213 */ /* 0x000fe20000000000 */
[----:B------:R-:W-:Y:S01]  /*14100*/  IMAD.HI.U32 R12, R10, R8, RZ ;  /* 0x000000080a0c7227 */ /* 0x000fe200078e00ff */
[----:B------:R-:W-:-:S02]  /*14110*/  ISETP.GE.AND P5, PT, R16, RZ, PT ;  /* 0x000000ff1000720c */ /* 0x000fc40003fa6270 */
[----:B------:R-:W-:Y:S01]  /*14120*/  IABS R16, R16 ;  /* 0x0000001000107213 */ /* 0x000fe20000000000 */
[----:B0-----:R-:W-:Y:S02]  /*14130*/  IMAD.MOV.U32 R3, RZ, RZ, R11 ;  /* 0x000000ffff037224 */ /* 0x001fe400078e000b */
[----:B------:R-:W-:Y:S02]  /*14140*/  IMAD.MOV R12, RZ, RZ, -R12 ;  /* 0x000000ffff0c7224 */ /* 0x000fe400078e0a0c */
[----:B------:R-:W-:Y:S01]  /*14150*/  @!P2 IMAD.MOV R3, RZ, RZ, -R3 ;  /* 0x000000ffff03a224 */ /* 0x000fe200078e0a03 */
[----:B------:R-:W-:Y:S01]  /*14160*/  ISETP.GT.U32.AND P2, PT, R9, R21, PT ;  /* 0x000000150900720c */ /* 0x000fe20003f44070 */
[----:B------:R-:W-:-:S03]  /*14170*/  IMAD.HI.U32 R4, R10, R16, RZ ;  /* 0x000000100a047227 */ /* 0x000fc600078e00ff */
[----:B------:R0:W-:Y:S01]  /*14180*/  STL [R1+0x238], R3 ;  /* 0x0002380301007387 */ /* 0x0001e20000100800 */
[----:B------:R-:W-:Y:S02]  /*14190*/  IMAD.MOV R4, RZ, RZ, -R4 ;  /* 0x000000ffff047224 */ /* 0x000fe400078e0a04 */
[----:B------:R-:W-:Y:S02]  /*141a0*/  IMAD R8, R9, R12, R8 ;  /* 0x0000000c09087224 */ /* 0x000fe400078e0208 */
[--C-:B------:R-:W-:Y:S02]  /*141b0*/  @!P3 IMAD.IADD R5, R5, 0x1, -R9.reuse ;  /* 0x000000010505b824 */ /* 0x100fe400078e0a09 */
[C---:B------:R-:W-:Y:S01]  /*141c0*/  IMAD R16, R9.reuse, R4, R16 ;  /* 0x0000000409107224 */ /* 0x040fe200078e0210 */
[----:B------:R-:W-:Y:S01]  /*141d0*/  ISETP.GT.U32.AND P3, PT, R9, R8, PT ;  /* 0x000000080900720c */ /* 0x000fe20003f64070 */
[----:B------:R-:W-:Y:S02]  /*141e0*/  @!P2 IMAD.IADD R21, R21, 0x1, -R9 ;  /* 0x000000011515a824 */ /* 0x000fe400078e0a09 */
[----:B0-----:R-:W-:Y:S01]  /*141f0*/  IMAD.MOV.U32 R3, RZ, RZ, R5 ;  /* 0x000000ffff037224 */ /* 0x001fe200078e0005 */
[----:B------:R-:W-:Y:S01]  /*14200*/  IABS R5, R19 ;  /* 0x0000001300057213 */ /* 0x000fe20000000000 */
[----:B------:R-:W-:Y:S01]  /*14210*/  IMAD.HI.U32 R6, R6, R0, RZ ;  /* 0x0000000006067227 */ /* 0x000fe200078e00ff */
[----:B------:R-:W-:-:S03]  /*14220*/  ISETP.GT.U32.AND P2, PT, R9, R21, PT ;  /* 0x000000150900720c */ /* 0x000fc60003f44070 */
[----:B------:R-:W-:Y:S01]  /*14230*/  @!P4 IMAD.MOV R3, RZ, RZ, -R3 ;  /* 0x000000ffff03c224 */ /* 0x000fe200078e0a03 */
[----:B------:R-:W-:Y:S01]  /*14240*/  ISETP.GT.U32.AND P4, PT, R9, R16, PT ;  /* 0x000000100900720c */ /* 0x000fe20003f84070 */
[----:B------:R-:W-:Y:S02]  /*14250*/  VIADD R15, R26, 0x7b ;  /* 0x0000007b1a0f7836 */ /* 0x000fe40000000000 */
[----:B------:R-:W-:Y:S01]  /*14260*/  IMAD.MOV R6, RZ, RZ, -R6 ;  /* 0x000000ffff067224 */ /* 0x000fe200078e0a06 */
[----:B------:R0:W-:Y:S01]  /*14270*/  STL [R1+0x234], R3 ;  /* 0x0002340301007387 */ /* 0x0001e20000100800 */
[--C-:B------:R-:W-:Y:S01]  /*14280*/  @!P3 IMAD.IADD R8, R8, 0x1, -R9.reuse ;  /* 0x000000010808b824 */ /* 0x100fe200078e0a09 */
[----:B------:R-:W-:Y:S01]  /*14290*/  ISETP.GE.AND P0, PT, R15, RZ, PT ;  /* 0x000000ff0f00720c */ /* 0x000fe20003f06270 */
[----:B------:R-:W-:Y:S01]  /*142a0*/  IMAD R0, R7, R6, R0 ;  /* 0x0000000607007224 */ /* 0x000fe200078e0200 */
[----:B------:R-:W-:Y:S01]  /*142b0*/  IABS R15, R15 ;  /* 0x0000000f000f7213 */ /* 0x000fe20000000000 */
[----:B------:R-:W-:Y:S01]  /*142c0*/  @!P2 IMAD.IADD R21, R21, 0x1, -R9 ;  /* 0x000000011515a824 */ /* 0x000fe200078e0a09 */
[----:B------:R-:W-:Y:S01]  /*142d0*/  ISETP.GT.U32.AND P3, PT, R9, R8, PT ;  /* 0x000000080900720c */ /* 0x000fe20003f64070 */
[----:B------:R-:W-:Y:S01]  /*142e0*/  IMAD.HI.U32 R4, R10, R14, RZ ;  /* 0x0000000e0a047227 */ /* 0x000fe200078e00ff */
[----:B------:R-:W-:-:S03]  /*142f0*/  ISETP.GT.U32.AND P2, PT, R7, R0, PT ;  /* 0x000000000700720c */ /* 0x000fc60003f44070 */
[----:B------:R-:W-:Y:S02]  /*14300*/  @!P4 IMAD.IADD R16, R16, 0x1, -R9 ;  /* 0x000000011010c824 */ /* 0x000fe400078e0a09 */
[----:B------:R-:W-:-:S03]  /*14310*/  IMAD.HI.U32 R11, R10, R15, RZ ;  /* 0x0000000f0a0b7227 */ /* 0x000fc600078e00ff */
[C---:B------:R-:W-:Y:S01]  /*14320*/  ISETP.GT.U32.AND P4, PT, R9.reuse, R16, PT ;  /* 0x000000100900720c */ /* 0x040fe20003f84070 */
[----:B------:R-:W-:Y:S02]  /*14330*/  IMAD.MOV R11, RZ, RZ, -R11 ;  /* 0x000000ffff0b7224 */ /* 0x000fe400078e0a0b */
[----:B------:R-:W-:Y:S02]  /*14340*/  IMAD.MOV R4, RZ, RZ, -R4 ;  /* 0x000000ffff047224 */ /* 0x000fe400078e0a04 */
[C---:B------:R-:W-:Y:S02]  /*14350*/  IMAD R15, R9.reuse, R11, R15 ;  /* 0x0000000b090f7224 */ /* 0x040fe400078e020f */
[C---:B------:R-:W-:Y:S02]  /*14360*/  IMAD R14, R9.reuse, R4, R14 ;  /* 0x00000004090e7224 */ /* 0x040fe400078e020e */
[----:B------:R-:W-:Y:S01]  /*14370*/  @!P3 IMAD.IADD R8, R8, 0x1, -R9 ;  /* 0x000000010808b824 */ /* 0x000fe200078e0a09 */
[----:B------:R-:W-:Y:S01]  /*14380*/  ISETP.GT.U32.AND P3, PT, R9, R15, PT ;  /* 0x0000000f0900720c */ /* 0x000fe20003f64070 */
[----:B------:R-:W-:-:S02]  /*14390*/  @!P2 IMAD.IADD R0, R0, 0x1, -R7 ;  /* 0x000000010000a824 */ /* 0x000fc400078e0a07 */
[----:B------:R-:W-:Y:S01]  /*143a0*/  @!P4 IMAD.IADD R16, R16, 0x1, -R9 ;  /* 0x000000011010c824 */ /* 0x000fe200078e0a09 */
[----:B------:R-:W-:Y:S01]  /*143b0*/  ISETP.GT.U32.AND P4, PT, R9, R14, PT ;  /* 0x0000000e0900720c */ /* 0x000fe20003f84070 */
[----:B------:R-:W-:Y:S01]  /*143c0*/  IMAD.HI.U32 R11, R10, R13, RZ ;  /* 0x0000000d0a0b7227 */ /* 0x000fe200078e00ff */
[----:B------:R-:W-:-:S03]  /*143d0*/  ISETP.GT.U32.AND P2, PT, R7, R0, PT ;  /* 0x000000000700720c */ /* 0x000fc60003f44070 */
[----:B0-----:R-:W-:Y:S02]  /*143e0*/  IMAD.MOV.U32 R3, RZ, RZ, R21 ;  /* 0x000000ffff037224 */ /* 0x001fe400078e0015 */
[----:B------:R-:W-:Y:S02]  /*143f0*/  IMAD.MOV R11, RZ, RZ, -R11 ;  /* 0x000000ffff0b7224 */ /* 0x000fe400078e0a0b */
[C---:B------:R-:W-:Y:S02]  /*14400*/  VIADD R17, R26.reuse, 0x79 ;  /* 0x000000791a117836 */ /* 0x040fe40000000000 */
[----:B------:R-:W-:Y:S02]  /*14410*/  @!P6 IMAD.MOV R3, RZ, RZ, -R3 ;  /* 0x000000ffff03e224 */ /* 0x000fe400078e0a03 */
[----:B------:R-:W-:Y:S01]  /*14420*/  IMAD R13, R9, R11, R13 ;  /* 0x0000000b090d7224 */ /* 0x000fe200078e020d */
[----:B------:R-:W-:Y:S01]  /*14430*/  IABS R6, R17 ;  /* 0x0000001100067213 */ /* 0x000fe20000000000 */
[----:B------:R-:W-:Y:S01]  /*14440*/  VIADD R12, R26, 0x77 ;  /* 0x000000771a0c7836 */ /* 0x000fe20000000000 */
[----:B------:R0:W-:Y:S01]  /*14450*/  STL [R1+0x228], R3 ;  /* 0x0002280301007387 */ /* 0x0001e20000100800 */
[--C-:B------:R-:W-:Y:S01]  /*14460*/  @!P3 IMAD.IADD R15, R15, 0x1, -R9.reuse ;  /* 0x000000010f0fb824 */ /* 0x100fe200078e0a09 */
[C---:B------:R-:W-:Y:S01]  /*14470*/  ISETP.GT.U32.AND P3, PT, R9.reuse, R13, PT ;  /* 0x0000000d0900720c */ /* 0x040fe20003f64070 */
[----:B------:R-:W-:Y:S01]  /*14480*/  @!P4 IMAD.IADD R14, R14, 0x1, -R9 ;  /* 0x000000010e0ec824 */ /* 0x000fe200078e0a09 */
[----:B------:R-:W-:Y:S01]  /*14490*/  IABS R4, R12 ;  /* 0x0000000c00047213 */ /* 0x000fe20000000000 */
[----:B------:R-:W-:Y:S01]  /*144a0*/  @!P2 IMAD.IADD R0, R0, 0x1, -R7 ;  /* 0x000000010000a824 */ /* 0x000fe200078e0a07 */
[----:B------:R-:W-:Y:S01]  /*144b0*/  ISETP.GT.U32.AND P6, PT, R9, R15, PT ;  /* 0x0000000f0900720c */ /* 0x000fe20003fc4070 */
[----:B------:R-:W-:Y:S01]  /*144c0*/  IMAD.HI.U32 R23, R10, R6, RZ ;  /* 0x000000060a177227 */ /* 0x000fe200078e00ff */
[----:B------:R-:W-:-:S02]  /*144d0*/  ISETP.GE.AND P2, PT, R28, RZ, PT ;  /* 0x000000ff1c00720c */ /* 0x000fc40003f46270 */
[----:B------:R-:W-:Y:S01]  /*144e0*/  ISETP.NE.AND P4, PT, R2, RZ, PT ;  /* 0x000000ff0200720c */ /* 0x000fe20003f85270 */
[----:B0-----:R-:W-:Y:S02]  /*144f0*/  IMAD.MOV.U32 R3, RZ, RZ, R8 ;  /* 0x000000ffff037224 */ /* 0x001fe400078e0008 */
        /* <DEDUP_REMOVED lines=8> */
[----:B------:R-:W-:Y:S02]  /*14580*/  IMAD.MOV R11, RZ, RZ, -R11 ;  /* 0x000000ffff0b7224 */ /* 0x000fe400078e0a0b */
[----:B------:R-:W-:Y:S02]  /*14590*/  IMAD R5, R9, R22, R5 ;  /* 0x0000001609057224 */ /* 0x000fe400078e0205 */
[--C-:B------:R-:W-:Y:S02]  /*145a0*/  @!P3 IMAD.IADD R13, R13, 0x1, -R9.reuse ;  /* 0x000000010d0db824 */ /* 0x100fe400078e0a09 */
[----:B------:R-:W-:Y:S02]  /*145b0*/  IMAD R4, R9, R11, R4 ;  /* 0x0000000b09047224 */ /* 0x000fe400078e0204 */
[--C-:B------:R-:W-:Y:S01]  /*145c0*/  @!P6 IMAD.IADD R15, R15, 0x1, -R9.reuse ;  /* 0x000000010f0fe824 */ /* 0x100fe200078e0a09 */
[C---:B------:R-:W-:Y:S01]  /*145d0*/  ISETP.GT.U32.AND P6, PT, R9.reuse, R6, PT ;  /* 0x000000060900720c */ /* 0x040fe20003fc4070 */
[----:B------:R-:W-:Y:S01]  /*145e0*/  @!P2 IMAD.MOV R0, RZ, RZ, -R0 ;  /* 0x000000ffff00a224 */ /* 0x000fe200078e0a00 */
[C---:B------:R-:W-:Y:S01]  /*145f0*/  ISETP.GT.U32.AND P2, PT, R9.reuse, R5, PT ;  /* 0x000000050900720c */ /* 0x040fe20003f44070 */
[----:B------:R-:W-:Y:S01]  /*14600*/  @!P1 IMAD.IADD R14, R14, 0x1, -R9 ;  /* 0x000000010e0e9824 */ /* 0x000fe200078e0a09 */
[C---:B------:R-:W-:Y:S01]  /*14610*/  ISETP.GT.U32.AND P3, PT, R9.reuse, R13, PT ;  /* 0x0000000d0900720c */ /* 0x040fe20003f64070 */
[C---:B------:R-:W-:Y:S01]  /*14620*/  VIADD R11, R26.reuse, 0x76 ;  /* 0x000000761a0b7836 */ /* 0x040fe20000000000 */
[----:B------:R-:W-:Y:S01]  /*14630*/  ISETP.GT.U32.AND P1, PT, R9, R4, PT ;  /* 0x000000040900720c */ /* 0x000fe20003f24070 */
[----:B------:R-:W-:Y:S01]  /*14640*/  VIADD R7, R26, 0x75 ;  /* 0x000000751a077836 */ /* 0x000fe20000000000 */
[----:B------:R-:W-:Y:S01]  /*14650*/  @!P4 LOP3.LUT R0, RZ, R2, RZ, 0x33, !PT ;  /* 0x00000002ff00c212 */ /* 0x000fe200078e33ff */
[----:B------:R-:W-:Y:S01]  /*14660*/  IMAD.MOV.U32 R22, RZ, RZ, R16 ;  /* 0x000000ffff167224 */ /* 0x000fe200078e0010 */
[----:B------:R-:W-:Y:S01]  /*14670*/  IABS R21, R11 ;  /* 0x0000000b00157213 */ /* 0x000fe20000000000 */
[----:B0-----:R-:W-:Y:S01]  /*14680*/  IMAD.MOV.U32 R3, RZ, RZ, R15 ;  /* 0x000000ffff037224 */ /* 0x001fe200078e000f */
[----:B------:R-:W-:Y:S01]  /*14690*/  ISETP.GE.AND P4, PT, R20, RZ, PT ;  /* 0x000000ff1400720c */ /* 0x000fe20003f86270 */
[--C-:B------:R-:W-:Y:S01]  /*146a0*/  @!P6 IMAD.IADD R6, R6, 0x1, -R9.reuse ;  /* 0x000000010606e824 */ /* 0x100fe200078e0a09 */
[----:B------:R-:W-:Y:S01]  /*146b0*/  IABS R8, R7 ;  /* 0x0000000700087213 */ /* 0x000fe20000000000 */
[--C-:B------:R-:W-:Y:S01]  /*146c0*/  @!P2 IMAD.IADD R5, R5, 0x1, -R9.reuse ;  /* 0x000000010505a824 */ /* 0x100fe200078e0a09 */
[----:B------:R0:W-:Y:S01]  /*146d0*/  STL [R1+0x2f5c], R0 ;  /* 0x002f5c0001007387 */ /* 0x0001e20000100800 */
[--C-:B------:R-:W-:Y:S01]  /*146e0*/  @!P3 IMAD.IADD R13, R13, 0x1, -R9.reuse ;  /* 0x000000010d0db824 */ /* 0x100fe200078e0a09 */
[----:B------:R-:W-:Y:S01]  /*146f0*/  ISETP.GE.AND P3, PT, R18, RZ, PT ;  /* 0x000000ff1200720c */ /* 0x000fe20003f66270 */
[----:B------:R-:W-:Y:S01]  /*14700*/  @!P1 IMAD.IADD R4, R4, 0x1, -R9 ;  /* 0x0000000104049824 */ /* 0x000fe200078e0a09 */
[C---:B------:R-:W-:Y:S01]  /*14710*/  ISETP.GT.U32.AND P1, PT, R9.reuse, R6, PT ;  /* 0x000000060900720c */ /* 0x040fe20003f24070 */
[----:B------:R-:W-:Y:S01]  /*14720*/  @!P5 IMAD.MOV R22, RZ, RZ, -R22 ;  /* 0x000000ffff16d224 */ /* 0x000fe200078e0a16 */
[----:B------:R-:W-:Y:S01]  /*14730*/  ISETP.GT.U32.AND P5, PT, R9, R5, PT ;  /* 0x000000050900720c */ /* 0x000fe20003fa4070 */
[----:B------:R-:W-:Y:S01]  /*14740*/  IMAD.HI.U32 R20, R10, R21, RZ ;  /* 0x000000150a147227 */ /* 0x000fe200078e00ff */
[----:B------:R-:W-:-:S02]  /*14750*/  ISETP.GE.AND P6, PT, R17, RZ, PT ;  /* 0x000000ff1100720c */ /* 0x000fc40003fc6270 */
[----:B------:R-:W-:Y:S01]  /*14760*/  STL [R1+0x21c], R22 ;  /* 0x00021c1601007387 */ /* 0x000fe20000100800 */
[----:B------:R-:W-:Y:S01]  /*14770*/  @!P0 IMAD.MOV R3, RZ, RZ, -R3 ;  /* 0x000000ffff038224 */ /* 0x000fe200078e0a03 */
[----:B------:R-:W-:Y:S01]  /*14780*/  ISETP.GE.AND P2, PT, R19, RZ, PT ;  /* 0x000000ff1300720c */ /* 0x000fe20003f46270 */
[----:B------:R-:W-:Y:S01]  /*14790*/  IMAD.HI.U32 R2, R10, R8, RZ ;  /* 0x000000080a027227 */ /* 0x000fe200078e00ff */
[----:B------:R-:W-:Y:S02]  /*147a0*/  ISETP.GT.U32.AND P0, PT, R9, R4, PT ;  /* 0x000000040900720c */ /* 0x000fe40003f04070 */
[----:B------:R1:W-:Y:S01]  /*147b0*/  STL [R1+0x218], R3 ;  /* 0x0002180301007387 */ /* 0x0003e20000100800 */
[----:B------:R-:W-:Y:S02]  /*147c0*/  IMAD.MOV R20, RZ, RZ, -R20 ;  /* 0x000000ffff147224 */ /* 0x000fe400078e0a14 */
[----:B------:R-:W-:Y:S02]  /*147d0*/  IMAD.MOV R18, RZ, RZ, -R2 ;  /* 0x000000ffff127224 */ /* 0x000fe400078e0a02 */
[----:B0-----:R-:W-:-:S02]  /*147e0*/  IMAD.MOV.U32 R0, RZ, RZ, R13 ;  /* 0x000000ffff007224 */ /* 0x001fc400078e000d */
[C---:B------:R-:W-:Y:S02]  /*147f0*/  IMAD R2, R9.reuse, R20, R21 ;  /* 0x0000001409027224 */ /* 0x040fe400078e0215 */
[C---:B------:R-:W-:Y:S02]  /*14800*/  VIADD R16, R26.reuse, 0x74 ;  /* 0x000000741a107836 */ /* 0x040fe40000000000 */
[----:B-1----:R-:W-:Y:S02]  /*14810*/  IMAD.MOV.U32 R3, RZ, RZ, R14 ;  /* 0x000000ffff037224 */ /* 0x002fe400078e000e */
[----:B------:R-:W-:Y:S01]  /*14820*/  VIADD R14, R26, 0x73 ;  /* 0x000000731a0e7836 */ /* 0x000fe20000000000 */
[----:B------:R-:W-:Y:S01]  /*14830*/  IABS R13, R16 ;  /* 0x00000010000d7213 */ /* 0x000fe20000000000 */
[----:B------:R-:W-:Y:S01]  /*14840*/  @!P4 IMAD.MOV R3, RZ, RZ, -R3 ;  /* 0x000000ffff03c224 */ /* 0x000fe200078e0a03 */
[C---:B------:R-:W-:Y:S01]  /*14850*/  ISETP.GT.U32.AND P4, PT, R9.reuse, R2, PT ;  /* 0x000000020900720c */ /* 0x040fe20003f84070 */
[----:B------:R-:W-:Y:S01]  /*14860*/  @!P3 IMAD.MOV R0, RZ, RZ, -R0 ;  /* 0x000000ffff00b224 */ /* 0x000fe200078e0a00 */
[----:B------:R-:W-:Y:S01]  /*14870*/  ISETP.GE.AND P3, PT, R12, RZ, PT ;  /* 0x000000ff0c00720c */ /* 0x000fe20003f66270 */
[----:B------:R-:W-:Y:S01]  /*14880*/  IMAD R8, R9, R18, R8 ;  /* 0x0000001209087224 */ /* 0x000fe200078e0208 */
[----:B------:R-:W-:Y:S01]  /*14890*/  IABS R12, R14 ;  /* 0x0000000e000c7213 */ /* 0x000fe20000000000 */
[--C-:B------:R-:W-:Y:S01]  /*148a0*/  @!P1 IMAD.IADD R6, R6, 0x1, -R9.reuse ;  /* 0x0000000106069824 */ /* 0x100fe200078e0a09 */
[----:B------:R0:W-:Y:S01]  /*148b0*/  STL [R1+0x9c], R3 ;  /* 0x00009c0301007387 */ /* 0x0001e20000100800 */
[--C-:B------:R-:W-:Y:S01]  /*148c0*/  @!P5 IMAD.IADD R5, R5, 0x1, -R9.reuse ;  /* 0x000000010505d824 */ /* 0x100fe200078e0a09 */
[----:B------:R-:W-:Y:S01]  /*148d0*/  ISETP.GT.U32.AND P1, PT, R9, R8, PT ;  /* 0x000000080900720c */ /* 0x000fe20003f24070 */
[----:B------:R-:W-:Y:S01]  /*148e0*/  @!P0 IMAD.IADD R4, R4, 0x1, -R9 ;  /* 0x0000000104048824 */ /* 0x000fe200078e0a09 */
[----:B------:R1:W-:Y:S01]  /*148f0*/  STL [R1+0x214], R0 ;  /* 0x0002140001007387 */ /* 0x0003e20000100800 */
[----:B------:R-:W-:Y:S01]  /*14900*/  ISETP.GE.AND P5, PT, R11, RZ, PT ;  /* 0x000000ff0b00720c */ /* 0x000fe20003fa6270 */
[----:B------:R-:W-:Y:S01]  /*14910*/  IMAD.MOV.U32 R11, RZ, RZ, R12 ;  /* 0x000000ffff0b7224 */ /* 0x000fe200078e000c */
[----:B------:R-:W-:Y:S01]  /*14920*/  ISETP.GE.AND P0, PT, R7, RZ, PT ;  /* 0x000000ff0700720c */ /* 0x000fe20003f06270 */
[----:B------:R-:W-:-:S04]  /*14930*/  IMAD.HI.U32 R12, R10, R13, RZ ;  /* 0x0000000d0a0c7227 */ /* 0x000fc800078e00ff */
[----:B0-----:R-:W-:Y:S02]  /*14940*/  IMAD.MOV.U32 R3, RZ, RZ, R6 ;  /* 0x000000ffff037224 */ /* 0x001fe400078e0006 */
[----:B-1----:R-:W-:Y:S02]  /*14950*/  IMAD.MOV.U32 R0, RZ, RZ, R5 ;  /* 0x000000ffff007224 */ /* 0x002fe400078e0005 */
[----:B------:R-:W-:Y:S02]  /*14960*/  @!P6 IMAD.MOV R3, RZ, RZ, -R3 ;  /* 0x000000ffff03e224 */ /* 0x000fe400078e0a03 */
[----:B------:R-:W-:Y:S01]  /*14970*/  @!P2 IMAD.MOV R0, RZ, RZ, -R0 ;  /* 0x000000ffff00a224 */ /* 0x000fe200078e0a00 */
[----:B------:R-:W-:Y:S01]  /*14980*/  ISETP.GE.AND P2, PT, R14, RZ, PT ;  /* 0x000000ff0e00720c */ /* 0x000fe20003f46270 */
[----:B------:R-:W-:Y:S01]  /*14990*/  IMAD.MOV R12, RZ, RZ, -R12 ;  /* 0x000000ffff0c7224 */ /* 0x000fe200078e0a0c */
[----:B------:R-:W-:Y:S01]  /*149a0*/  STL [R1+0x210], R3 ;  /* 0x0002100301007387 */ /* 0x000fe20000100800 */
[----:B------:R-:W-:Y:S01]  /*149b0*/  @!P4 IMAD.IADD R2, R2, 0x1, -R9 ;  /* 0x000000010202c824 */ /* 0x000fe200078e0a09 */
[----:B------:R-:W-:Y:S01]  /*149c0*/  ISETP.GE.AND P4, PT, R16, RZ, PT ;  /* 0x000000ff1000720c */ /* 0x000fe20003f86270 */
[C---:B------:R-:W-:Y:S01]  /*149d0*/  IMAD R13, R9.reuse, R12, R13 ;  /* 0x0000000c090d7224 */ /* 0x040fe200078e020d */
[----:B------:R0:W-:Y:S01]  /*149e0*/  STL [R1+0x208], R0 ;  /* 0x0002080001007387 */ /* 0x0001e20000100800 */
[----:B------:R-:W-:Y:S01]  /*149f0*/  @!P1 IMAD.IADD R8, R8, 0x1, -R9 ;  /* 0x0000000108089824 */ /* 0x000fe200078e0a09 */
[----:B------:R-:W-:Y:S01]  /*14a00*/  ISETP.GT.U32.AND P1, PT, R9, R2, PT ;  /* 0x000000020900720c */ /* 0x000fe20003f24070 */
[----:B------:R-:W-:-:S03]  /*14a10*/  IMAD.HI.U32 R7, R10, R11, RZ ;  /* 0x0000000b0a077227 */ /* 0x000fc600078e00ff */
[C---:B------:R-:W-:Y:S01]  /*14a20*/  ISETP.GT.U32.AND P6, PT, R9.reuse, R8, PT ;  /* 0x000000080900720c */ /* 0x040fe20003fc4070 */
[----:B------:R-:W-:Y:S02]  /*14a30*/  VIADD R14, R26, 0x72 ;  /* 0x000000721a0e7836 */ /* 0x000fe40000000000 */
[----:B------:R-:W-:Y:S02]  /*14a40*/  IMAD.MOV R7, RZ, RZ, -R7 ;  /* 0x000000ffff077224 */ /* 0x000fe400078e0a07 */
[----:B0-----:R-:W-:Y:S02]  /*14a50*/  IMAD.MOV.U32 R0, RZ, RZ, R4 ;  /* 0x000000ffff007224 */ /* 0x001fe400078e0004 */
[C---:B------:R-:W-:Y:S02]  /*14a60*/  IMAD R16, R9.reuse, R7, R11 ;  /* 0x0000000709107224 */ /* 0x040fe400078e020b */
[----:B------:R-:W-:Y:S01]  /*14a70*/  @!P3 IMAD.MOV R0, RZ, RZ, -R0 ;  /* 0x000000ffff00b224 */ /* 0x000fe200078e0a00 */
[C---:B------:R-:W-:Y:S01]  /*14a80*/  ISETP.GT.U32.AND P3, PT, R9.reuse, R13, PT ;  /* 0x0000000d0900720c */ /* 0x040fe20003f64070 */
[--C-:B------:R-:W-:Y:S01]  /*14a90*/  @!P1 IMAD.IADD R2, R2, 0x1, -R9.reuse ;  /* 0x0000000102029824 */ /* 0x100fe200078e0a09 */
[----:B------:R-:W-:Y:S01]  /*14aa0*/  ISETP.GE.AND P1, PT, R14, RZ, PT ;  /* 0x000000ff0e00720c */ /* 0x000fe20003f26270 */
[----:B------:R-:W-:Y:S01]  /*14ab0*/  @!P6 IMAD.IADD R8, R8, 0x1, -R9 ;  /* 0x000000010808e824 */ /* 0x000fe200078e0a09 */
[----:B------:R-:W-:Y:S01]  /*14ac0*/  IABS R14, R14 ;  /* 0x0000000e000e7213 */ /* 0x000fe20000000000 */
[----:B------:R0:W-:Y:S01]  /*14ad0*/  STL [R1+0x204], R0 ;  /* 0x0002040001007387 */ /* 0x0001e20000100800 */
[----:B------:R-:W-:Y:S01]  /*14ae0*/  ISETP.GT.U32.AND P6, PT, R9, R16, PT ;  /* 0x000000100900720c */ /* 0x000fe20003fc4070 */
[----:B------:R-:W-:-:S02]  /*14af0*/  VIADD R6, R26, 0x70 ;  /* 0x000000701a067836 */ /* 0x000fc40000000000 */
[----:B------:R-:W-:-:S03]  /*14b00*/  IMAD.HI.U32 R7, R10, R14, RZ ;  /* 0x0000000e0a077227 */ /* 0x000fc600078e00ff */
[----:B------:R-:W-:Y:S01]  /*14b10*/  IABS R12, R6 ;  /* 0x00000006000c7213 */ /* 0x000fe20000000000 */
[----:B------:R-:W-:Y:S02]  /*14b20*/  @!P3 IMAD.IADD R13, R13, 0x1, -R9 ;  /* 0x000000010d0db824 */ /* 0x000fe400078e0a09 */
[----:B0-----:R-:W-:Y:S02]  /*14b30*/  IMAD.MOV.U32 R0, RZ, RZ, R2 ;  /* 0x000000ffff007224 */ /* 0x001fe400078e0002 */
[----:B------:R-:W-:Y:S01]  /*14b40*/  IMAD.MOV R7, RZ, RZ, -R7 ;  /* 0x000000ffff077224 */ /* 0x000fe200078e0a07 */
[C---:B------:R-:W-:Y:S01]  /*14b50*/  ISETP.GT.U32.AND P3, PT, R9.reuse, R13, PT ;  /* 0x0000000d0900720c */ /* 0x040fe20003f64070 */
[----:B------:R-:W-:Y:S02]  /*14b60*/  @!P5 IMAD.MOV R0, RZ, RZ, -R0 ;  /* 0x000000ffff00d224 */ /* 0x000fe400078e0a00 */
[----:B------:R-:W-:Y:S02]  /*14b70*/  IMAD R14, R9, R7, R14 ;  /* 0x00000007090e7224 */ /* 0x000fe400078e020e */
[----:B------:R-:W-:Y:S01]  /*14b80*/  VIADD R4, R26, 0x71 ;  /* 0x000000711a047836 */ /* 0x000fe20000000000 */
[----:B------:R0:W-:Y:S01]  /*14b90*/  STL [R1+0x200], R0 ;  /* 0x0002000001007387 */ /* 0x0001e20000100800 */
[----:B------:R-:W-:-:S02]  /*14ba0*/  @!P6 IMAD.IADD R16, R16, 0x1, -R9 ;  /* 0x000000011010e824 */ /* 0x000fc400078e0a09 */
[----:B------:R-:W-:Y:S01]  /*14bb0*/  IMAD.HI.U32 R2, R10, R12, RZ ;  /* 0x0000000c0a027227 */ /* 0x000fe200078e00ff */
[----:B------:R-:W-:Y:S02]  /*14bc0*/  IABS R5, R4 ;  /* 0x0000000400057213 */ /* 0x000fe40000000000 */
[----:B------:R-:W-:Y:S01]  /*14bd0*/  ISETP.GT.U32.AND P6, PT, R9, R16, PT ;  /* 0x000000100900720c */ /* 0x000fe20003fc4070 */
[----:B------:R-:W-:Y:S01]  /*14be0*/  @!P3 IMAD.IADD R13, R13, 0x1, -R9 ;  /* 0x000000010d0db824 */ /* 0x000fe200078e0a09 */
[----:B------:R-:W-:Y:S01]  /*14bf0*/  ISETP.GT.U32.AND P3, PT, R9, R14, PT ;  /* 0x0000000e0900720c */ /* 0x000fe20003f64070 */
[----:B------:R-:W-:Y:S01]  /*14c00*/  VIADD R15, R26, 0x6e ;  /* 0x0000006e1a0f7836 */ /* 0x000fe20000000000 */
[----:B------:R-:W-:Y:S01]  /*14c10*/  ISETP.GE.AND P5, PT, R4, RZ, PT ;  /* 0x000000ff0400720c */ /* 0x000fe20003fa6270 */
[----:B0-----:R-:W-:Y:S02]  /*14c20*/  IMAD.MOV.U32 R0, RZ, RZ, R8 ;  /* 0x000000ffff007224 */ /* 0x001fe400078e0008 */
[----:B------:R-:W-:Y:S01]  /*14c30*/  IMAD.HI.U32 R4, R10, R5, RZ ;  /* 0x000000050a047227 */ /* 0x000fe200078e00ff */
[----:B------:R-:W-:-:S03]  /*14c40*/  IABS R17, R15 ;  /* 0x0000000f00117213 */ /* 0x000fc60000000000 */
[----:B------:R-:W-:Y:S01]  /*14c50*/  @!P0 IMAD.MOV R0, RZ, RZ, -R0 ;  /* 0x000000ffff008224 */ /* 0x000fe200078e0a00 */
[----:B------:R-:W-:Y:S01]  /*14c60*/  ISETP.GE.AND P0, PT, R6, RZ, PT ;  /* 0x000000ff0600720c */ /* 0x000fe20003f06270 */
[----:B------:R-:W-:Y:S02]  /*14c70*/  IMAD.MOV R6, RZ, RZ, -R2 ;  /* 0x000000ffff067224 */ /* 0x000fe400078e0a02 */
[----:B------:R-:W-:Y:S01]  /*14c80*/  VIADD R2, R26, 0x6f ;  /* 0x0000006f1a027836 */ /* 0x000fe20000000000 */
[----:B------:R0:W-:Y:S01]  /*14c90*/  STL [R1+0x1fc], R0 ;  /* 0x0001fc0001007387 */ /* 0x0001e20000100800 */
[----:B------:R-:W-:Y:S02]  /*14ca0*/  IMAD.MOV R4, RZ, RZ, -R4 ;  /* 0x000000ffff047224 */ /* 0x000fe400078e0a04 */
[----:B------:R-:W-:Y:S01]  /*14cb0*/  IMAD R12, R9, R6, R12 ;  /* 0x00000006090c7224 */ /* 0x000fe200078e020c */
[----:B------:R-:W-:Y:S01]  /*14cc0*/  IABS R6, R2 ;  /* 0x0000000200067213 */ /* 0x000fe20000000000 */
[----:B------:R-:W-:-:S02]  /*14cd0*/  @!P3 IMAD.IADD R14, R14, 0x1, -R9 ;  /* 0x000000010e0eb824 */ /* 0x000fc400078e0a09 */
[C---:B------:R-:W-:Y:S01]  /*14ce0*/  IMAD R5, R9.reuse, R4, R5 ;  /* 0x0000000409057224 */ /* 0x040fe200078e0205 */
[C---:B------:R-:W-:Y:S01]  /*14cf0*/  ISETP.GT.U32.AND P3, PT, R9.reuse, R12, PT ;  /* 0x0000000c0900720c */ /* 0x040fe20003f64070 */
[----:B------:R-:W-:Y:S02]  /*14d00*/  @!P6 IMAD.IADD R16, R16, 0x1, -R9 ;  /* 0x000000011010e824 */ /* 0x000fe400078e0a09 */
[----:B0-----:R-:W-:Y:S01]  /*14d10*/  IMAD.MOV.U32 R0, RZ, RZ, R13 ;  /* 0x000000ffff007224 */ /* 0x001fe200078e000d */
[----:B------:R-:W-:Y:S01]  /*14d20*/  ISETP.GT.U32.AND P6, PT, R9, R5, PT ;  /* 0x000000050900720c */ /* 0x000fe20003fc4070 */
[----:B------:R-:W-:-:S04]  /*14d30*/  IMAD.HI.U32 R13, R10, R6, RZ ;  /* 0x000000060a0d7227 */ /* 0x000fc800078e00ff */
[----:B------:R-:W-:Y:S01]  /*14d40*/  @!P4 IMAD.MOV R0, RZ, RZ, -R0 ;  /* 0x000000ffff00c224 */ /* 0x000fe200078e0a00 */
[----:B------:R-:W-:Y:S01]  /*14d50*/  ISETP.GT.U32.AND P4, PT, R9, R14, PT ;  /* 0x0000000e0900720c */ /* 0x000fe20003f84070 */
[----:B------:R-:W-:Y:S02]  /*14d60*/  IMAD.MOV R13, RZ, RZ, -R13 ;  /* 0x000000ffff0d7224 */ /* 0x000fe400078e0a0d */
[----:B------:R-:W-:Y:S01]  /*14d70*/  VIADD R8, R26, 0x6d ;  /* 0x0000006d1a087836 */ /* 0x000fe20000000000 */
[----:B------:R0:W-:Y:S01]  /*14d80*/  STL [R1+0x1f4], R0 ;  /* 0x0001f40001007387 */ /* 0x0001e20000100800 */
[--C-:B------:R-:W-:Y:S02]  /*14d90*/  @!P3 IMAD.IADD R12, R12, 0x1, -R9.reuse ;  /* 0x000000010c0cb824 */ /* 0x100fe400078e0a09 */
[--C-:B------:R-:W-:Y:S01]  /*14da0*/  @!P6 IMAD.IADD R5, R5, 0x1, -R9.reuse ;  /* 0x000000010505e824 */ /* 0x100fe200078e0a09 */
[----:B------:R-:W-:Y:S01]  /*14db0*/  IABS R11, R8 ;  /* 0x00000008000b7213 */ /* 0x000fe20000000000 */
[C---:B------:R-:W-:Y:S01]  /*14dc0*/  VIADD R4, R26.reuse, 0x6c ;  /* 0x0000006c1a047836 */ /* 0x040fe20000000000 */
[C---:B------:R-:W-:Y:S01]  /*14dd0*/  ISETP.GT.U32.AND P3, PT, R9.reuse, R12, PT ;  /* 0x0000000c0900720c */ /* 0x040fe20003f64070 */
[----:B------:R-:W-:Y:S01]  /*14de0*/  VIADD R28, R26, 0x3 ;  /* 0x000000031a1c7836 */ /* 0x000fe20000000000 */
[----:B------:R-:W-:Y:S01]  /*14df0*/  ISETP.GT.U32.AND P6, PT, R9, R5, PT ;  /* 0x000000050900720c */ /* 0x000fe20003fc4070 */
[----:B------:R-:W-:Y:S01]  /*14e00*/  @!P4 IMAD.IADD R14, R14, 0x1, -R9 ;  /* 0x000000010e0ec824 */ /* 0x000fe200078e0a09 */
[----:B------:R-:W-:Y:S01]  /*14e10*/  IABS R7, R4 ;  /* 0x0000000400077213 */ /* 0x000fe20000000000 */
[----:B0-----:R-:W-:Y:S01]  /*14e20*/  IMAD.MOV.U32 R0, RZ, RZ, R16 ;  /* 0x000000ffff007224 */ /* 0x001fe200078e0010 */
[----:B------:R-:W-:Y:S01]  /*14e30*/  IABS R24, R28 ;  /* 0x0000001c00187213 */ /* 0x000fe20000000000 */
[----:B------:R-:W-:-:S04]  /*14e40*/  IMAD.HI.U32 R16, R10, R17, RZ ;  /* 0x000000110a107227 */ /* 0x000fc800078e00ff */
        /* <DEDUP_REMOVED lines=70> */
[----:B------:R-:W-:Y:S02]  /*152b0*/  @!P2 IMAD.IADD R16, R16, 0x1, -R9 ;  /* 0x000000011010a824 */ /* 0x000fe400078e0a09 */
[----:B------:R-:W-:Y:S02]  /*152c0*/  @!P6 IMAD.MOV R0, RZ, RZ, -R0 ;  /* 0x000000ffff00e224 */ /* 0x000fe400078e0a00 */
[----:B------:R-:W-:Y:S01]  /*152d0*/  IMAD.MOV R8, RZ, RZ, -R8 ;  /* 0x000000ffff087224 */ /* 0x000fe200078e0a08 */
[C---:B------:R-:W-:Y:S01]  /*152e0*/  ISETP.GT.U32.AND P2, PT, R9.reuse, R16, PT ;  /* 0x000000100900720c */ /* 0x040fe20003f44070 */
[----:B------:R-:W-:Y:S01]  /*152f0*/  IMAD R15, R9, R12, R15 ;  /* 0x0000000c090f7224 */ /* 0x000fe200078e020f */
[----:B------:R0:W-:Y:S01]  /*15300*/  STL [R1+0x1d8], R0 ;  /* 0x0001d80001007387 */ /* 0x0001e20000100800 */
[----:B------:R-:W-:-:S02]  /*15310*/  IMAD.MOV.U32 R3, RZ, RZ, R11 ;  /* 0x000000ffff037224 */ /* 0x000fc400078e000b */
[----:B------:R-:W-:Y:S01]  /*15320*/  @!P3 IMAD.IADD R5, R5, 0x1, -R9 ;  /* 0x000000010505b824 */ /* 0x000fe200078e0a09 */
[----:B------:R-:W-:Y:S01]  /*15330*/  ISETP.GE.AND P3, PT, R6, RZ, PT ;  /* 0x000000ff0600720c */ /* 0x000fe20003f66270 */
[----:B------:R-:W-:-:S03]  /*15340*/  IMAD.HI.U32 R6, R10, R13, RZ ;  /* 0x0000000d0a067227 */ /* 0x000fc600078e00ff */
[C---:B------:R-:W-:Y:S01]  /*15350*/  ISETP.GT.U32.AND P6, PT, R9.reuse, R5, PT ;  /* 0x000000050900720c */ /* 0x040fe20003fc4070 */
[C---:B------:R-:W-:Y:S02]  /*15360*/  IMAD R14, R9.reuse, R8, R14 ;  /* 0x00000008090e7224 */ /* 0x040fe400078e020e */
[----:B0-----:R-:W-:Y:S02]  /*15370*/  IMAD.MOV.U32 R0, RZ, RZ, R7 ;  /* 0x000000ffff007224 */ /* 0x001fe400078e0007 */
[----:B------:R-:W-:Y:S01]  /*15380*/  @!P5 IMAD.MOV R3, RZ, RZ, -R3 ;  /* 0x000000ffff03d224 */ /* 0x000fe200078e0a03 */
[C---:B------:R-:W-:Y:S01]  /*15390*/  ISETP.GT.U32.AND P5, PT, R9.reuse, R15, PT ;  /* 0x0000000f0900720c */ /* 0x040fe20003fa4070 */
[----:B------:R-:W-:Y:S02]  /*153a0*/  IMAD.MOV R6, RZ, RZ, -R6 ;  /* 0x000000ffff067224 */ /* 0x000fe400078e0a06 */
[----:B------:R-:W-:Y:S01]  /*153b0*/  @!P4 IMAD.MOV R0, RZ, RZ, -R0 ;  /* 0x000000ffff00c224 */ /* 0x000fe200078e0a00 */
[C---:B------:R-:W-:Y:S01]  /*153c0*/  ISETP.GT.U32.AND P4, PT, R9.reuse, R14, PT ;  /* 0x0000000e0900720c */ /* 0x040fe20003f84070 */
[----:B------:R-:W-:Y:S01]  /*153d0*/  IMAD R13, R9, R6, R13 ;  /* 0x00000006090d7224 */ /* 0x000fe200078e020d */
[----:B------:R-:W-:Y:S01]  /*153e0*/  STL [R1+0x1d0], R3 ;  /* 0x0001d00301007387 */ /* 0x000fe20000100800 */
[----:B------:R-:W-:-:S02]  /*153f0*/  VIADD R12, R26, 0x66 ;  /* 0x000000661a0c7836 */ /* 0x000fc40000000000 */
[--C-:B------:R-:W-:Y:S01]  /*15400*/  @!P2 IMAD.IADD R16, R16, 0x1, -R9.reuse ;  /* 0x000000011010a824 */ /* 0x100fe200078e0a09 */
[----:B------:R-:W-:Y:S01]  /*15410*/  ISETP.GT.U32.AND P2, PT, R9, R13, PT ;  /* 0x0000000d0900720c */ /* 0x000fe20003f44070 */
[--C-:B------:R-:W-:Y:S01]  /*15420*/  @!P6 IMAD.IADD R5, R5, 0x1, -R9.reuse ;  /* 0x000000010505e824 */ /* 0x100fe200078e0a09 */
[----:B------:R-:W-:Y:S01]  /*15430*/  IABS R6, R12 ;  /* 0x0000000c00067213 */ /* 0x000fe20000000000 */
[--C-:B------:R-:W-:Y:S01]  /*15440*/  @!P5 IMAD.IADD R15, R15, 0x1, -R9.reuse ;  /* 0x000000010f0fd824 */ /* 0x100fe200078e0a09 */
[----:B------:R-:W-:Y:S01]  /*15450*/  ISETP.GE.AND P6, PT, R4, RZ, PT ;  /* 0x000000ff0400720c */ /* 0x000fe20003fc6270 */
[----:B------:R-:W-:Y:S01]  /*15460*/  VIADD R7, R26, 0x65 ;  /* 0x000000651a077836 */ /* 0x000fe20000000000 */
[----:B------:R0:W-:Y:S01]  /*15470*/  STL [R1+0x1cc], R0 ;  /* 0x0001cc0001007387 */ /* 0x0001e20000100800 */
[----:B------:R-:W-:Y:S01]  /*15480*/  @!P4 IMAD.IADD R14, R14, 0x1, -R9 ;  /* 0x000000010e0ec824 */ /* 0x000fe200078e0a09 */
[----:B------:R-:W-:Y:S01]  /*15490*/  ISETP.GT.U32.AND P4, PT, R9, R15, PT ;  /* 0x0000000f0900720c */ /* 0x000fe20003f84070 */
[----:B------:R-:W-:Y:S01]  /*154a0*/  IMAD.HI.U32 R4, R10, R6, RZ ;  /* 0x000000060a047227 */ /* 0x000fe200078e00ff */
[----:B------:R-:W-:-:S02]  /*154b0*/  IABS R11, R7 ;  /* 0x00000007000b7213 */ /* 0x000fc40000000000 */
[----:B------:R-:W-:Y:S01]  /*154c0*/  ISETP.GE.AND P5, PT, R2, RZ, PT ;  /* 0x000000ff0200720c */ /* 0x000fe20003fa6270 */
[----:B------:R-:W-:Y:S02]  /*154d0*/  IMAD.MOV R4, RZ, RZ, -R4 ;  /* 0x000000ffff047224 */ /* 0x000fe400078e0a04 */
[----:B------:R-:W-:Y:S01]  /*154e0*/  @!P2 IMAD.IADD R13, R13, 0x1, -R9 ;  /* 0x000000010d0da824 */ /* 0x000fe200078e0a09 */
[----:B------:R-:W-:Y:S01]  /*154f0*/  ISETP.GT.U32.AND P2, PT, R9, R14, PT ;  /* 0x0000000e0900720c */ /* 0x000fe20003f44070 */
[----:B0-----:R-:W-:Y:S02]  /*15500*/  IMAD.MOV.U32 R0, RZ, RZ, R5 ;  /* 0x000000ffff007224 */ /* 0x001fe400078e0005 */
[----:B------:R-:W-:-:S04]  /*15510*/  IMAD.HI.U32 R5, R10, R11, RZ ;  /* 0x0000000b0a057227 */ /* 0x000fc800078e00ff */
[----:B------:R-:W-:Y:S02]  /*15520*/  IMAD R6, R9, R4, R6 ;  /* 0x0000000409067224 */ /* 0x000fe400078e0206 */
[----:B------:R-:W-:Y:S02]  /*15530*/  VIADD R2, R26, 0x64 ;  /* 0x000000641a027836 */ /* 0x000fe40000000000 */
[----:B------:R-:W-:Y:S02]  /*15540*/  IMAD.MOV R5, RZ, RZ, -R5 ;  /* 0x000000ffff057224 */ /* 0x000fe400078e0a05 */
[----:B------:R-:W-:Y:S01]  /*15550*/  @!P4 IMAD.IADD R15, R15, 0x1, -R9 ;  /* 0x000000010f0fc824 */ /* 0x000fe200078e0a09 */
[C---:B------:R-:W-:Y:S01]  /*15560*/  ISETP.GT.U32.AND P4, PT, R9.reuse, R6, PT ;  /* 0x000000060900720c */ /* 0x040fe20003f84070 */
[C---:B------:R-:W-:Y:S01]  /*15570*/  IMAD R11, R9.reuse, R5, R11 ;  /* 0x00000005090b7224 */ /* 0x040fe200078e020b */
[----:B------:R-:W-:Y:S01]  /*15580*/  IABS R17, R2 ;  /* 0x0000000200117213 */ /* 0x000fe20000000000 */
[----:B------:R-:W-:Y:S01]  /*15590*/  @!P1 IMAD.MOV R0, RZ, RZ, -R0 ;  /* 0x000000ffff009224 */ /* 0x000fe200078e0a00 */
[C---:B------:R-:W-:Y:S01]  /*155a0*/  ISETP.GT.U32.AND P1, PT, R9.reuse, R13, PT ;  /* 0x0000000d0900720c */ /* 0x040fe20003f24070 */
[----:B------:R-:W-:Y:S01]  /*155b0*/  @!P2 IMAD.IADD R14, R14, 0x1, -R9 ;  /* 0x000000010e0ea824 */ /* 0x000fe200078e0a09 */
[----:B------:R-:W-:Y:S01]  /*155c0*/  ISETP.GT.U32.AND P2, PT, R9, R11, PT ;  /* 0x0000000b0900720c */ /* 0x000fe20003f44070 */
[----:B------:R-:W-:Y:S01]  /*155d0*/  IMAD.HI.U32 R18, R10, R17, RZ ;  /* 0x000000110a127227 */ /* 0x000fe200078e00ff */
[----:B------:R0:W-:Y:S03]  /*155e0*/  STL [R1+0x1c8], R0 ;  /* 0x0001c80001007387 */ /* 0x0001e60000100800 */
[----:B------:R-:W-:-:S02]  /*155f0*/  IMAD.MOV R18, RZ, RZ, -R18 ;  /* 0x000000ffff127224 */ /* 0x000fc400078e0a12 */
[----:B------:R-:W-:Y:S01]  /*15600*/  @!P4 IMAD.IADD R6, R6, 0x1, -R9 ;  /* 0x000000010606c824 */ /* 0x000fe200078e0a09 */
[----:B------:R-:W-:Y:S01]  /*15610*/  ISETP.GE.AND P4, PT, R7, RZ, PT ;  /* 0x000000ff0700720c */ /* 0x000fe20003f86270 */
[----:B------:R-:W-:Y:S02]  /*15620*/  IMAD.MOV.U32 R3, RZ, RZ, R16 ;  /* 0x000000ffff037224 */ /* 0x000fe400078e0010 */
[----:B------:R-:W-:Y:S02]  /*15630*/  VIADD R4, R26, 0x63 ;  /* 0x000000631a047836 */ /* 0x000fe40000000000 */
[----:B0-----:R-:W-:Y:S02]  /*15640*/  IMAD.MOV.U32 R0, RZ, RZ, R15 ;  /* 0x000000ffff007224 */ /* 0x001fe400078e000f */
[C---:B------:R-:W-:Y:S01]  /*15650*/  IMAD R7, R9.reuse, R18, R17 ;  /* 0x0000001209077224 */ /* 0x040fe200078e0211 */
[----:B------:R-:W-:Y:S01]  /*15660*/  IABS R8, R4 ;  /* 0x0000000400087213 */ /* 0x000fe20000000000 */
[----:B------:R-:W-:Y:S01]  /*15670*/  @!P0 IMAD.MOV R3, RZ, RZ, -R3 ;  /* 0x000000ffff038224 */ /* 0x000fe200078e0a03 */
[----:B------:R-:W-:Y:S01]  /*15680*/  ISETP.GT.U32.AND P0, PT, R9, R6, PT ;  /* 0x000000060900720c */ /* 0x000fe20003f04070 */
[----:B------:R-:W-:-:S02]  /*15690*/  @!P3 IMAD.MOV R0, RZ, RZ, -R0 ;  /* 0x000000ffff00b224 */ /* 0x000fc400078e0a00 */
[--C-:B------:R-:W-:Y:S01]  /*156a0*/  @!P1 IMAD.IADD R13, R13, 0x1, -R9.reuse ;  /* 0x000000010d0d9824 */ /* 0x100fe200078e0a09 */
[----:B------:R0:W-:Y:S01]  /*156b0*/  STL [R1+0x1c0], R3 ;  /* 0x0001c00301007387 */ /* 0x0001e20000100800 */
[----:B------:R-:W-:Y:S01]  /*156c0*/  @!P2 IMAD.IADD R11, R11, 0x1, -R9 ;  /* 0x000000010b0ba824 */ /* 0x000fe200078e0a09 */
[C---:B------:R-:W-:Y:S01]  /*156d0*/  ISETP.GT.U32.AND P2, PT, R9.reuse, R7, PT ;  /* 0x000000070900720c */ /* 0x040fe20003f44070 */
[----:B------:R-:W-:Y:S01]  /*156e0*/  VIADD R5, R26, 0x62 ;  /* 0x000000621a057836 */ /* 0x000fe20000000000 */
[----:B------:R-:W-:Y:S01]  /*156f0*/  ISETP.GE.AND P1, PT, R12, RZ, PT ;  /* 0x000000ff0c00720c */ /* 0x000fe20003f26270 */
[----:B------:R1:W-:Y:S01]  /*15700*/  STL [R1+0x1bc], R0 ;  /* 0x0001bc0001007387 */ /* 0x0003e20000100800 */
[----:B------:R-:W-:Y:S01]  /*15710*/  IMAD.HI.U32 R12, R10, R8, RZ ;  /* 0x000000080a0c7227 */ /* 0x000fe200078e00ff */
[----:B------:R-:W-:Y:S02]  /*15720*/  ISETP.GT.U32.AND P3, PT, R9, R11, PT ;  /* 0x0000000b0900720c */ /* 0x000fe40003f64070 */
[----:B------:R-:W-:Y:S01]  /*15730*/  IABS R19, R5 ;  /* 0x0000000500137213 */ /* 0x000fe20000000000 */
[----:B0-----:R-:W-:-:S02]  /*15740*/  IMAD.MOV.U32 R3, RZ, RZ, R14 ;  /* 0x000000ffff037224 */ /* 0x001fc400078e000e */
[----:B------:R-:W-:Y:S02]  /*15750*/  IMAD.MOV R12, RZ, RZ, -R12 ;  /* 0x000000ffff0c7224 */ /* 0x000fe400078e0a0c */
[----:B------:R-:W-:Y:S01]  /*15760*/  @!P6 IMAD.MOV R3, RZ, RZ, -R3 ;  /* 0x000000ffff03e224 */ /* 0x000fe200078e0a03 */
[----:B------:R-:W-:Y:S01]  /*15770*/  ISETP.GE.AND P6, PT, R2, RZ, PT ;  /* 0x000000ff0200720c */ /* 0x000fe20003fc6270 */
[----:B-1----:R-:W-:Y:S02]  /*15780*/  IMAD.MOV.U32 R0, RZ, RZ, R13 ;  /* 0x000000ffff007224 */ /* 0x002fe400078e000d */
[----:B------:R-:W-:Y:S01]  /*15790*/  @!P0 IMAD.IADD R6, R6, 0x1, -R9 ;  /* 0x0000000106068824 */ /* 0x000fe200078e0a09 */
[----:B------:R-:W-:Y:S01]  /*157a0*/  STL [R1+0x1b8], R3 ;  /* 0x0001b80301007387 */ /* 0x000fe20000100800 */
[----:B------:R-:W-:Y:S01]  /*157b0*/  @!P5 IMAD.MOV R0, RZ, RZ, -R0 ;  /* 0x000000ffff00d224 */ /* 0x000fe200078e0a00 */
[----:B------:R-:W-:Y:S01]  /*157c0*/  ISETP.GE.AND P5, PT, R4, RZ, PT ;  /* 0x000000ff0400720c */ /* 0x000fe20003fa6270 */
[----:B------:R-:W-:-:S02]  /*157d0*/  VIADD R4, R26, 0x61 ;  /* 0x000000611a047836 */ /* 0x000fc40000000000 */
[----:B------:R-:W-:Y:S01]  /*157e0*/  IMAD R2, R9, R12, R8 ;  /* 0x0000000c09027224 */ /* 0x000fe200078e0208 */
[----:B------:R0:W-:Y:S01]  /*157f0*/  STL [R1+0x1b4], R0 ;  /* 0x0001b40001007387 */ /* 0x0001e20000100800 */
[----:B------:R-:W-:Y:S01]  /*15800*/  @!P2 IMAD.IADD R7, R7, 0x1, -R9 ;  /* 0x000000010707a824 */ /* 0x000fe200078e0a09 */
[----:B------:R-:W-:Y:S01]  /*15810*/  IABS R18, R4 ;  /* 0x0000000400127213 */ /* 0x000fe20000000000 */
[----:B------:R-:W-:Y:S01]  /*15820*/  IMAD.HI.U32 R13, R10, R19, RZ ;  /* 0x000000130a0d7227 */ /* 0x000fe200078e00ff */
[----:B------:R-:W-:Y:S02]  /*15830*/  ISETP.GT.U32.AND P0, PT, R9, R2, PT ;  /* 0x000000020900720c */ /* 0x000fe40003f04070 */
[----:B------:R-:W-:Y:S01]  /*15840*/  ISETP.GE.AND P2, PT, R4, RZ, PT ;  /* 0x000000ff0400720c */ /* 0x000fe20003f46270 */
[----:B------:R-:W-:Y:S02]  /*15850*/  IMAD.MOV R13, RZ, RZ, -R13 ;  /* 0x000000ffff0d7224 */ /* 0x000fe400078e0a0d */
[----:B------:R-:W-:Y:S01]  /*15860*/  @!P3 IMAD.IADD R11, R11, 0x1, -R9 ;  /* 0x000000010b0bb824 */ /* 0x000fe200078e0a09 */
[----:B------:R-:W-:Y:S01]  /*15870*/  ISETP.GE.AND P3, PT, R5, RZ, PT ;  /* 0x000000ff0500720c */ /* 0x000fe20003f66270 */
[----:B0-----:R-:W-:-:S02]  /*15880*/  IMAD.MOV.U32 R0, RZ, RZ, R6 ;  /* 0x000000ffff007224 */ /* 0x001fc400078e0006 */
[----:B------:R-:W-:-:S04]  /*15890*/  IMAD.HI.U32 R6, R10, R18, RZ ;  /* 0x000000120a067227 */ /* 0x000fc800078e00ff */
[----:B------:R-:W-:Y:S01]  /*158a0*/  @!P1 IMAD.MOV R0, RZ, RZ, -R0 ;  /* 0x000000ffff009224 */ /* 0x000fe200078e0a00 */
[C---:B------:R-:W-:Y:S01]  /*158b0*/  ISETP.GT.U32.AND P1, PT, R9.reuse, R7, PT ;  /* 0x000000070900720c */ /* 0x040fe20003f24070 */
[C---:B------:R-:W-:Y:S02]  /*158c0*/  IMAD R19, R9.reuse, R13, R19 ;  /* 0x0000000d09137224 */ /* 0x040fe400078e0213 */
[----:B------:R-:W-:Y:S01]  /*158d0*/  IMAD.MOV R6, RZ, RZ, -R6 ;  /* 0x000000ffff067224 */ /* 0x000fe200078e0a06 */
[----:B------:R0:W-:Y:S01]  /*158e0*/  STL [R1+0x1b0], R0 ;  /* 0x0001b00001007387 */ /* 0x0001e20000100800 */
[----:B------:R-:W-:Y:S02]  /*158f0*/  @!P0 IMAD.IADD R2, R2, 0x1, -R9 ;  /* 0x0000000102028824 */ /* 0x000fe400078e0a09 */
[C---:B------:R-:W-:Y:S02]  /*15900*/  IMAD R18, R9.reuse, R6, R18 ;  /* 0x0000000609127224 */ /* 0x040fe400078e0212 */
[C---:B------:R-:W-:Y:S01]  /*15910*/  VIADD R5, R26.reuse, 0x60 ;  /* 0x000000601a057836 */ /* 0x040fe20000000000 */
[----:B------:R-:W-:Y:S01]  /*15920*/  ISETP.GT.U32.AND P0, PT, R9, R2, PT ;  /* 0x000000020900720c */ /* 0x000fe20003f04070 */
[----:B------:R-:W-:-:S02]  /*15930*/  VIADD R8, R26, 0x5f ;  /* 0x0000005f1a087836 */ /* 0x000fc40000000000 */
[----:B------:R-:W-:Y:S01]  /*15940*/  @!P1 IMAD.IADD R7, R7, 0x1, -R9 ;  /* 0x0000000107079824 */ /* 0x000fe200078e0a09 */
[C---:B------:R-:W-:Y:S01]  /*15950*/  ISETP.GT.U32.AND P1, PT, R9.reuse, R18, PT ;  /* 0x000000120900720c */ /* 0x040fe20003f24070 */
[----:B0-----:R-:W-:Y:S01]  /*15960*/  IMAD.MOV.U32 R0, RZ, RZ, R11 ;  /* 0x000000ffff007224 */ /* 0x001fe200078e000b */
[----:B------:R-:W-:Y:S01]  /*15970*/  IABS R14, R5 ;  /* 0x00000005000e7213 */ /* 0x000fe20000000000 */
[----:B------:R-:W-:Y:S01]  /*15980*/  VIADD R4, R26, 0x5e ;  /* 0x0000005e1a047836 */ /* 0x000fe20000000000 */
[----:B------:R-:W-:Y:S01]  /*15990*/  IABS R17, R8 ;  /* 0x0000000800117213 */ /* 0x000fe20000000000 */
[----:B------:R-:W-:Y:S01]  /*159a0*/  @!P4 IMAD.MOV R0, RZ, RZ, -R0 ;  /* 0x000000ffff00c224 */ /* 0x000fe200078e0a00 */
[----:B------:R-:W-:Y:S01]  /*159b0*/  ISETP.GT.U32.AND P4, PT, R9, R19, PT ;  /* 0x000000130900720c */ /* 0x000fe20003f84070 */
[C---:B------:R-:W-:Y:S01]  /*159c0*/  IMAD.HI.U32 R11, R10.reuse, R14, RZ ;  /* 0x0000000e0a0b7227 */ /* 0x040fe200078e00ff */
[----:B------:R-:W-:Y:S02]  /*159d0*/  IABS R16, R4 ;  /* 0x0000000400107213 */ /* 0x000fe40000000000 */
[----:B------:R0:W-:Y:S01]  /*159e0*/  STL [R1+0x1a8], R0 ;  /* 0x0001a80001007387 */ /* 0x0001e20000100800 */
[----:B------:R-:W-:-:S04]  /*159f0*/  IMAD.HI.U32 R6, R10, R17, RZ ;  /* 0x000000110a067227 */ /* 0x000fc800078e00ff */
[--C-:B------:R-:W-:Y:S02]  /*15a00*/  @!P1 IMAD.IADD R18, R18, 0x1, -R9.reuse ;  /* 0x0000000112129824 */ /* 0x100fe400078e0a09 */
[--C-:B------:R-:W-:Y:S01]  /*15a10*/  @!P0 IMAD.IADD R2, R2, 0x1, -R9.reuse ;  /* 0x0000000102028824 */ /* 0x100fe200078e0a09 */
[----:B------:R-:W-:Y:S01]  /*15a20*/  ISETP.GE.AND P0, PT, R5, RZ, PT ;  /* 0x000000ff0500720c */ /* 0x000fe20003f06270 */
[----:B------:R-:W-:Y:S01]  /*15a30*/  @!P4 IMAD.IADD R19, R19, 0x1, -R9 ;  /* 0x000000011313c824 */ /* 0x000fe200078e0a09 */
[C---:B------:R-:W-:Y:S01]  /*15a40*/  ISETP.GT.U32.AND P1, PT, R9.reuse, R18, PT ;  /* 0x000000120900720c */ /* 0x040fe20003f24070 */
[----:B0-----:R-:W-:Y:S01]  /*15a50*/  IMAD.MOV.U32 R0, RZ, RZ, R7 ;  /* 0x000000ffff007224 */ /* 0x001fe200078e0007 */
[----:B------:R-:W-:Y:S01]  /*15a60*/  ISETP.GE.AND P4, PT, R8, RZ, PT ;  /* 0x000000ff0800720c */ /* 0x000fe20003f86270 */
[----:B------:R-:W-:Y:S02]  /*15a70*/  IMAD.MOV R11, RZ, RZ, -R11 ;  /* 0x000000ffff0b7224 */ /* 0x000fe400078e0a0b */
[----:B------:R-:W-:Y:S01]  /*15a80*/  @!P6 IMAD.MOV R0, RZ, RZ, -R0 ;  /* 0x000000ffff00e224 */ /* 0x000fe200078e0a00 */
[----:B------:R-:W-:Y:S01]  /*15a90*/  ISETP.GT.U32.AND P6, PT, R9, R19, PT ;  /* 0x000000130900720c */ /* 0x000fe20003fc4070 */
[----:B------:R-:W-:-:S03]  /*15aa0*/  IMAD.HI.U32 R5, R10, R16, RZ ;  /* 0x000000100a057227 */ /* 0x000fc600078e00ff */
[----:B------:R0:W-:Y:S01]  /*15ab0*/  STL [R1+0x1a0], R0 ;  /* 0x0001a00001007387 */ /* 0x0001e20000100800 */
[----:B------:R-:W-:Y:S02]  /*15ac0*/  IMAD.MOV R6, RZ, RZ, -R6 ;  /* 0x000000ffff067224 */ /* 0x000fe400078e0a06 */
[C---:B------:R-:W-:Y:S02]  /*15ad0*/  IMAD R14, R9.reuse, R11, R14 ;  /* 0x0000000b090e7224 */ /* 0x040fe400078e020e */
[----:B------:R-:W-:Y:S02]  /*15ae0*/  IMAD.MOV R5, RZ, RZ, -R5 ;  /* 0x000000ffff057224 */ /* 0x000fe400078e0a05 */
[C---:B------:R-:W-:Y:S02]  /*15af0*/  IMAD R17, R9.reuse, R6, R17 ;  /* 0x0000000609117224 */ /* 0x040fe400078e0211 */
[----:B------:R-:W-:Y:S02]  /*15b00*/  IMAD R16, R9, R5, R16 ;  /* 0x0000000509107224 */ /* 0x000fe400078e0210 */
[----:B0-----:R-:W-:-:S02]  /*15b10*/  IMAD.MOV.U32 R0, RZ, RZ, R2 ;  /* 0x000000ffff007224 */ /* 0x001fc400078e0002 */
[--C-:B------:R-:W-:Y:S01]  /*15b20*/  @!P6 IMAD.IADD R19, R19, 0x1, -R9.reuse ;  /* 0x000000011313e824 */ /* 0x100fe200078e0a09 */
[C---:B------:R-:W-:Y:S01]  /*15b30*/  ISETP.GT.U32.AND P6, PT, R9.reuse, R17, PT ;  /* 0x000000110900720c */ /* 0x040fe20003fc4070 */
[----:B------:R-:W-:Y:S01]  /*15b40*/  @!P5 IMAD.MOV R0, RZ, RZ, -R0 ;  /* 0x000000ffff00d224 */ /* 0x000fe200078e0a00 */
[C---:B------:R-:W-:Y:S01]  /*15b50*/  ISETP.GT.U32.AND P5, PT, R9.reuse, R14, PT ;  /* 0x0000000e0900720c */ /* 0x040fe20003fa4070 */
[----:B------:R-:W-:Y:S01]  /*15b60*/  @!P1 IMAD.IADD R18, R18, 0x1, -R9 ;  /* 0x0000000112129824 */ /* 0x000fe200078e0a09 */
[----:B------:R-:W-:Y:S01]  /*15b70*/  ISETP.GT.U32.AND P1, PT, R9, R16, PT ;  /* 0x000000100900720c */ /* 0x000fe20003f24070 */
[C---:B------:R-:W-:Y:S01]  /*15b80*/  VIADD R8, R26.reuse, 0x5d ;  /* 0x0000005d1a087836 */ /* 0x040fe20000000000 */
[----:B------:R0:W-:Y:S01]  /*15b90*/  STL [R1+0x19c], R0 ;  /* 0x00019c0001007387 */ /* 0x0001e20000100800 */
[C---:B------:R-:W-:Y:S02]  /*15ba0*/  VIADD R2, R26.reuse, 0x5c ;  /* 0x0000005c1a027836 */ /* 0x040fe40000000000 */
[----:B------:R-:W-:Y:S01]  /*15bb0*/  VIADD R13, R26, 0x5a ;  /* 0x0000005a1a0d7836 */ /* 0x000fe20000000000 */
[----:B------:R-:W-:Y:S01]  /*15bc0*/  IABS R12, R8 ;  /* 0x00000008000c7213 */ /* 0x000fe20000000000 */
[----:B------:R-:W-:Y:S01]  /*15bd0*/  IMAD.MOV.U32 R3, RZ, RZ, R19 ;  /* 0x000000ffff037224 */ /* 0x000fe200078e0013 */
[----:B------:R-:W-:Y:S01]  /*15be0*/  IABS R7, R2 ;  /* 0x0000000200077213 */ /* 0x000fe20000000000 */
[--C-:B------:R-:W-:Y:S01]  /*15bf0*/  @!P6 IMAD.IADD R17, R17, 0x1, -R9.reuse ;  /* 0x000000011111e824 */ /* 0x100fe200078e0a09 */
[----:B------:R-:W-:Y:S01]  /*15c00*/  IABS R5, R13 ;  /* 0x0000000d00057213 */ /* 0x000fe20000000000 */
[----:B------:R-:W-:Y:S01]  /*15c10*/  @!P5 IMAD.IADD R14, R14, 0x1, -R9 ;  /* 0x000000010e0ed824 */ /* 0x000fe200078e0a09 */
[----:B------:R-:W-:Y:S01]  /*15c20*/  ISETP.GE.AND P5, PT, R4, RZ, PT ;  /* 0x000000ff0400720c */ /* 0x000fe20003fa6270 */
[----:B------:R-:W-:-:S03]  /*15c30*/  IMAD.HI.U32 R15, R10, R12, RZ ;  /* 0x0000000c0a0f7227 */ /* 0x000fc600078e00ff */
[C---:B------:R-:W-:Y:S01]  /*15c40*/  ISETP.GT.U32.AND P6, PT, R9.reuse, R14, PT ;  /* 0x0000000e0900720c */ /* 0x040fe20003fc4070 */
[----:B------:R-:W-:Y:S01]  /*15c50*/  @!P1 IMAD.IADD R16, R16, 0x1, -R9 ;  /* 0x0000000110109824 */ /* 0x000fe200078e0a09 */
[----:B------:R-:W-:Y:S01]  /*15c60*/  ISETP.GT.U32.AND P1, PT, R9, R17, PT ;  /* 0x000000110900720c */ /* 0x000fe20003f24070 */
[----:B------:R-:W-:-:S04]  /*15c70*/  IMAD.HI.U32 R4, R10, R7, RZ ;  /* 0x000000070a047227 */ /* 0x000fc800078e00ff */
[----:B------:R-:W-:Y:S02]  /*15c80*/  IMAD.MOV R15, RZ, RZ, -R15 ;  /* 0x000000ffff0f7224 */ /* 0x000fe400078e0a0f */
[----:B------:R-:W-:Y:S02]  /*15c90*/  IMAD.MOV R4, RZ, RZ, -R4 ;  /* 0x000000ffff047224 */ /* 0x000fe400078e0a04 */
[----:B0-----:R-:W-:Y:S02]  /*15ca0*/  IMAD.MOV.U32 R0, RZ, RZ, R18 ;  /* 0x000000ffff007224 */ /* 0x001fe400078e0012 */
[C---:B------:R-:W-:Y:S02]  /*15cb0*/  IMAD R12, R9.reuse, R15, R12 ;  /* 0x0000000f090c7224 */ /* 0x040fe400078e020c */
[----:B------:R-:W-:Y:S01]  /*15cc0*/  @!P2 IMAD.MOV R0, RZ, RZ, -R0 ;  /* 0x000000ffff00a224 */ /* 0x000fe200078e0a00 */
[----:B------:R-:W-:Y:S01]  /*15cd0*/  ISETP.GE.AND P2, PT, R8, RZ, PT ;  /* 0x000000ff0800720c */ /* 0x000fe20003f46270 */
[----:B------:R-:W-:-:S02]  /*15ce0*/  IMAD R7, R9, R4, R7 ;  /* 0x0000000409077224 */ /* 0x000fc400078e0207 */
[----:B------:R-:W-:Y:S01]  /*15cf0*/  @!P6 IMAD.IADD R14, R14, 0x1, -R9 ;  /* 0x000000010e0ee824 */ /* 0x000fe200078e0a09 */
[----:B------:R-:W-:Y:S01]  /*15d00*/  ISETP.GT.U32.AND P6, PT, R9, R12, PT ;  /* 0x0000000c0900720c */ /* 0x000fe20003fc4070 */
[----:B------:R-:W-:-:S04]  /*15d10*/  IMAD.HI.U32 R8, R10, R5, RZ ;  /* 0x000000050a087227 */ /* 0x000fc800078e00ff */
[C---:B------:R-:W-:Y:S02]  /*15d20*/  VIADD R11, R26.reuse, 0x5b ;  /* 0x0000005b1a0b7836 */ /* 0x040fe40000000000 */
[----:B------:R-:W-:Y:S01]  /*15d30*/  @!P3 IMAD.MOV R3, RZ, RZ, -R3 ;  /* 0x000000ffff03b224 */ /* 0x000fe200078e0a03 */
[----:B------:R-:W-:Y:S01]  /*15d40*/  ISETP.GT.U32.AND P3, PT, R9, R16, PT ;  /* 0x000000100900720c */ /* 0x000fe20003f64070 */
[----:B------:R-:W-:Y:S01]  /*15d50*/  @!P1 IMAD.IADD R17, R17, 0x1, -R9 ;  /* 0x0000000111119824 */ /* 0x000fe200078e0a09 */
[C---:B------:R-:W-:Y:S01]  /*15d60*/  ISETP.GT.U32.AND P1, PT, R9.reuse, R7, PT ;  /* 0x000000070900720c */ /* 0x040fe20003f24070 */
[----:B------:R-:W-:Y:S01]  /*15d70*/  IMAD.MOV R8, RZ, RZ, -R8 ;  /* 0x000000ffff087224 */ /* 0x000fe200078e0a08 */
[----:B------:R-:W-:Y:S01]  /*15d80*/  IABS R6, R11 ;  /* 0x0000000b00067213 */ /* 0x000fe20000000000 */
[----:B------:R0:W-:Y:S01]  /*15d90*/  STL [R1+0x198], R3 ;  /* 0x0001980301007387 */ /* 0x0001e20000100800 */
[----:B------:R-:W-:Y:S02]  /*15da0*/  VIADD R4, R26, 0x59 ;  /* 0x000000591a047836 */ /* 0x000fe40000000000 */
[----:B------:R-:W-:Y:S01]  /*15db0*/  IMAD R5, R9, R8, R5 ;  /* 0x0000000809057224 */ /* 0x000fe200078e0205 */
[----:B------:R1:W-:Y:S01]  /*15dc0*/  STL [R1+0x194], R0 ;  /* 0x0001940001007387 */ /* 0x0003e20000100800 */
[----:B------:R-:W-:-:S04]  /*15dd0*/  IMAD.HI.U32 R15, R10, R6, RZ ;  /* 0x000000060a0f7227 */ /* 0x000fc800078e00ff */
[----:B------:R-:W-:Y:S02]  /*15de0*/  @!P6 IMAD.IADD R12, R12, 0x1, -R9 ;  /* 0x000000010c0ce824 */ /* 0x000fe400078e0a09 */
[----:B0-----:R-:W-:Y:S02]  /*15df0*/  IMAD.MOV.U32 R3, RZ, RZ, R17 ;  /* 0x000000ffff037224 */ /* 0x001fe400078e0011 */
[----:B------:R-:W-:Y:S02]  /*15e00*/  IMAD.MOV R15, RZ, RZ, -R15 ;  /* 0x000000ffff0f7224 */ /* 0x000fe400078e0a0f */
[----:B-1----:R-:W-:Y:S02]  /*15e10*/  IMAD.MOV.U32 R0, RZ, RZ, R14 ;  /* 0x000000ffff007224 */ /* 0x002fe400078e000e */
[----:B------:R-:W-:Y:S01]  /*15e20*/  @!P4 IMAD.MOV R3, RZ, RZ, -R3 ;  /* 0x000000ffff03c224 */ /* 0x000fe200078e0a03 */
[----:B------:R-:W-:Y:S01]  /*15e30*/  ISETP.GT.U32.AND P4, PT, R9, R5, PT ;  /* 0x000000050900720c */ /* 0x000fe20003f84070 */
[--C-:B------:R-:W-:Y:S01]  /*15e40*/  @!P3 IMAD.IADD R16, R16, 0x1, -R9.reuse ;  /* 0x000000011010b824 */ /* 0x100fe200078e0a09 */
[----:B------:R-:W-:Y:S01]  /*15e50*/  ISETP.GE.AND P3, PT, R2, RZ, PT ;  /* 0x000000ff0200720c */ /* 0x000fe20003f66270 */
[----:B------:R-:W-:Y:S01]  /*15e60*/  @!P1 IMAD.IADD R7, R7, 0x1, -R9 ;  /* 0x0000000107079824 */ /* 0x000fe200078e0a09 */
[----:B------:R-:W-:Y:S01]  /*15e70*/  IABS R2, R4 ;  /* 0x0000000400027213 */ /* 0x000fe20000000000 */
[----:B------:R-:W-:Y:S01]  /*15e80*/  @!P0 IMAD.MOV R0, RZ, RZ, -R0 ;  /* 0x000000ffff008224 */ /* 0x000fe200078e0a00 */
[C---:B------:R-:W-:Y:S01]  /*15e90*/  ISETP.GT.U32.AND P1, PT, R9.reuse, R12, PT ;  /* 0x0000000c0900720c */ /* 0x040fe20003f24070 */
[----:B------:R-:W-:Y:S01]  /*15ea0*/  VIADD R8, R26, 0x58 ;  /* 0x000000581a087836 */ /* 0x000fe20000000000 */
[C---:B------:R-:W-:Y:S01]  /*15eb0*/  ISETP.GT.U32.AND P0, PT, R9.reuse, R7, PT ;  /* 0x000000070900720c */ /* 0x040fe20003f04070 */
[----:B------:R-:W-:Y:S01]  /*15ec0*/  IMAD R6, R9, R15, R6 ;  /* 0x0000000f09067224 */ /* 0x000fe200078e0206 */
[----:B------:R0:W-:Y:S01]  /*15ed0*/  STL [R1+0x190], R0 ;  /* 0x0001900001007387 */ /* 0x0001e20000100800 */
[----:B------:R-:W-:Y:S01]  /*15ee0*/  IMAD.HI.U32 R14, R10, R2, RZ ;  /* 0x000000020a0e7227 */ /* 0x000fe200078e00ff */
[----:B------:R-:W-:-:S02]  /*15ef0*/  IABS R15, R8 ;  /* 0x00000008000f7213 */ /* 0x000fc40000000000 */
[----:B------:R-:W-:Y:S01]  /*15f00*/  ISETP.GT.U32.AND P6, PT, R9, R6, PT ;  /* 0x000000060900720c */ /* 0x000fe20003fc4070 */
[----:B------:R-:W-:Y:S01]  /*15f10*/  IMAD.MOV R14, RZ, RZ, -R14 ;  /* 0x000000ffff0e7224 */ /* 0x000fe200078e0a0e */
[----:B------:R-:W-:Y:S01]  /*15f20*/  STL [R1+0x18c], R3 ;  /* 0x00018c0301007387 */ /* 0x000fe20000100800 */
[--C-:B------:R-:W-:Y:S02]  /*15f30*/  @!P4 IMAD.IADD R5, R5, 0x1, -R9.reuse ;  /* 0x000000010505c824 */ /* 0x100fe400078e0a09 */
[C---:B------:R-:W-:Y:S02]  /*15f40*/  IMAD R2, R9.reuse, R14, R2 ;  /* 0x0000000e09027224 */ /* 0x040fe400078e0202 */
[----:B0-----:R-:W-:Y:S01]  /*15f50*/  IMAD.MOV.U32 R0, RZ, RZ, R16 ;  /* 0x000000ffff007224 */ /* 0x001fe200078e0010 */
[----:B------:R-:W-:Y:S01]  /*15f60*/  ISETP.GT.U32.AND P4, PT, R9, R5, PT ;  /* 0x000000050900720c */ /* 0x000fe20003f84070 */
[----:B------:R-:W-:Y:S01]  /*15f70*/  @!P1 IMAD.IADD R12, R12, 0x1, -R9 ;  /* 0x000000010c0c9824 */ /* 0x000fe200078e0a09 */
[----:B------:R-:W-:Y:S01]  /*15f80*/  ISETP.GE.AND P1, PT, R13, RZ, PT ;  /* 0x000000ff0d00720c */ /* 0x000fe20003f26270 */
[----:B------:R-:W-:Y:S01]  /*15f90*/  @!P5 IMAD.MOV R0, RZ, RZ, -R0 ;  /* 0x000000ffff00d224 */ /* 0x000fe200078e0a00 */
[----:B------:R-:W-:Y:S01]  /*15fa0*/  ISETP.GE.AND P5, PT, R11, RZ, PT ;  /* 0x000000ff0b00720c */ /* 0x000fe20003fa6270 */
[----:B------:R-:W-:-:S02]  /*15fb0*/  IMAD.MOV.U32 R11, RZ, RZ, R15 ;  /* 0x000000ffff0b7224 */ /* 0x000fc400078e000f */
[----:B------:R-:W-:Y:S01]  /*15fc0*/  @!P0 IMAD.IADD R7, R7, 0x1, -R9 ;  /* 0x0000000107078824 */ /* 0x000fe200078e0a09 */
[----:B------:R0:W-:Y:S01]  /*15fd0*/  STL [R1+0x188], R0 ;  /* 0x0001880001007387 */ /* 0x0001e20000100800 */
[----:B------:R-:W-:Y:S01]  /*15fe0*/  IMAD.HI.U32 R13, R10, R11, RZ ;  /* 0x0000000b0a0d7227 */ /* 0x000fe200078e00ff */
[----:B------:R-:W-:-:S03]  /*15ff0*/  ISETP.GT.U32.AND P0, PT, R9, R2, PT ;  /* 0x000000020900720c */ /* 0x000fc60003f04070 */
[----:B------:R-:W-:Y:S02]  /*16000*/  IMAD.MOV R13, RZ, RZ, -R13 ;  /* 0x000000ffff0d7224 */ /* 0x000fe400078e0a0d */
[--C-:B------:R-:W-:Y:S02]  /*16010*/  @!P6 IMAD.IADD R6, R6, 0x1, -R9.reuse ;  /* 0x000000010606e824 */ /* 0x100fe400078e0a09 */
[----:B------:R-:W-:Y:S02]  /*16020*/  @!P4 IMAD.IADD R5, R5, 0x1, -R9 ;  /* 0x000000010505c824 */ /* 0x000fe400078e0a09 */
[----:B0-----:R-:W-:Y:S01]  /*16030*/  IMAD.MOV.U32 R0, RZ, RZ, R12 ;  /* 0x000000ffff007224 */ /* 0x001fe200078e000c */
[C---:B------:R-:W-:Y:S01]  /*16040*/  ISETP.GT.U32.AND P6, PT, R9.reuse, R6, PT ;  /* 0x000000060900720c */ /* 0x040fe20003fc4070 */
[----:B------:R-:W-:Y:S02]  /*16050*/  VIADD R19, R26, 0x57 ;  /* 0x000000571a137836 */ /* 0x000fe40000000000 */
[----:B------:R-:W-:Y:S01]  /*16060*/  @!P2 IMAD.MOV R0, RZ, RZ, -R0 ;  /* 0x000000ffff00a224 */ /* 0x000fe200078e0a00 */
[----:B------:R-:W-:Y:S01]  /*16070*/  ISETP.GE.AND P2, PT, R4, RZ, PT ;  /* 0x000000ff0400720c */ /* 0x000fe20003f46270 */
[----:B------:R-:W-:-:S02]  /*16080*/  IMAD R4, R9, R13, R11 ;  /* 0x0000000d09047224 */ /* 0x000fc400078e020b */
[--C-:B------:R-:W-:Y:S01]  /*16090*/  @!P0 IMAD.IADD R2, R2, 0x1, -R9.reuse ;  /* 0x0000000102028824 */ /* 0x100fe200078e0a09 */
[----:B------:R0:W-:Y:S01]  /*160a0*/  STL [R1+0x184], R0 ;  /* 0x0001840001007387 */ /* 0x0001e20000100800 */
[C---:B------:R-:W-:Y:S01]  /*160b0*/  VIADD R16, R26.reuse, 0x56 ;  /* 0x000000561a107836 */ /* 0x040fe20000000000 */
[C---:B------:R-:W-:Y:S01]  /*160c0*/  ISETP.GT.U32.AND P4, PT, R9.reuse, R4, PT ;  /* 0x000000040900720c */ /* 0x040fe20003f84070 */
[----:B------:R-:W-:Y:S01]  /*160d0*/  VIADD R18, R26, 0x53 ;  /* 0x000000531a127836 */ /* 0x000fe20000000000 */
[----:B------:R-:W-:Y:S01]  /*160e0*/  ISETP.GT.U32.AND P0, PT, R9, R2, PT ;  /* 0x000000020900720c */ /* 0x000fe20003f04070 */
[----:B------:R-:W-:Y:S01]  /*160f0*/  @!P6 IMAD.IADD R6, R6, 0x1, -R9 ;  /* 0x000000010606e824 */ /* 0x000fe200078e0a09 */
[----:B------:R-:W-:Y:S01]  /*16100*/  ISETP.GE.AND P6, PT, R8, RZ, PT ;  /* 0x000000ff0800720c */ /* 0x000fe20003fc6270 */
[----:B------:R-:W-:Y:S02]  /*16110*/  VIADD R8, R26, 0x55 ;  /* 0x000000551a087836 */ /* 0x000fe40000000000 */
[----:B------:R-:W-:-:S02]  /*16120*/  IMAD.MOV.U32 R3, RZ, RZ, R6 ;  /* 0x000000ffff037224 */ /* 0x000fc400078e0006 */
[----:B0-----:R-:W-:Y:S02]  /*16130*/  IMAD.MOV.U32 R0, RZ, RZ, R7 ;  /* 0x000000ffff007224 */ /* 0x001fe400078e0007 */
[----:B------:R-:W-:Y:S01]  /*16140*/  @!P5 IMAD.MOV R3, RZ, RZ, -R3 ;  /* 0x000000ffff03d224 */ /* 0x000fe200078e0a03 */
[----:B------:R-:W-:Y:S01]  /*16150*/  ISETP.GE.AND P5, PT, R16, RZ, PT ;  /* 0x000000ff1000720c */ /* 0x000fe20003fa6270 */
[----:B------:R-:W-:Y:S01]  /*16160*/  @!P3 IMAD.MOV R0, RZ, RZ, -R0 ;  /* 0x000000ffff00b224 */ /* 0x000fe200078e0a00 */
[----:B------:R-:W-:Y:S01]  /*16170*/  ISETP.GE.AND P3, PT, R19, RZ, PT ;  /* 0x000000ff1300720c */ /* 0x000fe20003f66270 */
[--C-:B------:R-:W-:Y:S01]  /*16180*/  @!P4 IMAD.IADD R4, R4, 0x1, -R9.reuse ;  /* 0x000000010404c824 */ /* 0x100fe200078e0a09 */
[----:B------:R-:W-:Y:S01]  /*16190*/  IABS R19, R19 ;  /* 0x0000001300137213 */ /* 0x000fe20000000000 */
[----:B------:R-:W-:Y:S01]  /*161a0*/  @!P0 IMAD.IADD R2, R2, 0x1, -R9 ;  /* 0x0000000102028824 */ /* 0x000fe200078e0a09 */
[----:B------:R0:W-:Y:S01]  /*161b0*/  STL [R1+0x180], R0 ;  /* 0x0001800001007387 */ /* 0x0001e20000100800 */
[----:B------:R-:W-:Y:S01]  /*161c0*/  IABS R16, R16 ;  /* 0x0000001000107213 */ /* 0x000fe20000000000 */
[----:B------:R-:W-:Y:S01]  /*161d0*/  VIADD R7, R26, 0x54 ;  /* 0x000000541a077836 */ /* 0x000fe20000000000 */
[----:B------:R-:W-:Y:S01]  /*161e0*/  ISETP.GT.U32.AND P4, PT, R9, R4, PT ;  /* 0x000000040900720c */ /* 0x000fe20003f84070 */
[----:B------:R-:W-:Y:S01]  /*161f0*/  IMAD.HI.U32 R11, R10, R19, RZ ;  /* 0x000000130a0b7227 */ /* 0x000fe200078e00ff */
[----:B------:R-:W-:Y:S02]  /*16200*/  STL [R1+0x178], R3 ;  /* 0x0001780301007387 */ /* 0x000fe40000100800 */
[----:B------:R-:W-:Y:S01]  /*16210*/  ISETP.GE.AND P0, PT, R7, RZ, PT ;  /* 0x000000ff0700720c */ /* 0x000fe20003f06270 */
[----:B------:R-:W-:Y:S01]  /*16220*/  IMAD.MOV R11, RZ, RZ, -R11 ;  /* 0x000000ffff0b7224 */ /* 0x000fe200078e0a0b */
[----:B------:R-:W-:Y:S01]  /*16230*/  IABS R7, R7 ;  /* 0x0000000700077213 */ /* 0x000fe20000000000 */
[----:B0-----:R-:W-:-:S02]  /*16240*/  IMAD.MOV.U32 R0, RZ, RZ, R5 ;  /* 0x000000ffff007224 */ /* 0x001fc400078e0005 */
[----:B------:R-:W-:-:S04]  /*16250*/  IMAD.HI.U32 R6, R10, R16, RZ ;  /* 0x000000100a067227 */ /* 0x000fc800078e00ff */
[----:B------:R-:W-:Y:S01]  /*16260*/  @!P1 IMAD.MOV R0, RZ, RZ, -R0 ;  /* 0x000000ffff009224 */ /* 0x000fe200078e0a00 */
[----:B------:R-:W-:Y:S01]  /*16270*/  ISETP.GE.AND P1, PT, R8, RZ, PT ;  /* 0x000000ff0800720c */ /* 0x000fe20003f26270 */
[----:B------:R-:W-:Y:S01]  /*16280*/  IMAD R19, R9, R11, R19 ;  /* 0x0000000b09137224 */ /* 0x000fe200078e0213 */
[----:B------:R-:W-:Y:S01]  /*16290*/  IABS R8, R8 ;  /* 0x0000000800087213 */ /* 0x000fe20000000000 */
[----:B------:R-:W-:Y:S01]  /*162a0*/  IMAD.MOV R6, RZ, RZ, -R6 ;  /* 0x000000ffff067224 */ /* 0x000fe200078e0a06 */
[----:B------:R0:W-:Y:S01]  /*162b0*/  STL [R1+0x170], R0 ;  /* 0x0001700001007387 */ /* 0x0001e20000100800 */
[----:B------:R-:W-:Y:S02]  /*162c0*/  @!P4 IMAD.IADD R4, R4, 0x1, -R9 ;  /* 0x000000010404c824 */ /* 0x000fe400078e0a09 */
[----:B------:R-:W-:-:S04]  /*162d0*/  IMAD.HI.U32 R5, R10, R8, RZ ;  /* 0x000000080a057227 */ /* 0x000fc800078e00ff */
[----:B------:R-:W-:Y:S02]  /*162e0*/  IMAD.MOV R5, RZ, RZ, -R5 ;  /* 0x000000ffff057224 */ /* 0x000fe400078e0a05 */
[C---:B------:R-:W-:Y:S02]  /*162f0*/  IMAD R16, R9.reuse, R6, R16 ;  /* 0x0000000609107224 */ /* 0x040fe400078e0210 */
[----:B0-----:R-:W-:Y:S02]  /*16300*/  IMAD.MOV.U32 R0, RZ, RZ, R2 ;  /* 0x000000ffff007224 */ /* 0x001fe400078e0002 */
[C---:B------:R-:W-:Y:S01]  /*16310*/  IMAD R8, R9.reuse, R5, R8 ;  /* 0x0000000509087224 */ /* 0x040fe200078e0208 */
[C---:B------:R-:W-:Y:S01]  /*16320*/  ISETP.GT.U32.AND P4, PT, R9.reuse, R16, PT ;  /* 0x000000100900720c */ /* 0x040fe20003f84070 */
[----:B------:R-:W-:Y:S01]  /*16330*/  @!P2 IMAD.MOV R0, RZ, RZ, -R0 ;  /* 0x000000ffff00a224 */ /* 0x000fe200078e0a00 */
[----:B------:R-:W-:Y:S01]  /*16340*/  ISETP.GT.U32.AND P2, PT, R9, R19, PT ;  /* 0x000000130900720c */ /* 0x000fe20003f44070 */
[----:B------:R-:W-:-:S02]  /*16350*/  VIADD R13, R26, 0x52 ;  /* 0x000000521a0d7836 */ /* 0x000fc40000000000 */
[----:B------:R-:W-:Y:S01]  /*16360*/  IMAD.HI.U32 R2, R10, R7, RZ ;  /* 0x000000070a027227 */ /* 0x000fe200078e00ff */
[----:B------:R0:W-:Y:S02]  /*16370*/  STL [R1+0x16c], R0 ;  /* 0x00016c0001007387 */ /* 0x0001e40000100800 */
[----:B------:R-:W-:Y:S01]  /*16380*/  IABS R15, R13 ;  /* 0x0000000d000f7213 */ /* 0x000fe20000000000 */
[----:B------:R-:W-:Y:S02]  /*16390*/  IMAD.MOV R2, RZ, RZ, -R2 ;  /* 0x000000ffff027224 */ /* 0x000fe400078e0a02 */
[----:B------:R-:W-:Y:S02]  /*163a0*/  VIADD R5, R26, 0x50 ;  /* 0x000000501a057836 */ /* 0x000fe40000000000 */
[--C-:B------:R-:W-:Y:S02]  /*163b0*/  @!P4 IMAD.IADD R16, R16, 0x1, -R9.reuse ;  /* 0x000000011010c824 */ /* 0x100fe400078e0a09 */
[----:B------:R-:W-:Y:S01]  /*163c0*/  @!P2 IMAD.IADD R19, R19, 0x1, -R9 ;  /* 0x000000011313a824 */ /* 0x000fe200078e0a09 */
[----:B------:R-:W-:Y:S01]  /*163d0*/  IABS R14, R5 ;  /* 0x00000005000e7213 */ /* 0x000fe20000000000 */
[----:B0-----:R-:W-:Y:S01]  /*163e0*/  IMAD.MOV.U32 R0, RZ, RZ, R4 ;  /* 0x000000ffff007224 */ /* 0x001fe200078e0004 */
[----:B------:R-:W-:Y:S01]  /*163f0*/  IABS R4, R18 ;  /* 0x0000001200047213 */ /* 0x000fe20000000000 */
[C---:B------:R-:W-:Y:S01]  /*16400*/  IMAD R7, R9.reuse, R2, R7 ;  /* 0x0000000209077224 */ /* 0x040fe200078e0207 */
[C---:B------:R-:W-:Y:S01]  /*16410*/  ISETP.GT.U32.AND P2, PT, R9.reuse, R19, PT ;  /* 0x000000130900720c */ /* 0x040fe20003f44070 */
[----:B------:R-:W-:Y:S01]  /*16420*/  @!P6 IMAD.MOV R0, RZ, RZ, -R0 ;  /* 0x000000ffff00e224 */ /* 0x000fe200078e0a00 */
[C---:B------:R-:W-:Y:S01]  /*16430*/  ISETP.GT.U32.AND P6, PT, R9.reuse, R8, PT ;  /* 0x000000080900720c */ /* 0x040fe20003fc4070 */
[----:B------:R-:W-:Y:S01]  /*16440*/  IMAD.HI.U32 R11, R10, R4, RZ ;  /* 0x000000040a0b7227 */ /* 0x000fe200078e00ff */
[----:B------:R-:W-:-:S02]  /*16450*/  ISETP.GT.U32.AND P4, PT, R9, R16, PT ;  /* 0x000000100900720c */ /* 0x000fc40003f84070 */
[----:B------:R0:W-:Y:S01]  /*16460*/  STL [R1+0x168], R0 ;  /* 0x0001680001007387 */ /* 0x0001e20000100800 */
[----:B------:R-:W-:-:S04]  /*16470*/  IMAD.HI.U32 R2, R10, R15, RZ ;  /* 0x0000000f0a027227 */ /* 0x000fc800078e00ff */
[----:B------:R-:W-:Y:S02]  /*16480*/  IMAD.MOV R11, RZ, RZ, -R11 ;  /* 0x000000ffff0b7224 */ /* 0x000fe400078e0a0b */
[----:B------:R-:W-:Y:S02]  /*16490*/  IMAD.MOV R2, RZ, RZ, -R2 ;  /* 0x000000ffff027224 */ /* 0x000fe400078e0a02 */
[--C-:B------:R-:W-:Y:S02]  /*164a0*/  @!P6 IMAD.IADD R8, R8, 0x1, -R9.reuse ;  /* 0x000000010808e824 */ /* 0x100fe400078e0a09 */
[----:B------:R-:W-:Y:S01]  /*164b0*/  @!P2 IMAD.IADD R19, R19, 0x1, -R9 ;  /* 0x000000011313a824 */ /* 0x000fe200078e0a09 */
[C---:B------:R-:W-:Y:S01]  /*164c0*/  ISETP.GT.U32.AND P2, PT, R9.reuse, R7, PT ;  /* 0x000000070900720c */ /* 0x040fe20003f44070 */
[C---:B------:R-:W-:Y:S01]  /*164d0*/  IMAD R4, R9.reuse, R11, R4 ;  /* 0x0000000b09047224 */ /* 0x040fe200078e0204 */
[C---:B------:R-:W-:Y:S01]  /*164e0*/  ISETP.GT.U32.AND P6, PT, R9.reuse, R8, PT ;  /* 0x000000080900720c */ /* 0x040fe20003fc4070 */
[----:B------:R-:W-:-:S02]  /*164f0*/  IMAD R15, R9, R2, R15 ;  /* 0x00000002090f7224 */ /* 0x000fc400078e020f */
[----:B------:R-:W-:Y:S01]  /*16500*/  @!P4 IMAD.IADD R16, R16, 0x1, -R9 ;  /* 0x000000011010c824 */ /* 0x000fe200078e0a09 */
[----:B------:R-:W-:Y:S01]  /*16510*/  ISETP.GT.U32.AND P4, PT, R9, R4, PT ;  /* 0x000000040900720c */ /* 0x000fe20003f84070 */
[C---:B------:R-:W-:Y:S02]  /*16520*/  VIADD R6, R26.reuse, 0x51 ;  /* 0x000000511a067836 */ /* 0x040fe40000000000 */
[----:B------:R-:W-:Y:S02]  /*16530*/  VIADD R2, R26, 0x4f ;  /* 0x0000004f1a027836 */ /* 0x000fe40000000000 */
[----:B0-----:R-:W-:Y:S01]  /*16540*/  IMAD.MOV.U32 R0, RZ, RZ, R19 ;  /* 0x000000ffff007224 */ /* 0x001fe200078e0013 */
[----:B------:R-:W-:Y:S01]  /*16550*/  IABS R12, R6 ;  /* 0x00000006000c7213 */ /* 0x000fe20000000000 */
[--C-:B------:R-:W-:Y:S01]  /*16560*/  @!P2 IMAD.IADD R7, R7, 0x1, -R9.reuse ;  /* 0x000000010707a824 */ /* 0x100fe200078e0a09 */
[----:B------:R-:W-:Y:S01]  /*16570*/  ISETP.GE.AND P2, PT, R18, RZ, PT ;  /* 0x000000ff1200720c */ /* 0x000fe20003f46270 */
[----:B------:R-:W-:Y:S01]  /*16580*/  @!P6 IMAD.IADD R8, R8, 0x1, -R9 ;  /* 0x000000010808e824 */ /* 0x000fe200078e0a09 */
[C---:B------:R-:W-:Y:S01]  /*16590*/  ISETP.GT.U32.AND P6, PT, R9.reuse, R15, PT ;  /* 0x0000000f0900720c */ /* 0x040fe20003fc4070 */
[----:B------:R-:W-:Y:S01]  /*165a0*/  @!P3 IMAD.MOV R0, RZ, RZ, -R0 ;  /* 0x000000ffff00b224 */ /* 0x000fe200078e0a00 */
[----:B------:R-:W-:Y:S01]  /*165b0*/  IABS R18, R2 ;  /* 0x0000000200127213 */ /* 0x000fe20000000000 */
        /* <DEDUP_REMOVED lines=8> */
[----:B------:R-:W-:Y:S02]  /*16640*/  IMAD.MOV.U32 R13, RZ, RZ, R18 ;  /* 0x000000ffff0d7224 */ /* 0x000fe400078e0012 */
[----:B0-----:R-:W-:Y:S01]  /*16650*/  IMAD.MOV.U32 R0, RZ, RZ, R16 ;  /* 0x000000ffff007224 */ /* 0x001fe200078e0010 */
[C---:B------:R-:W-:Y:S01]  /*16660*/  ISETP.GT.U32.AND P6, PT, R9.reuse, R15, PT ;  /* 0x0000000f0900720c */ /* 0x040fe20003fc4070 */
[----:B------:R-:W-:Y:S02]  /*16670*/  IMAD R14, R9, R11, R14 ;  /* 0x0000000b090e7224 */ /* 0x000fe400078e020e */
[----:B------:R-:W-:Y:S02]  /*16680*/  IMAD.MOV R17, RZ, RZ, -R17 ;  /* 0x000000ffff117224 */ /* 0x000fe400078e0a11 */
[----:B------:R-:W-:-:S04]  /*16690*/  IMAD.HI.U32 R11, R10, R13, RZ ;  /* 0x0000000d0a0b7227 */ /* 0x000fc800078e00ff */
[----:B------:R-:W-:Y:S01]  /*166a0*/  @!P5 IMAD.MOV R0, RZ, RZ, -R0 ;  /* 0x000000ffff00d224 */ /* 0x000fe200078e0a00 */
[C---:B------:R-:W-:Y:S01]  /*166b0*/  ISETP.GT.U32.AND P5, PT, R9.reuse, R4, PT ;  /* 0x000000040900720c */ /* 0x040fe20003fa4070 */
[----:B------:R-:W-:Y:S02]  /*166c0*/  IMAD R12, R9, R17, R12 ;  /* 0x00000011090c7224 */ /* 0x000fe400078e020c */
[----:B------:R-:W-:Y:S01]  /*166d0*/  @!P3 IMAD.IADD R7, R7, 0x1, -R9 ;  /* 0x000000010707b824 */ /* 0x000fe200078e0a09 */
[----:B------:R0:W-:Y:S01]  /*166e0*/  STL [R1+0x160], R0 ;  /* 0x0001600001007387 */ /* 0x0001e20000100800 */
[----:B------:R-:W-:Y:S01]  /*166f0*/  IMAD.MOV R11, RZ, RZ, -R11 ;  /* 0x000000ffff0b7224 */ /* 0x000fe200078e0a0b */
[----:B------:R-:W-:Y:S01]  /*16700*/  ISETP.GT.U32.AND P3, PT, R9, R12, PT ;  /* 0x0000000c0900720c */ /* 0x000fe20003f64070 */
[----:B------:R-:W-:Y:S02]  /*16710*/  @!P6 IMAD.IADD R15, R15, 0x1, -R9 ;  /* 0x000000010f0fe824 */ /* 0x000fe400078e0a09 */
[----:B------:R-:W-:-:S02]  /*16720*/  IMAD R13, R9, R11, R13 ;  /* 0x0000000b090d7224 */ /* 0x000fc400078e020d */
[----:B------:R-:W-:Y:S02]  /*16730*/  IMAD.MOV.U32 R3, RZ, RZ, R8 ;  /* 0x000000ffff037224 */ /* 0x000fe400078e0008 */
[----:B------:R-:W-:Y:S01]  /*16740*/  VIADD R11, R26, 0x4e ;  /* 0x0000004e1a0b7836 */ /* 0x000fe20000000000 */
[C---:B------:R-:W-:Y:S01]  /*16750*/  ISETP.GT.U32.AND P6, PT, R9.reuse, R13, PT ;  /* 0x0000000d0900720c */ /* 0x040fe20003fc4070 */
[----:B0-----:R-:W-:Y:S02]  /*16760*/  IMAD.MOV.U32 R0, RZ, RZ, R7 ;  /* 0x000000ffff007224 */ /* 0x001fe400078e0007 */
[----:B------:R-:W-:Y:S01]  /*16770*/  @!P1 IMAD.MOV R3, RZ, RZ, -R3 ;  /* 0x000000ffff039224 */ /* 0x000fe200078e0a03 */
[----:B------:R-:W-:Y:S01]  /*16780*/  IABS R8, R11 ;  /* 0x0000000b00087213 */ /* 0x000fe20000000000 */
[----:B------:R-:W-:Y:S01]  /*16790*/  @!P0 IMAD.MOV R0, RZ, RZ, -R0 ;  /* 0x000000ffff008224 */ /* 0x000fe200078e0a00 */
[----:B------:R-:W-:Y:S01]  /*167a0*/  ISETP.GT.U32.AND P0, PT, R9, R14, PT ;  /* 0x0000000e0900720c */ /* 0x000fe20003f04070 */
[--C-:B------:R-:W-:Y:S01]  /*167b0*/  @!P5 IMAD.IADD R4, R4, 0x1, -R9.reuse ;  /* 0x000000010404d824 */ /* 0x100fe200078e0a09 */
[----:B------:R-:W-:Y:S01]  /*167c0*/  ISETP.GE.AND P5, PT, R5, RZ, PT ;  /* 0x000000ff0500720c */ /* 0x000fe20003fa6270 */
[----:B------:R-:W-:Y:S01]  /*167d0*/  VIADD R5, R26, 0x4d ;  /* 0x0000004d1a057836 */ /* 0x000fe20000000000 */
[----:B------:R-:W-:Y:S01]  /*167e0*/  STL [R1+0x15c], R3 ;  /* 0x00015c0301007387 */ /* 0x000fe20000100800 */
[--C-:B------:R-:W-:Y:S01]  /*167f0*/  @!P3 IMAD.IADD R12, R12, 0x1, -R9.reuse ;  /* 0x000000010c0cb824 */ /* 0x100fe200078e0a09 */
[----:B------:R-:W-:Y:S01]  /*16800*/  ISETP.GE.AND P1, PT, R6, RZ, PT ;  /* 0x000000ff0600720c */ /* 0x000fe20003f26270 */
[----:B------:R-:W-:Y:S01]  /*16810*/  @!P6 IMAD.IADD R13, R13, 0x1, -R9 ;  /* 0x000000010d0de824 */ /* 0x000fe200078e0a09 */
[----:B------:R0:W-:Y:S01]  /*16820*/  STL [R1+0x158], R0 ;  /* 0x0001580001007387 */ /* 0x0001e20000100800 */
[----:B------:R-:W-:Y:S01]  /*16830*/  IABS R7, R5 ;  /* 0x0000000500077213 */ /* 0x000fe20000000000 */
[----:B------:R-:W-:Y:S01]  /*16840*/  IMAD.HI.U32 R6, R10, R8, RZ ;  /* 0x000000080a067227 */ /* 0x000fe200078e00ff */
[----:B------:R-:W-:-:S03]  /*16850*/  ISETP.GE.AND P3, PT, R2, RZ, PT ;  /* 0x000000ff0200720c */ /* 0x000fc60003f66270 */
[----:B------:R-:W-:Y:S01]  /*16860*/  @!P0 IMAD.IADD R14, R14, 0x1, -R9 ;  /* 0x000000010e0e8824 */ /* 0x000fe200078e0a09 */
[C---:B------:R-:W-:Y:S01]  /*16870*/  ISETP.GT.U32.AND P0, PT, R9.reuse, R12, PT ;  /* 0x0000000c0900720c */ /* 0x040fe20003f04070 */
[----:B------:R-:W-:Y:S02]  /*16880*/  IMAD.MOV R6, RZ, RZ, -R6 ;  /* 0x000000ffff067224 */ /* 0x000fe400078e0a06 */
[----:B0-----:R-:W-:Y:S01]  /*16890*/  IMAD.MOV.U32 R0, RZ, RZ, R4 ;  /* 0x000000ffff007224 */ /* 0x001fe200078e0004 */
[----:B------:R-:W-:Y:S01]  /*168a0*/  ISETP.GT.U32.AND P6, PT, R9, R14, PT ;  /* 0x0000000e0900720c */ /* 0x000fe20003fc4070 */
[----:B------:R-:W-:-:S04]  /*168b0*/  IMAD.HI.U32 R16, R10, R7, RZ ;  /* 0x000000070a107227 */ /* 0x000fc800078e00ff */
[----:B------:R-:W-:Y:S01]  /*168c0*/  @!P2 IMAD.MOV R0, RZ, RZ, -R0 ;  /* 0x000000ffff00a224 */ /* 0x000fe200078e0a00 */
[C---:B------:R-:W-:Y:S01]  /*168d0*/  ISETP.GT.U32.AND P2, PT, R9.reuse, R13, PT ;  /* 0x0000000d0900720c */ /* 0x040fe20003f44070 */
[C---:B------:R-:W-:Y:S02]  /*168e0*/  IMAD R8, R9.reuse, R6, R8 ;  /* 0x0000000609087224 */ /* 0x040fe400078e0208 */
[----:B------:R-:W-:Y:S01]  /*168f0*/  IMAD.MOV R16, RZ, RZ, -R16 ;  /* 0x000000ffff107224 */ /* 0x000fe200078e0a10 */
[----:B------:R0:W-:Y:S01]  /*16900*/  STL [R1+0x154], R0 ;  /* 0x0001540001007387 */ /* 0x0001e20000100800 */
[----:B------:R-:W-:Y:S02]  /*16910*/  VIADD R2, R26, 0x4c ;  /* 0x0000004c1a027836 */ /* 0x000fe40000000000 */
[----:B------:R-:W-:Y:S01]  /*16920*/  @!P0 IMAD.IADD R12, R12, 0x1, -R9 ;  /* 0x000000010c0c8824 */ /* 0x000fe200078e0a09 */
[C---:B------:R-:W-:Y:S01]  /*16930*/  ISETP.GT.U32.AND P0, PT, R9.reuse, R8, PT ;  /* 0x000000080900720c */ /* 0x040fe20003f04070 */
[----:B------:R-:W-:Y:S01]  /*16940*/  IMAD R7, R9, R16, R7 ;  /* 0x0000001009077224 */ /* 0x000fe200078e0207 */
[----:B------:R-:W-:Y:S01]  /*16950*/  IABS R6, R2 ;  /* 0x0000000200067213 */ /* 0x000fe20000000000 */
        /* <DEDUP_REMOVED lines=8> */
[----:B------:R-:W-:Y:S01]  /*169e0*/  @!P6 IMAD.IADD R14, R14, 0x1, -R9 ;  /* 0x000000010e0ee824 */ /* 0x000fe200078e0a09 */
[----:B------:R-:W-:Y:S01]  /*169f0*/  ISETP.GE.AND P6, PT, R11, RZ, PT ;  /* 0x000000ff0b00720c */ /* 0x000fe20003fc6270 */
[----:B------:R-:W-:Y:S02]  /*16a00*/  IMAD.MOV.U32 R3, RZ, RZ, R15 ;  /* 0x000000ffff037224 */ /* 0x000fe400078e000f */
[----:B------:R-:W-:-:S04]  /*16a10*/  IMAD.HI.U32 R16, R10, R20, RZ ;  /* 0x000000140a107227 */ /* 0x000fc800078e00ff */
[----:B------:R-:W-:Y:S02]  /*16a20*/  VIADD R11, R26, 0x4a ;  /* 0x0000004a1a0b7836 */ /* 0x000fe40000000000 */
[----:B------:R-:W-:Y:S02]  /*16a30*/  IMAD R6, R9, R17, R6 ;  /* 0x0000001109067224 */ /* 0x000fe400078e0206 */
[----:B------:R-:W-:Y:S01]  /*16a40*/  @!P2 IMAD.IADD R7, R7, 0x1, -R9 ;  /* 0x000000010707a824 */ /* 0x000fe200078e0a09 */
[C---:B------:R-:W-:Y:S01]  /*16a50*/  ISETP.GT.U32.AND P2, PT, R9.reuse, R8, PT ;  /* 0x000000080900720c */ /* 0x040fe20003f44070 */
[----:B0-----:R-:W-:Y:S01]  /*16a60*/  IMAD.MOV.U32 R0, RZ, RZ, R12 ;  /* 0x000000ffff007224 */ /* 0x001fe200078e000c */
[----:B------:R-:W-:Y:S01]  /*16a70*/  IABS R17, R11 ;  /* 0x0000000b00117213 */ /* 0x000fe20000000000 */
[----:B------:R-:W-:Y:S01]  /*16a80*/  @!P4 IMAD.MOV R3, RZ, RZ, -R3 ;  /* 0x000000ffff03c224 */ /* 0x000fe200078e0a03 */
[----:B------:R-:W-:Y:S01]  /*16a90*/  ISETP.GT.U32.AND P4, PT, R9, R6, PT ;  /* 0x000000060900720c */ /* 0x000fe20003f84070 */
[----:B------:R-:W-:-:S02]  /*16aa0*/  IMAD.MOV R16, RZ, RZ, -R16 ;  /* 0x000000ffff107224 */ /* 0x000fc400078e0a10 */
[----:B------:R-:W-:Y:S01]  /*16ab0*/  VIADD R5, R26, 0x49 ;  /* 0x000000491a057836 */ /* 0x000fe20000000000 */
[----:B------:R0:W-:Y:S01]  /*16ac0*/  STL [R1+0x150], R3 ;  /* 0x0001500301007387 */ /* 0x0001e20000100800 */
[----:B------:R-:W-:Y:S01]  /*16ad0*/  @!P1 IMAD.MOV R0, RZ, RZ, -R0 ;  /* 0x000000ffff009224 */ /* 0x000fe200078e0a00 */
[C---:B------:R-:W-:Y:S01]  /*16ae0*/  ISETP.GT.U32.AND P1, PT, R9.reuse, R7, PT ;  /* 0x000000070900720c */ /* 0x040fe20003f24070 */
[----:B------:R-:W-:Y:S01]  /*16af0*/  IMAD R20, R9, R16, R20 ;  /* 0x0000001009147224 */ /* 0x000fe200078e0214 */
[----:B------:R-:W-:Y:S01]  /*16b00*/  IABS R16, R5 ;  /* 0x0000000500107213 */ /* 0x000fe20000000000 */
[----:B------:R-:W-:Y:S01]  /*16b10*/  IMAD.HI.U32 R12, R10, R17, RZ ;  /* 0x000000110a0c7227 */ /* 0x000fe200078e00ff */
[----:B------:R1:W-:Y:S03]  /*16b20*/  STL [R1+0x14c], R0 ;  /* 0x00014c0001007387 */ /* 0x0003e60000100800 */
[----:B------:R-:W-:Y:S01]  /*16b30*/  @!P2 IMAD.IADD R8, R8, 0x1, -R9 ;  /* 0x000000010808a824 */ /* 0x000fe200078e0a09 */
[----:B------:R-:W-:Y:S01]  /*16b40*/  ISETP.GE.AND P2, PT, R4, RZ, PT ;  /* 0x000000ff0400720c */ /* 0x000fe20003f46270 */
[----:B0-----:R-:W-:-:S02]  /*16b50*/  IMAD.MOV.U32 R3, RZ, RZ, R14 ;  /* 0x000000ffff037224 */ /* 0x001fc400078e000e */
[----:B------:R-:W-:Y:S02]  /*16b60*/  IMAD.MOV R12, RZ, RZ, -R12 ;  /* 0x000000ffff0c7224 */ /* 0x000fe400078e0a0c */
[----:B------:R-:W-:Y:S01]  /*16b70*/  @!P5 IMAD.MOV R3, RZ, RZ, -R3 ;  /* 0x000000ffff03d224 */ /* 0x000fe200078e0a03 */
[----:B------:R-:W-:Y:S01]  /*16b80*/  ISETP.GT.U32.AND P5, PT, R9, R20, PT ;  /* 0x000000140900720c */ /* 0x000fe20003fa4070 */
[----:B-1----:R-:W-:Y:S02]  /*16b90*/  IMAD.MOV.U32 R0, RZ, RZ, R13 ;  /* 0x000000ffff007224 */ /* 0x002fe400078e000d */
[----:B------:R-:W-:Y:S01]  /*16ba0*/  IMAD.HI.U32 R13, R10, R16, RZ ;  /* 0x000000100a0d7227 */ /* 0x000fe200078e00ff */
[----:B------:R0:W-:Y:S03]  /*16bb0*/  STL [R1+0x148], R3 ;  /* 0x0001480301007387 */ /* 0x0001e60000100800 */
[----:B------:R-:W-:Y:S01]  /*16bc0*/  @!P3 IMAD.MOV R0, RZ, RZ, -R0 ;  /* 0x000000ffff00b224 */ /* 0x000fe200078e0a00 */
[----:B------:R-:W-:Y:S01]  /*16bd0*/  ISETP.GE.AND P3, PT, R2, RZ, PT ;  /* 0x000000ff0200720c */ /* 0x000fe20003f66270 */
[----:B------:R-:W-:-:S02]  /*16be0*/  IMAD.MOV R13, RZ, RZ, -R13 ;  /* 0x000000ffff0d7224 */ /* 0x000fc400078e0a0d */
[--C-:B------:R-:W-:Y:S01]  /*16bf0*/  @!P1 IMAD.IADD R7, R7, 0x1, -R9.reuse ;  /* 0x0000000107079824 */ /* 0x100fe200078e0a09 */
[----:B------:R1:W-:Y:S01]  /*16c00*/  STL [R1+0x144], R0 ;  /* 0x0001440001007387 */ /* 0x0003e20000100800 */
[----:B------:R-:W-:Y:S01]  /*16c10*/  @!P4 IMAD.IADD R6, R6, 0x1, -R9 ;  /* 0x000000010606c824 */ /* 0x000fe200078e0a09 */
[----:B------:R-:W-:Y:S01]  /*16c20*/  ISETP.GE.AND P1, PT, R11, RZ, PT ;  /* 0x000000ff0b00720c */ /* 0x000fe20003f26270 */
[C---:B------:R-:W-:Y:S02]  /*16c30*/  IMAD R17, R9.reuse, R12, R17 ;  /* 0x0000000c09117224 */ /* 0x040fe400078e0211 */
[----:B0-----:R-:W-:Y:S01]  /*16c40*/  IMAD.MOV.U32 R3, RZ, RZ, R8 ;  /* 0x000000ffff037224 */ /* 0x001fe200078e0008 */
[C---:B------:R-:W-:Y:S01]  /*16c50*/  ISETP.GT.U32.AND P4, PT, R9.reuse, R6, PT ;  /* 0x000000060900720c */ /* 0x040fe20003f84070 */
[C---:B------:R-:W-:Y:S02]  /*16c60*/  IMAD R16, R9.reuse, R13, R16 ;  /* 0x0000000d09107224 */ /* 0x040fe400078e0210 */
[----:B------:R-:W-:Y:S01]  /*16c70*/  @!P6 IMAD.MOV R3, RZ, RZ, -R3 ;  /* 0x000000ffff03e224 */ /* 0x000fe200078e0a03 */
[----:B------:R-:W-:Y:S01]  /*16c80*/  ISETP.GT.U32.AND P6, PT, R9, R17, PT ;  /* 0x000000110900720c */ /* 0x000fe20003fc4070 */
[----:B-1----:R-:W-:-:S02]  /*16c90*/  IMAD.MOV.U32 R0, RZ, RZ, R7 ;  /* 0x000000ffff007224 */ /* 0x002fc400078e0007 */
[--C-:B------:R-:W-:Y:S01]  /*16ca0*/  @!P5 IMAD.IADD R20, R20, 0x1, -R9.reuse ;  /* 0x000000011414d824 */ /* 0x100fe200078e0a09 */
[----:B------:R-:W-:Y:S01]  /*16cb0*/  STL [R1+0x140], R3 ;  /* 0x0001400301007387 */ /* 0x000fe20000100800 */
[----:B------:R-:W-:Y:S01]  /*16cc0*/  @!P0 IMAD.MOV R0, RZ, RZ, -R0 ;  /* 0x000000ffff008224 */ /* 0x000fe200078e0a00 */
[C---:B------:R-:W-:Y:S01]  /*16cd0*/  ISETP.GT.U32.AND P0, PT, R9.reuse, R16, PT ;  /* 0x000000100900720c */ /* 0x040fe20003f04070 */
[C---:B------:R-:W-:Y:S01]  /*16ce0*/  VIADD R2, R26.reuse, 0x48 ;  /* 0x000000481a027836 */ /* 0x040fe20000000000 */
[----:B------:R-:W-:Y:S01]  /*16cf0*/  ISETP.GT.U32.AND P5, PT, R9, R20, PT ;  /* 0x000000140900720c */ /* 0x000fe20003fa4070 */
[----:B------:R-:W-:Y:S01]  /*16d00*/  VIADD R4, R26, 0x47 ;  /* 0x000000471a047836 */ /* 0x000fe20000000000 */
[----:B------:R0:W-:Y:S01]  /*16d10*/  STL [R1+0x13c], R0 ;  /* 0x00013c0001007387 */ /* 0x0001e20000100800 */
[--C-:B------:R-:W-:Y:S01]  /*16d20*/  @!P4 IMAD.IADD R6, R6, 0x1, -R9.reuse ;  /* 0x000000010606c824 */ /* 0x100fe200078e0a09 */
[----:B------:R-:W-:Y:S01]  /*16d30*/  IABS R15, R2 ;  /* 0x00000002000f7213 */ /* 0x000fe20000000000 */
[----:B------:R-:W-:Y:S01]  /*16d40*/  @!P6 IMAD.IADD R17, R17, 0x1, -R9 ;  /* 0x000000011111e824 */ /* 0x000fe200078e0a09 */
[----:B------:R-:W-:Y:S01]  /*16d50*/  IABS R11, R4 ;  /* 0x00000004000b7213 */ /* 0x000fe20000000000 */
[----:B------:R-:W-:Y:S01]  /*16d60*/  VIADD R8, R26, 0x46 ;  /* 0x000000461a087836 */ /* 0x000fe20000000000 */
[----:B------:R-:W-:Y:S01]  /*16d70*/  ISETP.GE.AND P4, PT, R5, RZ, PT ;  /* 0x000000ff0500720c */ /* 0x000fe20003f86270 */
[----:B------:R-:W-:Y:S01]  /*16d80*/  IMAD.HI.U32 R5, R10, R15, RZ ;  /* 0x0000000f0a057227 */ /* 0x000fe200078e00ff */
[----:B------:R-:W-:-:S02]  /*16d90*/  ISETP.GT.U32.AND P6, PT, R9, R17, PT ;  /* 0x000000110900720c */ /* 0x000fc40003fc4070 */
[----:B------:R-:W-:Y:S01]  /*16da0*/  IABS R7, R8 ;  /* 0x0000000800077213 */ /* 0x000fe20000000000 */
[----:B0-----:R-:W-:Y:S02]  /*16db0*/  IMAD.MOV.U32 R0, RZ, RZ, R6 ;  /* 0x000000ffff007224 */ /* 0x001fe400078e0006 */
[--C-:B------:R-:W-:Y:S01]  /*16dc0*/  @!P0 IMAD.IADD R16, R16, 0x1, -R9.reuse ;  /* 0x0000000110108824 */ /* 0x100fe200078e0a09 */
[----:B------:R-:W-:Y:S01]  /*16dd0*/  ISETP.GE.AND P0, PT, R4, RZ, PT ;  /* 0x000000ff0400720c */ /* 0x000fe20003f06270 */
[----:B------:R-:W-:Y:S01]  /*16de0*/  @!P5 IMAD.IADD R20, R20, 0x1, -R9 ;  /* 0x000000011414d824 */ /* 0x000fe200078e0a09 */
[----:B------:R-:W-:Y:S01]  /*16df0*/  ISETP.GE.AND P5, PT, R2, RZ, PT ;  /* 0x000000ff0200720c */ /* 0x000fe20003fa6270 */
[----:B------:R-:W-:Y:S01]  /*16e00*/  @!P3 IMAD.MOV R0, RZ, RZ, -R0 ;  /* 0x000000ffff00b224 */ /* 0x000fe200078e0a00 */
[----:B------:R-:W-:Y:S01]  /*16e10*/  ISETP.GT.U32.AND P3, PT, R9, R16, PT ;  /* 0x000000100900720c */ /* 0x000fe20003f64070 */
[----:B------:R-:W-:-:S03]  /*16e20*/  IMAD.HI.U32 R2, R10, R11, RZ ;  /* 0x0000000b0a027227 */ /* 0x000fc600078e00ff */
[----:B------:R0:W-:Y:S01]  /*16e30*/  STL [R1+0x138], R0 ;  /* 0x0001380001007387 */ /* 0x0001e20000100800 */
[----:B------:R-:W-:Y:S02]  /*16e40*/  IMAD.MOV R5, RZ, RZ, -R5 ;  /* 0x000000ffff057224 */ /* 0x000fe400078e0a05 */
[----:B------:R-:W-:Y:S02]  /*16e50*/  IMAD.MOV R2, RZ, RZ, -R2 ;  /* 0x000000ffff027224 */ /* 0x000fe400078e0a02 */
[C---:B------:R-:W-:Y:S02]  /*16e60*/  IMAD R15, R9.reuse, R5, R15 ;  /* 0x00000005090f7224 */ /* 0x040fe400078e020f */
[----:B------:R-:W-:Y:S02]  /*16e70*/  IMAD R11, R9, R2, R11 ;  /* 0x00000002090b7224 */ /* 0x000fe400078e020b */
[--C-:B------:R-:W-:Y:S01]  /*16e80*/  @!P6 IMAD.IADD R17, R17, 0x1, -R9.reuse ;  /* 0x000000011111e824 */ /* 0x100fe200078e0a09 */
[C---:B------:R-:W-:Y:S01]  /*16e90*/  ISETP.GT.U32.AND P6, PT, R9.reuse, R15, PT ;  /* 0x0000000f0900720c */ /* 0x040fe20003fc4070 */
[----:B------:R-:W-:Y:S01]  /*16ea0*/  @!P3 IMAD.IADD R16, R16, 0x1, -R9 ;  /* 0x000000011010b824 */ /* 0x000fe200078e0a09 */
[----:B------:R-:W-:Y:S01]  /*16eb0*/  ISETP.GT.U32.AND P3, PT, R9, R11, PT ;  /* 0x0000000b0900720c */ /* 0x000fe20003f64070 */
[----:B------:R-:W-:-:S02]  /*16ec0*/  VIADD R13, R26, 0x45 ;  /* 0x000000451a0d7836 */ /* 0x000fc40000000000 */
[----:B0-----:R-:W-:Y:S02]  /*16ed0*/  IMAD.MOV.U32 R0, RZ, RZ, R20 ;  /* 0x000000ffff007224 */ /* 0x001fe400078e0014 */
[----:B------:R-:W-:Y:S01]  /*16ee0*/  IMAD.HI.U32 R2, R10, R7, RZ ;  /* 0x000000070a027227 */ /* 0x000fe200078e00ff */
[----:B------:R-:W-:-:S03]  /*16ef0*/  IABS R12, R13 ;  /* 0x0000000d000c7213 */ /* 0x000fc60000000000 */
[----:B------:R-:W-:Y:S01]  /*16f00*/  @!P2 IMAD.MOV R0, RZ, RZ, -R0 ;  /* 0x000000ffff00a224 */ /* 0x000fe200078e0a00 */
[----:B------:R-:W-:Y:S01]  /*16f10*/  ISETP.GE.AND P2, PT, R8, RZ, PT ;  /* 0x000000ff0800720c */ /* 0x000fe20003f46270 */
[--C-:B------:R-:W-:Y:S02]  /*16f20*/  @!P6 IMAD.IADD R15, R15, 0x1, -R9.reuse ;  /* 0x000000010f0fe824 */ /* 0x100fe400078e0a09 */
[----:B------:R-:W-:Y:S01]  /*16f30*/  @!P3 IMAD.IADD R11, R11, 0x1, -R9 ;  /* 0x000000010b0bb824 */ /* 0x000fe200078e0a09 */
[----:B------:R0:W-:Y:S01]  /*16f40*/  STL [R1+0x134], R0 ;  /* 0x0001340001007387 */ /* 0x0001e20000100800 */
[----:B------:R-:W-:Y:S01]  /*16f50*/  IMAD.HI.U32 R19, R10, R12, RZ ;  /* 0x0000000c0a137227 */ /* 0x000fe200078e00ff */
[----:B------:R-:W-:-:S03]  /*16f60*/  ISETP.GT.U32.AND P3, PT, R9, R15, PT ;  /* 0x0000000f0900720c */ /* 0x000fc60003f64070 */
[----:B------:R-:W-:Y:S02]  /*16f70*/  VIADD R14, R26, 0x44 ;  /* 0x000000441a0e7836 */ /* 0x000fe40000000000 */
[----:B------:R-:W-:Y:S02]  /*16f80*/  IMAD.MOV R2, RZ, RZ, -R2 ;  /* 0x000000ffff027224 */ /* 0x000fe400078e0a02 */
[----:B------:R-:W-:Y:S01]  /*16f90*/  IMAD.MOV R19, RZ, RZ, -R19 ;  /* 0x000000ffff137224 */ /* 0x000fe200078e0a13 */
[----:B------:R-:W-:Y:S01]  /*16fa0*/  IABS R5, R14 ;  /* 0x0000000e00057213 */ /* 0x000fe20000000000 */
[----:B0-----:R-:W-:Y:S02]  /*16fb0*/  IMAD.MOV.U32 R0, RZ, RZ, R17 ;  /* 0x000000ffff007224 */ /* 0x001fe400078e0011 */
[C---:B------:R-:W-:Y:S02]  /*16fc0*/  IMAD R7, R9.reuse, R2, R7 ;  /* 0x0000000209077224 */ /* 0x040fe400078e0207 */
[----:B------:R-:W-:-:S02]  /*16fd0*/  IMAD R12, R9, R19, R12 ;  /* 0x00000013090c7224 */ /* 0x000fc400078e020c */
[----:B------:R-:W-:Y:S01]  /*16fe0*/  @!P1 IMAD.MOV R0, RZ, RZ, -R0 ;  /* 0x000000ffff009224 */ /* 0x000fe200078e0a00 */
[----:B------:R-:W-:Y:S01]  /*16ff0*/  ISETP.GT.U32.AND P1, PT, R9, R11, PT ;  /* 0x0000000b0900720c */ /* 0x000fe20003f24070 */
[----:B------:R-:W-:Y:S01]  /*17000*/  @!P3 IMAD.IADD R15, R15, 0x1, -R9 ;  /* 0x000000010f0fb824 */ /* 0x000fe200078e0a09 */
[C---:B------:R-:W-:Y:S01]  /*17010*/  ISETP.GT.U32.AND P6, PT, R9.reuse, R7, PT ;  /* 0x000000070900720c */ /* 0x040fe20003fc4070 */
[----:B------:R-:W-:Y:S01]  /*17020*/  IMAD.HI.U32 R18, R10, R5, RZ ;  /* 0x000000050a127227 */ /* 0x000fe200078e00ff */
[----:B------:R-:W-:Y:S01]  /*17030*/  ISETP.GT.U32.AND P3, PT, R9, R12, PT ;  /* 0x0000000c0900720c */ /* 0x000fe20003f64070 */
[----:B------:R0:W-:Y:S02]  /*17040*/  STL [R1+0x130], R0 ;  /* 0x0001300001007387 */ /* 0x0001e40000100800 */
[----:B------:R-:W-:Y:S02]  /*17050*/  VIADD R4, R26, 0x43 ;  /* 0x000000431a047836 */ /* 0x000fe40000000000 */
[----:B------:R-:W-:-:S02]  /*17060*/  IMAD.MOV.U32 R3, RZ, RZ, R16 ;  /* 0x000000ffff037224 */ /* 0x000fc400078e0010 */
[----:B------:R-:W-:Y:S01]  /*17070*/  IMAD.MOV R18, RZ, RZ, -R18 ;  /* 0x000000ffff127224 */ /* 0x000fe200078e0a12 */
[----:B------:R-:W-:Y:S01]  /*17080*/  IABS R2, R4 ;  /* 0x0000000400027213 */ /* 0x000fe20000000000 */
[----:B------:R-:W-:Y:S02]  /*17090*/  @!P4 IMAD.MOV R3, RZ, RZ, -R3 ;  /* 0x000000ffff03c224 */ /* 0x000fe400078e0a03 */
[----:B0-----:R-:W-:Y:S02]  /*170a0*/  IMAD.MOV.U32 R0, RZ, RZ, R15 ;  /* 0x000000ffff007224 */ /* 0x001fe400078e000f */
[----:B------:R-:W-:Y:S01]  /*170b0*/  VIADD R6, R26, 0x42 ;  /* 0x000000421a067836 */ /* 0x000fe20000000000 */
[----:B------:R-:W-:Y:S01]  /*170c0*/  STL [R1+0x12c], R3 ;  /* 0x00012c0301007387 */ /* 0x000fe20000100800 */
[----:B------:R-:W-:Y:S01]  /*170d0*/  @!P5 IMAD.MOV R0, RZ, RZ, -R0 ;  /* 0x000000ffff00d224 */ /* 0x000fe200078e0a00 */
[----:B------:R-:W-:Y:S01]  /*170e0*/  ISETP.GE.AND P5, PT, R13, RZ, PT ;  /* 0x000000ff0d00720c */ /* 0x000fe20003fa6270 */
[----:B------:R-:W-:Y:S01]  /*170f0*/  IMAD R5, R9, R18, R5 ;  /* 0x0000001209057224 */ /* 0x000fe200078e0205 */
[----:B------:R-:W-:Y:S01]  /*17100*/  IABS R8, R6 ;  /* 0x0000000600087213 */ /* 0x000fe20000000000 */
[----:B------:R-:W-:Y:S01]  /*17110*/  @!P1 IMAD.IADD R11, R11, 0x1, -R9 ;  /* 0x000000010b0b9824 */ /* 0x000fe200078e0a09 */
[----:B------:R0:W-:Y:S01]  /*17120*/  STL [R1+0x128], R0 ;  /* 0x0001280001007387 */ /* 0x0001e20000100800 */
[----:B------:R-:W-:Y:S01]  /*17130*/  IMAD.HI.U32 R17, R10, R2, RZ ;  /* 0x000000020a117227 */ /* 0x000fe200078e00ff */
[----:B------:R-:W-:-:S03]  /*17140*/  ISETP.GT.U32.AND P4, PT, R9, R5, PT ;  /* 0x000000050900720c */ /* 0x000fc60003f84070 */
[--C-:B------:R-:W-:Y:S02]  /*17150*/  @!P6 IMAD.IADD R7, R7, 0x1, -R9.reuse ;  /* 0x000000010707e824 */ /* 0x100fe400078e0a09 */
[----:B------:R-:W-:Y:S01]  /*17160*/  @!P3 IMAD.IADD R12, R12, 0x1, -R9 ;  /* 0x000000010c0cb824 */ /* 0x000fe200078e0a09 */
[----:B------:R-:W-:Y:S01]  /*17170*/  ISETP.GE.AND P3, PT, R4, RZ, PT ;  /* 0x000000ff0400720c */ /* 0x000fe20003f66270 */
[----:B------:R-:W-:Y:S01]  /*17180*/  IMAD.MOV R17, RZ, RZ, -R17 ;  /* 0x000000ffff117224 */ /* 0x000fe200078e0a11 */
[----:B------:R-:W-:Y:S01]  /*17190*/  ISETP.GT.U32.AND P6, PT, R9, R7, PT ;  /* 0x000000070900720c */ /* 0x000fe20003fc4070 */
[----:B0-----:R-:W-:Y:S02]  /*171a0*/  IMAD.MOV.U32 R0, RZ, RZ, R11 ;  /* 0x000000ffff007224 */ /* 0x001fe400078e000b */
[----:B------:R-:W-:-:S04]  /*171b0*/  IMAD.HI.U32 R13, R10, R8, RZ ;  /* 0x000000080a0d7227 */ /* 0x000fc800078e00ff */
[----:B------:R-:W-:Y:S01]  /*171c0*/  @!P0 IMAD.MOV R0, RZ, RZ, -R0 ;  /* 0x000000ffff008224 */ /* 0x000fe200078e0a00 */
[C---:B------:R-:W-:Y:S01]  /*171d0*/  ISETP.GT.U32.AND P0, PT, R9.reuse, R12, PT ;  /* 0x0000000c0900720c */ /* 0x040fe20003f04070 */
[----:B------:R-:W-:Y:S02]  /*171e0*/  IMAD R2, R9, R17, R2 ;  /* 0x0000001109027224 */ /* 0x000fe400078e0202 */
[----:B------:R-:W-:Y:S01]  /*171f0*/  IMAD.MOV R13, RZ, RZ, -R13 ;  /* 0x000000ffff0d7224 */ /* 0x000fe200078e0a0d */
[----:B------:R0:W-:Y:S01]  /*17200*/  STL [R1+0x124], R0 ;  /* 0x0001240001007387 */ /* 0x0001e20000100800 */
[--C-:B------:R-:W-:Y:S01]  /*17210*/  @!P4 IMAD.IADD R5, R5, 0x1, -R9.reuse ;  /* 0x000000010505c824 */ /* 0x100fe200078e0a09 */
[C---:B------:R-:W-:Y:S01]  /*17220*/  ISETP.GT.U32.AND P1, PT, R9.reuse, R2, PT ;  /* 0x000000020900720c */ /* 0x040fe20003f24070 */
[----:B------:R-:W-:Y:S02]  /*17230*/  IMAD R4, R9, R13, R8 ;  /* 0x0000000d09047224 */ /* 0x000fe400078e0208 */
[--C-:B------:R-:W-:Y:S01]  /*17240*/  @!P6 IMAD.IADD R7, R7, 0x1, -R9.reuse ;  /* 0x000000010707e824 */ /* 0x100fe200078e0a09 */
[C---:B------:R-:W-:Y:S01]  /*17250*/  ISETP.GT.U32.AND P4, PT, R9.reuse, R5, PT ;  /* 0x000000050900720c */ /* 0x040fe20003f84070 */
[----:B------:R-:W-:Y:S01]  /*17260*/  VIADD R8, R26, 0x41 ;  /* 0x000000411a087836 */ /* 0x000fe20000000000 */
[----:B------:R-:W-:Y:S01]  /*17270*/  ISETP.GE.AND P6, PT, R14, RZ, PT ;  /* 0x000000ff0e00720c */ /* 0x000fe20003fc6270 */
[----:B------:R-:W-:Y:S01]  /*17280*/  @!P0 IMAD.IADD R12, R12, 0x1, -R9 ;  /* 0x000000010c0c8824 */ /* 0x000fe200078e0a09 */
[----:B------:R-:W-:Y:S01]  /*17290*/  ISETP.GT.U32.AND P0, PT, R9, R4, PT ;  /* 0x000000040900720c */ /* 0x000fe20003f04070 */
[----:B0-----:R-:W-:Y:S01]  /*172a0*/  IMAD.MOV.U32 R0, RZ, RZ, R7 ;  /* 0x000000ffff007224 */ /* 0x001fe200078e0007 */
[----:B------:R-:W-:Y:S01]  /*172b0*/  IABS R15, R8 ;  /* 0x00000008000f7213 */ /* 0x000fe20000000000 */
[----:B------:R-:W-:-:S02]  /*172c0*/  VIADD R11, R26, 0x40 ;  /* 0x000000401a0b7836 */ /* 0x000fc40000000000 */
[--C-:B------:R-:W-:Y:S02]  /*172d0*/  @!P1 IMAD.IADD R2, R2, 0x1, -R9.reuse ;  /* 0x0000000102029824 */ /* 0x100fe400078e0a09 */
[----:B------:R-:W-:Y:S01]  /*172e0*/  @!P2 IMAD.MOV R0, RZ, RZ, -R0 ;  /* 0x000000ffff00a224 */ /* 0x000fe200078e0a00 */
[----:B------:R-:W-:Y:S01]  /*172f0*/  IABS R14, R11 ;  /* 0x0000000b000e7213 */ /* 0x000fe20000000000 */
[--C-:B------:R-:W-:Y:S01]  /*17300*/  @!P4 IMAD.IADD R5, R5, 0x1, -R9.reuse ;  /* 0x000000010505c824 */ /* 0x100fe200078e0a09 */
[----:B------:R-:W-:Y:S01]  /*17310*/  ISETP.GT.U32.AND P1, PT, R9, R2, PT ;  /* 0x000000020900720c */ /* 0x000fe20003f24070 */
[----:B------:R-:W-:Y:S01]  /*17320*/  VIADD R7, R26, 0x3f ;  /* 0x0000003f1a077836 */ /* 0x000fe20000000000 */
[----:B------:R0:W-:Y:S01]  /*17330*/  STL [R1+0x120], R0 ;  /* 0x0001200001007387 */ /* 0x0001e20000100800 */
[----:B------:R-:W-:Y:S01]  /*17340*/  @!P0 IMAD.IADD R4, R4, 0x1, -R9 ;  /* 0x0000000104048824 */ /* 0x000fe200078e0a09 */
[----:B------:R-:W-:Y:S01]  /*17350*/  ISETP.GE.AND P4, PT, R8, RZ, PT ;  /* 0x000000ff0800720c */ /* 0x000fe20003f86270 */
[----:B------:R-:W-:Y:S01]  /*17360*/  IMAD.HI.U32 R8, R10, R15, RZ ;  /* 0x0000000f0a087227 */ /* 0x000fe200078e00ff */
[----:B------:R-:W-:-:S02]  /*17370*/  ISETP.GE.AND P2, PT, R6, RZ, PT ;  /* 0x000000ff0600720c */ /* 0x000fc40003f46270 */
[----:B------:R-:W-:Y:S01]  /*17380*/  ISETP.GE.AND P0, PT, R7, RZ, PT ;  /* 0x000000ff0700720c */ /* 0x000fe20003f06270 */
[----:B------:R-:W-:-:S04]  /*17390*/  IMAD.HI.U32 R6, R10, R14, RZ ;  /* 0x0000000e0a067227 */ /* 0x000fc800078e00ff */
[----:B0-----:R-:W-:Y:S02]  /*173a0*/  IMAD.MOV.U32 R0, RZ, RZ, R12 ;  /* 0x000000ffff007224 */ /* 0x001fe400078e000c */
[----:B------:R-:W-:Y:S02]  /*173b0*/  IMAD.MOV R8, RZ, RZ, -R8 ;  /* 0x000000ffff087224 */ /* 0x000fe400078e0a08 */
[----:B------:R-:W-:Y:S01]  /*173c0*/  @!P5 IMAD.MOV R0, RZ, RZ, -R0 ;  /* 0x000000ffff00d224 */ /* 0x000fe200078e0a00 */
[C---:B------:R-:W-:Y:S01]  /*173d0*/  ISETP.GT.U32.AND P5, PT, R9.reuse, R4, PT ;  /* 0x000000040900720c */ /* 0x040fe20003fa4070 */
[----:B------:R-:W-:Y:S02]  /*173e0*/  IMAD.MOV R6, RZ, RZ, -R6 ;  /* 0x000000ffff067224 */ /* 0x000fe400078e0a06 */
[----:B------:R-:W-:Y:S01]  /*173f0*/  IMAD R15, R9, R8, R15 ;  /* 0x00000008090f7224 */ /* 0x000fe200078e020f */
[----:B------:R0:W-:Y:S01]  /*17400*/  STL [R1+0x11c], R0 ;  /* 0x00011c0001007387 */ /* 0x0001e20000100800 */
[----:B------:R-:W-:-:S02]  /*17410*/  IMAD.MOV.U32 R3, RZ, RZ, R5 ;  /* 0x000000ffff037224 */ /* 0x000fc400078e0005 */
[----:B------:R-:W-:Y:S01]  /*17420*/  @!P1 IMAD.IADD R2, R2, 0x1, -R9 ;  /* 0x0000000102029824 */ /* 0x000fe200078e0a09 */
[----:B------:R-:W-:Y:S01]  /*17430*/  ISETP.GE.AND P1, PT, R11, RZ, PT ;  /* 0x000000ff0b00720c */ /* 0x000fe20003f26270 */
[C---:B------:R-:W-:Y:S01]  /*17440*/  IMAD R14, R9.reuse, R6, R14 ;  /* 0x00000006090e7224 */ /* 0x040fe200078e020e */
[----:B------:R-:W-:Y:S01]  /*17450*/  IABS R11, R7 ;  /* 0x00000007000b7213 */ /* 0x000fe20000000000 */
[----:B------:R-:W-:Y:S01]  /*17460*/  @!P6 IMAD.MOV R3, RZ, RZ, -R3 ;  /* 0x000000ffff03e224 */ /* 0x000fe200078e0a03 */
[C---:B------:R-:W-:Y:S01]  /*17470*/  ISETP.GT.U32.AND P6, PT, R9.reuse, R15, PT ;  /* 0x0000000f0900720c */ /* 0x040fe20003fc4070 */
[----:B------:R-:W-:Y:S01]  /*17480*/  @!P5 IMAD.IADD R4, R4, 0x1, -R9 ;  /* 0x000000010404d824 */ /* 0x000fe200078e0a09 */
[----:B------:R-:W-:Y:S01]  /*17490*/  ISETP.GT.U32.AND P5, PT, R9, R14, PT ;  /* 0x0000000e0900720c */ /* 0x000fe20003fa4070 */
[----:B------:R-:W-:Y:S01]  /*174a0*/  IMAD.HI.U32 R5, R10, R11, RZ ;  /* 0x0000000b0a057227 */ /* 0x000fe200078e00ff */
[----:B------:R-:W-:Y:S03]  /*174b0*/  STL [R1+0x118], R3 ;  /* 0x0001180301007387 */ /* 0x000fe60000100800 */
[----:B------:R-:W-:-:S02]  /*174c0*/  IMAD.MOV R5, RZ, RZ, -R5 ;  /* 0x000000ffff057224 */ /* 0x000fc400078e0a05 */
[----:B0-----:R-:W-:Y:S02]  /*174d0*/  IMAD.MOV.U32 R0, RZ, RZ, R2 ;  /* 0x000000ffff007224 */ /* 0x001fe400078e0002 */
[----:B------:R-:W-:Y:S02]  /*174e0*/  IMAD R11, R9, R5, R11 ;  /* 0x00000005090b7224 */ /* 0x000fe400078e020b */
[--C-:B------:R-:W-:Y:S02]  /*174f0*/  @!P6 IMAD.IADD R15, R15, 0x1, -R9.reuse ;  /* 0x000000010f0fe824 */ /* 0x100fe400078e0a09 */
[----:B------:R-:W-:Y:S01]  /*17500*/  VIADD R2, R26, 0x3d ;  /* 0x0000003d1a027836 */ /* 0x000fe20000000000 */
[C---:B------:R-:W-:Y:S01]  /*17510*/  ISETP.GT.U32.AND P6, PT, R9.reuse, R11, PT ;  /* 0x0000000b0900720c */ /* 0x040fe20003fc4070 */
[----:B------:R-:W-:Y:S01]  /*17520*/  @!P5 IMAD.IADD R14, R14, 0x1, -R9 ;  /* 0x000000010e0ed824 */ /* 0x000fe200078e0a09 */
[----:B------:R-:W-:Y:S01]  /*17530*/  ISETP.GT.U32.AND P5, PT, R9, R15, PT ;  /* 0x0000000f0900720c */ /* 0x000fe20003fa4070 */
[----:B------:R-:W-:Y:S01]  /*17540*/  VIADD R6, R26, 0x3e ;  /* 0x0000003e1a067836 */ /* 0x000fe20000000000 */
[----:B------:R-:W-:Y:S01]  /*17550*/  IABS R13, R2 ;  /* 0x00000002000d7213 */ /* 0x000fe20000000000 */
[----:B------:R-:W-:-:S02]  /*17560*/  @!P3 IMAD.MOV R0, RZ, RZ, -R0 ;  /* 0x000000ffff00b224 */ /* 0x000fc400078e0a00 */
[----:B------:R-:W-:Y:S01]  /*17570*/  VIADD R7, R26, 0x3c ;  /* 0x0000003c1a077836 */ /* 0x000fe20000000000 */
[----:B------:R-:W-:Y:S01]  /*17580*/  ISETP.GE.AND P3, PT, R6, RZ, PT ;  /* 0x000000ff0600720c */ /* 0x000fe20003f66270 */
[C---:B------:R-:W-:Y:S01]  /*17590*/  IMAD.HI.U32 R16, R10.reuse, R13, RZ ;  /* 0x0000000d0a107227 */ /* 0x040fe200078e00ff */
[----:B------:R-:W-:Y:S01]  /*175a0*/  IABS R6, R6 ;  /* 0x0000000600067213 */ /* 0x000fe20000000000 */
[----:B------:R0:W-:Y:S01]  /*175b0*/  STL [R1+0x114], R0 ;  /* 0x0001140001007387 */ /* 0x0001e20000100800 */
[----:B------:R-:W-:Y:S01]  /*175c0*/  IABS R12, R7 ;  /* 0x00000007000c7213 */ /* 0x000fe20000000000 */
[----:B------:R-:W-:Y:S01]  /*175d0*/  @!P6 IMAD.IADD R11, R11, 0x1, -R9 ;  /* 0x000000010b0be824 */ /* 0x000fe200078e0a09 */
[----:B------:R-:W-:Y:S01]  /*175e0*/  ISETP.GT.U32.AND P6, PT, R9, R14, PT ;  /* 0x0000000e0900720c */ /* 0x000fe20003fc4070 */
[----:B------:R-:W-:-:S04]  /*175f0*/  IMAD.HI.U32 R8, R10, R6, RZ ;  /* 0x000000060a087227 */ /* 0x000fc800078e00ff */
[----:B------:R-:W-:Y:S02]  /*17600*/  IMAD.MOV R16, RZ, RZ, -R16 ;  /* 0x000000ffff107224 */ /* 0x000fe400078e0a10 */
[----:B0-----:R-:W-:Y:S02]  /*17610*/  IMAD.MOV.U32 R0, RZ, RZ, R4 ;  /* 0x000000ffff007224 */ /* 0x001fe400078e0004 */
[----:B------:R-:W-:-:S04]  /*17620*/  IMAD.HI.U32 R4, R10, R12, RZ ;  /* 0x0000000c0a047227 */ /* 0x000fc800078e00ff */
[----:B------:R-:W-:Y:S01]  /*17630*/  @!P2 IMAD.MOV R0, RZ, RZ, -R0 ;  /* 0x000000ffff00a224 */ /* 0x000fe200078e0a00 */
[----:B------:R-:W-:Y:S01]  /*17640*/  ISETP.GT.U32.AND P2, PT, R9, R11, PT ;  /* 0x0000000b0900720c */ /* 0x000fe20003f44070 */
[----:B------:R-:W-:Y:S02]  /*17650*/  @!P5 IMAD.IADD R15, R15, 0x1, -R9 ;  /* 0x000000010f0fd824 */ /* 0x000fe400078e0a09 */
[----:B------:R-:W-:Y:S01]  /*17660*/  IMAD.MOV R8, RZ, RZ, -R8 ;  /* 0x000000ffff087224 */ /* 0x000fe200078e0a08 */
[----:B------:R0:W-:Y:S01]  /*17670*/  STL [R1+0x110], R0 ;  /* 0x0001100001007387 */ /* 0x0001e20000100800 */
[----:B------:R-:W-:Y:S02]  /*17680*/  IMAD.MOV R4, RZ, RZ, -R4 ;  /* 0x000000ffff047224 */ /* 0x000fe400078e0a04 */
[C---:B------:R-:W-:Y:S02]  /*17690*/  IMAD R13, R9.reuse, R16, R13 ;  /* 0x00000010090d7224 */ /* 0x040fe400078e020d */
[----:B------:R-:W-:-:S02]  /*176a0*/  IMAD R6, R9, R8, R6 ;  /* 0x0000000809067224 */ /* 0x000fc400078e0206 */
[----:B------:R-:W-:Y:S02]  /*176b0*/  VIADD R5, R26, 0x3b ;  /* 0x0000003b1a057836 */ /* 0x000fe40000000000 */
[C---:B------:R-:W-:Y:S01]  /*176c0*/  IMAD R12, R9.reuse, R4, R12 ;  /* 0x00000004090c7224 */ /* 0x040fe200078e020c */
[C---:B------:R-:W-:Y:S01]  /*176d0*/  ISETP.GT.U32.AND P5, PT, R9.reuse, R6, PT ;  /* 0x000000060900720c */ /* 0x040fe20003fa4070 */
[----:B0-----:R-:W-:Y:S01]  /*176e0*/  IMAD.MOV.U32 R0, RZ, RZ, R15 ;  /* 0x000000ffff007224 */ /* 0x001fe200078e000f */
[----:B------:R-:W-:Y:S01]  /*176f0*/  IABS R8, R5 ;  /* 0x0000000500087213 */ /* 0x000fe20000000000 */
[----:B------:R-:W-:Y:S01]  /*17700*/  @!P6 IMAD.IADD R14, R14, 0x1, -R9 ;  /* 0x000000010e0ee824 */ /* 0x000fe200078e0a09 */
[C---:B------:R-:W-:Y:S01]  /*17710*/  ISETP.GT.U32.AND P6, PT, R9.reuse, R12, PT ;  /* 0x0000000c0900720c */ /* 0x040fe20003fc4070 */
[----:B------:R-:W-:Y:S01]  /*17720*/  @!P4 IMAD.MOV R0, RZ, RZ, -R0 ;  /* 0x000000ffff00c224 */ /* 0x000fe200078e0a00 */
[----:B------:R-:W-:Y:S01]  /*17730*/  ISETP.GT.U32.AND P4, PT, R9, R13, PT ;  /* 0x0000000d0900720c */ /* 0x000fe20003f84070 */
[----:B------:R-:W-:-:S02]  /*17740*/  VIADD R15, R26, 0x3a ;  /* 0x0000003a1a0f7836 */ /* 0x000fc40000000000 */
[----:B------:R-:W-:Y:S01]  /*17750*/  IMAD.HI.U32 R16, R10, R8, RZ ;  /* 0x000000080a107227 */ /* 0x000fe200078e00ff */
[----:B------:R0:W-:Y:S02]  /*17760*/  STL [R1+0x10c], R0 ;  /* 0x00010c0001007387 */ /* 0x0001e40000100800 */
[----:B------:R-:W-:Y:S01]  /*17770*/  IABS R4, R15 ;  /* 0x0000000f00047213 */ /* 0x000fe20000000000 */
[--C-:B------:R-:W-:Y:S01]  /*17780*/  @!P2 IMAD.IADD R11, R11, 0x1, -R9.reuse ;  /* 0x000000010b0ba824 */ /* 0x100fe200078e0a09 */
[----:B------:R-:W-:Y:S01]  /*17790*/  ISETP.GE.AND P2, PT, R2, RZ, PT ;  /* 0x000000ff0200720c */ /* 0x000fe20003f46270 */
[----:B------:R-:W-:Y:S02]  /*177a0*/  IMAD.MOV R16, RZ, RZ, -R16 ;  /* 0x000000ffff107224 */ /* 0x000fe400078e0a10 */
[--C-:B------:R-:W-:Y:S01]  /*177b0*/  @!P5 IMAD.IADD R6, R6, 0x1, -R9.reuse ;  /* 0x000000010606d824 */ /* 0x100fe200078e0a09 */
[----:B------:R-:W-:Y:S01]  /*177c0*/  ISETP.GE.AND P5, PT, R7, RZ, PT ;  /* 0x000000ff0700720c */ /* 0x000fe20003fa6270 */
[----:B------:R-:W-:-:S02]  /*177d0*/  @!P4 IMAD.IADD R13, R13, 0x1, -R9 ;  /* 0x000000010d0dc824 */ /* 0x000fc400078e0a09 */
[----:B0-----:R-:W-:Y:S01]  /*177e0*/  IMAD.MOV.U32 R0, RZ, RZ, R14 ;  /* 0x000000ffff007224 */ /* 0x001fe200078e000e */
[C---:B------:R-:W-:Y:S01]  /*177f0*/  ISETP.GT.U32.AND P4, PT, R9.reuse, R6, PT ;  /* 0x000000060900720c */ /* 0x040fe20003f84070 */
[C---:B------:R-:W-:Y:S02]  /*17800*/  IMAD R8, R9.reuse, R16, R8 ;  /* 0x0000001009087224 */ /* 0x040fe400078e0208 */
[----:B------:R-:W-:Y:S02]  /*17810*/  @!P1 IMAD.MOV R0, RZ, RZ, -R0 ;  /* 0x000000ffff009224 */ /* 0x000fe400078e0a00 */
[----:B------:R-:W-:Y:S01]  /*17820*/  @!P6 IMAD.IADD R12, R12, 0x1, -R9 ;  /* 0x000000010c0ce824 */ /* 0x000fe200078e0a09 */
[C---:B------:R-:W-:Y:S01]  /*17830*/  ISETP.GT.U32.AND P6, PT, R9.reuse, R13, PT ;  /* 0x0000000d0900720c */ /* 0x040fe20003fc4070 */
[----:B------:R-:W-:Y:S01]  /*17840*/  IMAD.HI.U32 R14, R10, R4, RZ ;  /* 0x000000040a0e7227 */ /* 0x000fe200078e00ff */
[----:B------:R0:W-:Y:S02]  /*17850*/  STL [R1+0x108], R0 ;  /* 0x0001080001007387 */ /* 0x0001e40000100800 */
[----:B------:R-:W-:Y:S01]  /*17860*/  ISETP.GT.U32.AND P1, PT, R9, R12, PT ;  /* 0x0000000c0900720c */ /* 0x000fe20003f24070 */
[----:B------:R-:W-:-:S02]  /*17870*/  VIADD R2, R26, 0x39 ;  /* 0x000000391a027836 */ /* 0x000fc40000000000 */
[----:B------:R-:W-:Y:S02]  /*17880*/  IMAD.MOV R14, RZ, RZ, -R14 ;  /* 0x000000ffff0e7224 */ /* 0x000fe400078e0a0e */
[----:B------:R-:W-:Y:S01]  /*17890*/  @!P4 IMAD.IADD R6, R6, 0x1, -R9 ;  /* 0x000000010606c824 */ /* 0x000fe200078e0a09 */
[----:B------:R-:W-:Y:S01]  /*178a0*/  IABS R7, R2 ;  /* 0x0000000200077213 */ /* 0x000fe20000000000 */
[----:B------:R-:W-:Y:S01]  /*178b0*/  IMAD R4, R9, R14, R4 ;  /* 0x0000000e09047224 */ /* 0x000fe200078e0204 */
[----:B------:R-:W-:Y:S01]  /*178c0*/  ISETP.GE.AND P4, PT, R5, RZ, PT ;  /* 0x000000ff0500720c */ /* 0x000fe20003f86270 */
[----:B0-----:R-:W-:Y:S02]  /*178d0*/  IMAD.MOV.U32 R0, RZ, RZ, R11 ;  /* 0x000000ffff007224 */ /* 0x001fe400078e000b */
[----:B------:R-:W-:-:S04]  /*178e0*/  IMAD.HI.U32 R14, R10, R7, RZ ;  /* 0x000000070a0e7227 */ /* 0x000fc800078e00ff */
[----:B------:R-:W-:Y:S01]  /*178f0*/  @!P0 IMAD.MOV R0, RZ, RZ, -R0 ;  /* 0x000000ffff008224 */ /* 0x000fe200078e0a00 */
[----:B------:R-:W-:Y:S01]  /*17900*/  ISETP.GT.U32.AND P0, PT, R9, R8, PT ;  /* 0x000000080900720c */ /* 0x000fe20003f04070 */
[----:B------:R-:W-:Y:S01]  /*17910*/  @!P6 IMAD.IADD R13, R13, 0x1, -R9 ;  /* 0x000000010d0de824 */ /* 0x000fe200078e0a09 */
[C---:B------:R-:W-:Y:S01]  /*17920*/  ISETP.GT.U32.AND P6, PT, R9.reuse, R4, PT ;  /* 0x000000040900720c */ /* 0x040fe20003fc4070 */
[----:B------:R-:W-:Y:S01]  /*17930*/  IMAD.MOV R14, RZ, RZ, -R14 ;  /* 0x000000ffff0e7224 */ /* 0x000fe200078e0a0e */
[----:B------:R0:W-:Y:S01]  /*17940*/  STL [R1+0x104], R0 ;  /* 0x0001040001007387 */ /* 0x0001e20000100800 */
[----:B------:R-:W-:Y:S02]  /*17950*/  IMAD.MOV.U32 R3, RZ, RZ, R13 ;  /* 0x000000ffff037224 */ /* 0x000fe400078e000d */
[----:B------:R-:W-:Y:S02]  /*17960*/  IMAD R7, R9, R14, R7 ;  /* 0x0000000e09077224 */ /* 0x000fe400078e0207 */
[----:B------:R-:W-:-:S02]  /*17970*/  VIADD R11, R26, 0x38 ;  /* 0x000000381a0b7836 */ /* 0x000fc40000000000 */
[--C-:B------:R-:W-:Y:S01]  /*17980*/  @!P1 IMAD.IADD R12, R12, 0x1, -R9.reuse ;  /* 0x000000010c0c9824 */ /* 0x100fe200078e0a09 */
[----:B------:R-:W-:Y:S01]  /*17990*/  ISETP.GE.AND P1, PT, R15, RZ, PT ;  /* 0x000000ff0f00720c */ /* 0x000fe20003f26270 */
[----:B------:R-:W-:Y:S01]  /*179a0*/  @!P0 IMAD.IADD R8, R8, 0x1, -R9 ;  /* 0x0000000108088824 */ /* 0x000fe200078e0a09 */
[----:B------:R-:W-:Y:S01]  /*179b0*/  IABS R5, R11 ;  /* 0x0000000b00057213 */ /* 0x000fe20000000000 */
[----:B0-----:R-:W-:Y:S02]  /*179c0*/  IMAD.MOV.U32 R0, RZ, RZ, R6 ;  /* 0x000000ffff007224 */ /* 0x001fe400078e0006 */
[----:B------:R-:W-:Y:S01]  /*179d0*/  @!P2 IMAD.MOV R3, RZ, RZ, -R3 ;  /* 0x000000ffff03a224 */ /* 0x000fe200078e0a03 */
[C---:B------:R-:W-:Y:S01]  /*179e0*/  ISETP.GT.U32.AND P0, PT, R9.reuse, R8, PT ;  /* 0x000000080900720c */ /* 0x040fe20003f04070 */
[----:B------:R-:W-:Y:S01]  /*179f0*/  @!P3 IMAD.MOV R0, RZ, RZ, -R0 ;  /* 0x000000ffff00b224 */ /* 0x000fe200078e0a00 */
[C---:B------:R-:W-:Y:S01]  /*17a00*/  ISETP.GT.U32.AND P2, PT, R9.reuse, R7, PT ;  /* 0x000000070900720c */ /* 0x040fe20003f44070 */
[----:B------:R-:W-:Y:S01]  /*17a10*/  @!P6 IMAD.IADD R4, R4, 0x1, -R9 ;  /* 0x000000010404e824 */ /* 0x000fe200078e0a09 */
[----:B------:R-:W-:Y:S01]  /*17a20*/  ISETP.GE.AND P3, PT, R2, RZ, PT ;  /* 0x000000ff0200720c */ /* 0x000fe20003f66270 */
[----:B------:R-:W-:Y:S01]  /*17a30*/  IMAD.HI.U32 R6, R10, R5, RZ ;  /* 0x000000050a067227 */ /* 0x000fe200078e00ff */
[----:B------:R0:W-:Y:S02]  /*17a40*/  STL [R1+0x100], R0 ;  /* 0x0001000001007387 */ /* 0x0001e40000100800 */
[----:B------:R-:W-:Y:S01]  /*17a50*/  ISETP.GT.U32.AND P6, PT, R9, R4, PT ;  /* 0x000000040900720c */ /* 0x000fe20003fc4070 */
[----:B------:R-:W-:Y:S01]  /*17a60*/  IMAD.MOV R6, RZ, RZ, -R6 ;  /* 0x000000ffff067224 */ /* 0x000fe200078e0a06 */
[----:B------:R-:W-:Y:S01]  /*17a70*/  STL [R1+0xfc], R3 ;  /* 0x0000fc0301007387 */ /* 0x000fe20000100800 */
[----:B------:R-:W-:-:S02]  /*17a80*/  VIADD R2, R26, 0x37 ;  /* 0x000000371a027836 */ /* 0x000fc40000000000 */
[--C-:B------:R-:W-:Y:S02]  /*17a90*/  @!P0 IMAD.IADD R8, R8, 0x1, -R9.reuse ;  /* 0x0000000108088824 */ /* 0x100fe400078e0a09 */
[----:B------:R-:W-:Y:S01]  /*17aa0*/  @!P2 IMAD.IADD R7, R7, 0x1, -R9 ;  /* 0x000000010707a824 */ /* 0x000fe200078e0a09 */
[----:B------:R-:W-:Y:S01]  /*17ab0*/  IABS R18, R2 ;  /* 0x0000000200127213 */ /* 0x000fe20000000000 */
[----:B0-----:R-:W-:Y:S01]  /*17ac0*/  IMAD.MOV.U32 R0, RZ, RZ, R12 ;  /* 0x000000ffff007224 */ /* 0x001fe200078e000c */
[----:B------:R-:W-:Y:S01]  /*17ad0*/  ISETP.GE.AND P0, PT, R2, RZ, PT ;  /* 0x000000ff0200720c */ /* 0x000fe20003f06270 */
        /* <DEDUP_REMOVED lines=8> */
[C---:B------:R-:W-:Y:S02]  /*17b60*/  VIADD R6, R26.reuse, 0x36 ;  /* 0x000000361a067836 */ /* 0x040fe40000000000 */
[----:B------:R-:W-:Y:S02]  /*17b70*/  IMAD R18, R9, R2, R18 ;  /* 0x0000000209127224 */ /* 0x000fe400078e0212 */
[----:B------:R-:W-:Y:S01]  /*17b80*/  VIADD R13, R26, 0x35 ;  /* 0x000000351a0d7836 */ /* 0x000fe20000000000 */
[----:B------:R-:W-:Y:S01]  /*17b90*/  ISETP.GE.AND P2, PT, R6, RZ, PT ;  /* 0x000000ff0600720c */ /* 0x000fe20003f46270 */
[----:B0-----:R-:W-:Y:S01]  /*17ba0*/  IMAD.MOV.U32 R0, RZ, RZ, R8 ;  /* 0x000000ffff007224 */ /* 0x001fe200078e0008 */
[----:B------:R-:W-:Y:S01]  /*17bb0*/  IABS R6, R6 ;  /* 0x0000000600067213 */ /* 0x000fe20000000000 */
[----:B------:R-:W-:Y:S02]  /*17bc0*/  @!P6 IMAD.IADD R5, R5, 0x1, -R9 ;  /* 0x000000010505e824 */ /* 0x000fe400078e0a09 */
[----:B------:R-:W-:Y:S01]  /*17bd0*/  @!P4 IMAD.MOV R0, RZ, RZ, -R0 ;  /* 0x000000ffff00c224 */ /* 0x000fe200078e0a00 */
[C---:B------:R-:W-:Y:S01]  /*17be0*/  ISETP.GT.U32.AND P4, PT, R9.reuse, R7, PT ;  /* 0x000000070900720c */ /* 0x040fe20003f84070 */
[C---:B------:R-:W-:Y:S01]  /*17bf0*/  VIADD R12, R26.reuse, 0x34 ;  /* 0x000000341a0c7836 */ /* 0x040fe20000000000 */
[----:B------:R-:W-:Y:S01]  /*17c00*/  ISETP.GT.U32.AND P6, PT, R9, R5, PT ;  /* 0x000000050900720c */ /* 0x000fe20003fc4070 */
[C---:B------:R-:W-:Y:S01]  /*17c10*/  VIADD R14, R26.reuse, 0x32 ;  /* 0x000000321a0e7836 */ /* 0x040fe20000000000 */
[----:B------:R0:W-:Y:S01]  /*17c20*/  STL [R1+0xf4], R0 ;  /* 0x0000f40001007387 */ /* 0x0001e20000100800 */
[----:B------:R-:W-:-:S02]  /*17c30*/  VIADD R11, R26, 0x31 ;  /* 0x000000311a0b7836 */ /* 0x000fc40000000000 */
[C---:B------:R-:W-:Y:S01]  /*17c40*/  VIADD R20, R26.reuse, 0x26 ;  /* 0x000000261a147836 */ /* 0x040fe20000000000 */
[----:B------:R-:W-:Y:S01]  /*17c50*/  IABS R8, R14 ;  /* 0x0000000e00087213 */ /* 0x000fe20000000000 */
[----:B------:R-:W-:Y:S01]  /*17c60*/  VIADD R19, R26, 0x25 ;  /* 0x000000251a137836 */ /* 0x000fe20000000000 */
[----:B------:R-:W-:-:S03]  /*17c70*/  IABS R15, R11 ;  /* 0x0000000b000f7213 */ /* 0x000fc60000000000 */
[----:B------:R-:W-:Y:S01]  /*17c80*/  @!P4 IMAD.IADD R7, R7, 0x1, -R9 ;  /* 0x000000010707c824 */ /* 0x000fe200078e0a09 */
[----:B------:R-:W-:Y:S01]  /*17c90*/  ISETP.GE.AND P4, PT, R12, RZ, PT ;  /* 0x000000ff0c00720c */ /* 0x000fe20003f86270 */
[----:B0-----:R-:W-:Y:S01]  /*17ca0*/  IMAD.MOV.U32 R0, RZ, RZ, R4 ;  /* 0x000000ffff007224 */ /* 0x001fe200078e0004 */
[----:B------:R-:W-:Y:S01]  /*17cb0*/  IABS R12, R12 ;  /* 0x0000000c000c7213 */ /* 0x000fe20000000000 */
[----:B------:R-:W-:-:S04]  /*17cc0*/  IMAD.HI.U32 R4, R10, R6, RZ ;  /* 0x000000060a047227 */ /* 0x000fc800078e00ff */
[----:B------:R-:W-:Y:S01]  /*17cd0*/  @!P1 IMAD.MOV R0, RZ, RZ, -R0 ;  /* 0x000000ffff009224 */ /* 0x000fe200078e0a00 */
[----:B------:R-:W-:Y:S01]  /*17ce0*/  ISETP.GE.AND P1, PT, R13, RZ, PT ;  /* 0x000000ff0d00720c */ /* 0x000fe20003f26270 */
[----:B------:R-:W-:Y:S01]  /*17cf0*/  IMAD.MOV R4, RZ, RZ, -R4 ;  /* 0x000000ffff047224 */ /* 0x000fe200078e0a04 */
[----:B------:R-:W-:Y:S01]  /*17d00*/  IABS R13, R13 ;  /* 0x0000000d000d7213 */ /* 0x000fe20000000000 */
[----:B------:R-:W-:Y:S01]  /*17d10*/  @!P6 IMAD.IADD R5, R5, 0x1, -R9 ;  /* 0x000000010505e824 */ /* 0x000fe200078e0a09 */
[----:B------:R0:W-:Y:S01]  /*17d20*/  STL [R1+0xf0], R0 ;  /* 0x0000f00001007387 */ /* 0x0001e20000100800 */
[----:B------:R-:W-:Y:S02]  /*17d30*/  IMAD R6, R9, R4, R6 ;  /* 0x0000000409067224 */ /* 0x000fe400078e0206 */
[----:B------:R-:W-:-:S03]  /*17d40*/  IMAD.HI.U32 R2, R10, R13, RZ ;  /* 0x0000000d0a027227 */ /* 0x000fc600078e00ff */
[----:B------:R-:W-:Y:S01]  /*17d50*/  ISETP.GT.U32.AND P6, PT, R9, R6, PT ;  /* 0x000000060900720c */ /* 0x000fe20003fc4070 */
[----:B------:R-:W-:Y:S02]  /*17d60*/  IMAD.MOV R2, RZ, RZ, -R2 ;  /* 0x000000ffff027224 */ /* 0x000fe400078e0a02 */
[----:B------:R-:W-:-:S04]  /*17d70*/  IMAD.HI.U32 R4, R10, R12, RZ ;  /* 0x0000000c0a047227 */ /* 0x000fc800078e00ff */
[----:B0-----:R-:W-:Y:S02]  /*17d80*/  IMAD.MOV.U32 R0, RZ, RZ, R7 ;  /* 0x000000ffff007224 */ /* 0x001fe400078e0007 */
[C---:B------:R-:W-:Y:S02]  /*17d90*/  IMAD R13, R9.reuse, R2, R13 ;  /* 0x00000002090d7224 */ /* 0x040fe400078e020d */
[----:B------:R-:W-:Y:S01]  /*17da0*/  @!P3 IMAD.MOV R0, RZ, RZ, -R0 ;  /* 0x000000ffff00b224 */ /* 0x000fe200078e0a00 */
[C---:B------:R-:W-:Y:S01]  /*17db0*/  ISETP.GT.U32.AND P3, PT, R9.reuse, R18, PT ;  /* 0x000000120900720c */ /* 0x040fe20003f64070 */
[----:B------:R-:W-:Y:S02]  /*17dc0*/  IMAD.MOV R4, RZ, RZ, -R4 ;  /* 0x000000ffff047224 */ /* 0x000fe400078e0a04 */
[----:B------:R-:W-:Y:S01]  /*17dd0*/  VIADD R2, R26, 0x33 ;  /* 0x000000331a027836 */ /* 0x000fe20000000000 */
[----:B------:R0:W-:Y:S01]  /*17de0*/  STL [R1+0xec], R0 ;  /* 0x0000ec0001007387 */ /* 0x0001e20000100800 */
[----:B------:R-:W-:-:S02]  /*17df0*/  IMAD R12, R9, R4, R12 ;  /* 0x00000004090c7224 */ /* 0x000fc400078e020c */
[----:B------:R-:W-:Y:S01]  /*17e00*/  @!P6 IMAD.IADD R6, R6, 0x1, -R9 ;  /* 0x000000010606e824 */ /* 0x000fe200078e0a09 */
[----:B------:R-:W-:Y:S01]  /*17e10*/  IABS R7, R2 ;  /* 0x0000000200077213 */ /* 0x000fe20000000000 */
[----:B------:R-:W-:-:S03]  /*17e20*/  IMAD.HI.U32 R16, R10, R8, RZ ;  /* 0x000000080a107227 */ /* 0x000fc600078e00ff */
[C---:B------:R-:W-:Y:S01]  /*17e30*/  ISETP.GT.U32.AND P6, PT, R9.reuse, R6, PT ;  /* 0x000000060900720c */ /* 0x040fe20003fc4070 */
[----:B------:R-:W-:Y:S02]  /*17e40*/  @!P3 IMAD.IADD R18, R18, 0x1, -R9 ;  /* 0x000000011212b824 */ /* 0x000fe400078e0a09 */
[----:B0-----:R-:W-:Y:S02]  /*17e50*/  IMAD.MOV.U32 R0, RZ, RZ, R5 ;  /* 0x000000ffff007224 */ /* 0x001fe400078e0005 */
[----:B------:R-:W-:Y:S01]  /*17e60*/  IMAD.HI.U32 R17, R10, R7, RZ ;  /* 0x000000070a117227 */ /* 0x000fe200078e00ff */
[----:B------:R-:W-:-:S03]  /*17e70*/  ISETP.GT.U32.AND P3, PT, R9, R18, PT ;  /* 0x000000120900720c */ /* 0x000fc60003f64070 */
[----:B------:R-:W-:Y:S01]  /*17e80*/  @!P5 IMAD.MOV R0, RZ, RZ, -R0 ;  /* 0x000000ffff00d224 */ /* 0x000fe200078e0a00 */
[C---:B------:R-:W-:Y:S01]  /*17e90*/  ISETP.GT.U32.AND P5, PT, R9.reuse, R13, PT ;  /* 0x0000000d0900720c */ /* 0x040fe20003fa4070 */
[----:B------:R-:W-:Y:S02]  /*17ea0*/  IMAD.MOV R17, RZ, RZ, -R17 ;  /* 0x000000ffff117224 */ /* 0x000fe400078e0a11 */
[----:B------:R-:W-:Y:S01]  /*17eb0*/  IMAD.MOV R16, RZ, RZ, -R16 ;  /* 0x000000ffff107224 */ /* 0x000fe200078e0a10 */
[----:B------:R0:W-:Y:S01]  /*17ec0*/  STL [R1+0xe8], R0 ;  /* 0x0000e80001007387 */ /* 0x0001e20000100800 */
[C---:B------:R-:W-:Y:S02]  /*17ed0*/  IMAD R7, R9.reuse, R17, R7 ;  /* 0x0000001109077224 */ /* 0x040fe400078e0207 */
[--C-:B------:R-:W-:Y:S02]  /*17ee0*/  @!P6 IMAD.IADD R6, R6, 0x1, -R9.reuse ;  /* 0x000000010606e824 */ /* 0x100fe400078e0a09 */
[--C-:B------:R-:W-:Y:S01]  /*17ef0*/  @!P3 IMAD.IADD R18, R18, 0x1, -R9.reuse ;  /* 0x000000011212b824 */ /* 0x100fe200078e0a09 */
[C---:B------:R-:W-:Y:S01]  /*17f00*/  ISETP.GT.U32.AND P3, PT, R9.reuse, R12, PT ;  /* 0x0000000c0900720c */ /* 0x040fe20003f64070 */
[C---:B------:R-:W-:Y:S01]  /*17f10*/  IMAD R8, R9.reuse, R16, R8 ;  /* 0x0000001009087224 */ /* 0x040fe200078e0208 */
[----:B------:R-:W-:Y:S01]  /*17f20*/  ISETP.GT.U32.AND P6, PT, R9, R7, PT ;  /* 0x000000070900720c */ /* 0x000fe20003fc4070 */
[----:B------:R-:W-:-:S02]  /*17f30*/  @!P5 IMAD.IADD R13, R13, 0x1, -R9 ;  /* 0x000000010d0dd824 */ /* 0x000fc400078e0a09 */
[----:B0-----:R-:W-:Y:S02]  /*17f40*/  IMAD.MOV.U32 R0, RZ, RZ, R18 ;  /* 0x000000ffff007224 */ /* 0x001fe400078e0012 */
[----:B------:R-:W-:Y:S01]  /*17f50*/  VIADD R4, R26, 0x30 ;  /* 0x000000301a047836 */ /* 0x000fe20000000000 */
[----:B------:R-:W-:Y:S01]  /*17f60*/  ISETP.GT.U32.AND P5, PT, R9, R13, PT ;  /* 0x0000000d0900720c */ /* 0x000fe20003fa4070 */
[----:B------:R-:W-:Y:S01]  /*17f70*/  @!P0 IMAD.MOV R0, RZ, RZ, -R0 ;  /* 0x000000ffff008224 */ /* 0x000fe200078e0a00 */
[----:B------:R-:W-:Y:S01]  /*17f80*/  ISETP.GE.AND P0, PT, R2, RZ, PT ;  /* 0x000000ff0200720c */ /* 0x000fe20003f06270 */
[----:B------:R-:W-:Y:S01]  /*17f90*/  IMAD.HI.U32 R16, R10, R15, RZ ;  /* 0x0000000f0a107227 */ /* 0x000fe200078e00ff */
[----:B------:R-:W-:Y:S02]  /*17fa0*/  IABS R5, R4 ;  /* 0x0000000400057213 */ /* 0x000fe40000000000 */
[----:B------:R0:W-:Y:S01]  /*17fb0*/  STL [R1+0xe4], R0 ;  /* 0x0000e40001007387 */ /* 0x0001e20000100800 */
[----:B------:R-:W-:-:S02]  /*17fc0*/  @!P3 IMAD.IADD R12, R12, 0x1, -R9 ;  /* 0x000000010c0cb824 */ /* 0x000fc400078e0a09 */
[----:B------:R-:W-:-:S03]  /*17fd0*/  IMAD.HI.U32 R17, R10, R5, RZ ;  /* 0x000000050a117227 */ /* 0x000fc600078e00ff */
[----:B------:R-:W-:Y:S01]  /*17fe0*/  ISETP.GT.U32.AND P3, PT, R9, R12, PT ;  /* 0x0000000c0900720c */ /* 0x000fe20003f64070 */
[--C-:B------:R-:W-:Y:S01]  /*17ff0*/  @!P5 IMAD.IADD R13, R13, 0x1, -R9.reuse ;  /* 0x000000010d0dd824 */ /* 0x100fe200078e0a09 */
[----:B------:R-:W-:Y:S01]  /*18000*/  ISETP.GT.U32.AND P5, PT, R9, R8, PT ;  /* 0x000000080900720c */ /* 0x000fe20003fa4070 */
[----:B------:R-:W-:Y:S01]  /*18010*/  @!P6 IMAD.IADD R7, R7, 0x1, -R9 ;  /* 0x000000010707e824 */ /* 0x000fe200078e0a09 */
[----:B------:R-:W-:Y:S01]  /*18020*/  ISETP.GE.AND P6, PT, R14, RZ, PT ;  /* 0x000000ff0e00720c */ /* 0x000fe20003fc6270 */
[----:B0-----:R-:W-:Y:S02]  /*18030*/  IMAD.MOV.U32 R0, RZ, RZ, R6 ;  /* 0x000000ffff007224 */ /* 0x001fe400078e0006 */
[----:B------:R-:W-:Y:S02]  /*18040*/  IMAD.MOV R17, RZ, RZ, -R17 ;  /* 0x000000ffff117224 */ /* 0x000fe400078e0a11 */
[----:B------:R-:W-:Y:S02]  /*18050*/  @!P2 IMAD.MOV R0, RZ, RZ, -R0 ;  /* 0x000000ffff00a224 */ /* 0x000fe400078e0a00 */
[----:B------:R-:W-:-:S02]  /*18060*/  IMAD R5, R9, R17, R5 ;  /* 0x0000001109057224 */ /* 0x000fc400078e0205 */
[--C-:B------:R-:W-:Y:S01]  /*18070*/  @!P3 IMAD.IADD R12, R12, 0x1, -R9.reuse ;  /* 0x000000010c0cb824 */ /* 0x100fe200078e0a09 */
[----:B------:R0:W-:Y:S01]  /*18080*/  STL [R1+0xdc], R0 ;  /* 0x0000dc0001007387 */ /* 0x0001e20000100800 */
[----:B------:R-:W-:Y:S01]  /*18090*/  @!P5 IMAD.IADD R8, R8, 0x1, -R9 ;  /* 0x000000010808d824 */ /* 0x000fe200078e0a09 */
[C---:B------:R-:W-:Y:S01]  /*180a0*/  ISETP.GT.U32.AND P5, PT, R9.reuse, R7, PT ;  /* 0x000000070900720c */ /* 0x040fe20003fa4070 */
[----:B------:R-:W-:Y:S02]  /*180b0*/  IMAD.MOV R16, RZ, RZ, -R16 ;  /* 0x000000ffff107224 */ /* 0x000fe400078e0a10 */
[----:B------:R-:W-:Y:S01]  /*180c0*/  VIADD R6, R26, 0x2f ;  /* 0x0000002f1a067836 */ /* 0x000fe20000000000 */
[C---:B------:R-:W-:Y:S01]  /*180d0*/  ISETP.GT.U32.AND P2, PT, R9.reuse, R8, PT ;  /* 0x000000080900720c */ /* 0x040fe20003f44070 */
[C---:B------:R-:W-:Y:S02]  /*180e0*/  IMAD R2, R9.reuse, R16, R15 ;  /* 0x0000001009027224 */ /* 0x040fe400078e020f */
[----:B------:R-:W-:Y:S01]  /*180f0*/  IMAD.MOV.U32 R3, RZ, RZ, R13 ;  /* 0x000000ffff037224 */ /* 0x000fe200078e000d */
[----:B------:R-:W-:Y:S01]  /*18100*/  IABS R18, R6 ;  /* 0x0000000600127213 */ /* 0x000fe20000000000 */
[----:B0-----:R-:W-:Y:S01]  /*18110*/  IMAD.MOV.U32 R0, RZ, RZ, R12 ;  /* 0x000000ffff007224 */ /* 0x001fe200078e000c */
[----:B------:R-:W-:Y:S01]  /*18120*/  ISETP.GT.U32.AND P3, PT, R9, R2, PT ;  /* 0x000000020900720c */ /* 0x000fe20003f64070 */
[----:B------:R-:W-:Y:S01]  /*18130*/  @!P1 IMAD.MOV R3, RZ, RZ, -R3 ;  /* 0x000000ffff039224 */ /* 0x000fe200078e0a03 */
[----:B------:R-:W-:Y:S01]  /*18140*/  ISETP.GE.AND P1, PT, R11, RZ, PT ;  /* 0x000000ff0b00720c */ /* 0x000fe20003f26270 */
[----:B------:R-:W-:Y:S01]  /*18150*/  @!P4 IMAD.MOV R0, RZ, RZ, -R0 ;  /* 0x000000ffff00c224 */ /* 0x000fe200078e0a00 */
[----:B------:R-:W-:Y:S01]  /*18160*/  ISETP.GT.U32.AND P4, PT, R9, R5, PT ;  /* 0x000000050900720c */ /* 0x000fe20003f84070 */
[----:B------:R-:W-:Y:S01]  /*18170*/  @!P5 IMAD.IADD R7, R7, 0x1, -R9 ;  /* 0x000000010707d824 */ /* 0x000fe200078e0a09 */
[----:B------:R-:W-:Y:S01]  /*18180*/  ISETP.GE.AND P5, PT, R4, RZ, PT ;  /* 0x000000ff0400720c */ /* 0x000fe20003fa6270 */
[----:B------:R-:W-:Y:S01]  /*18190*/  VIADD R4, R26, 0x2e ;  /* 0x0000002e1a047836 */ /* 0x000fe20000000000 */
[----:B------:R0:W-:Y:S01]  /*181a0*/  STL [R1+0xd8], R3 ;  /* 0x0000d80301007387 */ /* 0x0001e20000100800 */
[----:B------:R-:W-:-:S03]  /*181b0*/  IMAD.HI.U32 R11, R10, R18, RZ ;  /* 0x000000120a0b7227 */ /* 0x000fc600078e00ff */
[----:B------:R-:W-:Y:S01]  /*181c0*/  IABS R17, R4 ;  /* 0x0000000400117213 */ /* 0x000fe20000000000 */
[----:B------:R-:W-:Y:S01]  /*181d0*/  IMAD.MOV R11, RZ, RZ, -R11 ;  /* 0x000000ffff0b7224 */ /* 0x000fe200078e0a0b */
[----:B------:R1:W-:Y:S01]  /*181e0*/  STL [R1+0xd4], R0 ;  /* 0x0000d40001007387 */ /* 0x0003e20000100800 */
[--C-:B------:R-:W-:Y:S02]  /*181f0*/  @!P3 IMAD.IADD R2, R2, 0x1, -R9.reuse ;  /* 0x000000010202b824 */ /* 0x100fe400078e0a09 */
[----:B------:R-:W-:Y:S02]  /*18200*/  @!P4 IMAD.IADD R5, R5, 0x1, -R9 ;  /* 0x000000010505c824 */ /* 0x000fe400078e0a09 */
[----:B0-----:R-:W-:Y:S01]  /*18210*/  IMAD.MOV.U32 R3, RZ, RZ, R7 ;  /* 0x000000ffff037224 */ /* 0x001fe200078e0007 */
[C---:B------:R-:W-:Y:S01]  /*18220*/  ISETP.GT.U32.AND P3, PT, R9.reuse, R2, PT ;  /* 0x000000020900720c */ /* 0x040fe20003f64070 */
[----:B------:R-:W-:Y:S01]  /*18230*/  IMAD.HI.U32 R7, R10, R17, RZ ;  /* 0x000000110a077227 */ /* 0x000fe200078e00ff */
[----:B------:R-:W-:-:S03]  /*18240*/  ISETP.GT.U32.AND P4, PT, R9, R5, PT ;  /* 0x000000050900720c */ /* 0x000fc60003f84070 */
[C---:B------:R-:W-:Y:S02]  /*18250*/  IMAD R18, R9.reuse, R11, R18 ;  /* 0x0000000b09127224 */ /* 0x040fe400078e0212 */
[----:B------:R-:W-:Y:S02]  /*18260*/  IMAD.MOV R7, RZ, RZ, -R7 ;  /* 0x000000ffff077224 */ /* 0x000fe400078e0a07 */
[----:B------:R-:W-:Y:S01]  /*18270*/  @!P2 IMAD.IADD R8, R8, 0x1, -R9 ;  /* 0x000000010808a824 */ /* 0x000fe200078e0a09 */
[----:B------:R-:W-:Y:S01]  /*18280*/  ISETP.GE.AND P2, PT, R6, RZ, PT ;  /* 0x000000ff0600720c */ /* 0x000fe20003f46270 */
[----:B------:R-:W-:Y:S01]  /*18290*/  @!P0 IMAD.MOV R3, RZ, RZ, -R3 ;  /* 0x000000ffff038224 */ /* 0x000fe200078e0a03 */
[C---:B------:R-:W-:Y:S01]  /*182a0*/  ISETP.GT.U32.AND P0, PT, R9.reuse, R18, PT ;  /* 0x000000120900720c */ /* 0x040fe20003f04070 */
[----:B------:R-:W-:Y:S02]  /*182b0*/  IMAD R17, R9, R7, R17 ;  /* 0x0000000709117224 */ /* 0x000fe400078e0211 */
[C---:B------:R-:W-:Y:S01]  /*182c0*/  VIADD R6, R26.reuse, 0x2d ;  /* 0x0000002d1a067836 */ /* 0x040fe20000000000 */
[----:B------:R-:W-:Y:S01]  /*182d0*/  STL [R1+0xd0], R3 ;  /* 0x0000d00301007387 */ /* 0x000fe20000100800 */
[----:B------:R-:W-:Y:S01]  /*182e0*/  @!P4 IMAD.IADD R5, R5, 0x1, -R9 ;  /* 0x000000010505c824 */ /* 0x000fe200078e0a09 */
[----:B------:R-:W-:Y:S01]  /*182f0*/  ISETP.GT.U32.AND P4, PT, R9, R17, PT ;  /* 0x000000110900720c */ /* 0x000fe20003f84070 */
[----:B-1----:R-:W-:Y:S01]  /*18300*/  IMAD.MOV.U32 R0, RZ, RZ, R8 ;  /* 0x000000ffff007224 */ /* 0x002fe200078e0008 */
[----:B------:R-:W-:Y:S01]  /*18310*/  IABS R15, R6 ;  /* 0x00000006000f7213 */ /* 0x000fe20000000000 */
[----:B------:R-:W-:-:S02]  /*18320*/  VIADD R11, R26, 0x2c ;  /* 0x0000002c1a0b7836 */ /* 0x000fc40000000000 */
[----:B------:R-:W-:Y:S01]  /*18330*/  @!P6 IMAD.MOV R0, RZ, RZ, -R0 ;  /* 0x000000ffff00e224 */ /* 0x000fe200078e0a00 */
[----:B------:R-:W-:Y:S01]  /*18340*/  ISETP.GE.AND P6, PT, R4, RZ, PT ;  /* 0x000000ff0400720c */ /* 0x000fe20003fc6270 */
[----:B------:R-:W-:-:S03]  /*18350*/  IMAD.HI.U32 R4, R10, R15, RZ ;  /* 0x0000000f0a047227 */ /* 0x000fc600078e00ff */
[----:B------:R0:W-:Y:S01]  /*18360*/  STL [R1+0xcc], R0 ;  /* 0x0000cc0001007387 */ /* 0x0001e20000100800 */
[--C-:B------:R-:W-:Y:S01]  /*18370*/  @!P3 IMAD.IADD R2, R2, 0x1, -R9.reuse ;  /* 0x000000010202b824 */ /* 0x100fe200078e0a09 */
[----:B------:R-:W-:Y:S01]  /*18380*/  ISETP.GE.AND P3, PT, R6, RZ, PT ;  /* 0x000000ff0600720c */ /* 0x000fe20003f66270 */
[--C-:B------:R-:W-:Y:S01]  /*18390*/  @!P0 IMAD.IADD R18, R18, 0x1, -R9.reuse ;  /* 0x0000000112128824 */ /* 0x100fe200078e0a09 */
[----:B------:R-:W-:Y:S01]  /*183a0*/  ISETP.GE.AND P0, PT, R11, RZ, PT ;  /* 0x000000ff0b00720c */ /* 0x000fe20003f06270 */
[----:B------:R-:W-:Y:S01]  /*183b0*/  VIADD R6, R26, 0x2b ;  /* 0x0000002b1a067836 */ /* 0x000fe20000000000 */
[----:B------:R-:W-:Y:S01]  /*183c0*/  IABS R11, R11 ;  /* 0x0000000b000b7213 */ /* 0x000fe20000000000 */
[----:B------:R-:W-:Y:S02]  /*183d0*/  IMAD.MOV R4, RZ, RZ, -R4 ;  /* 0x000000ffff047224 */ /* 0x000fe400078e0a04 */
[----:B------:R-:W-:Y:S01]  /*183e0*/  @!P4 IMAD.IADD R17, R17, 0x1, -R9 ;  /* 0x000000011111c824 */ /* 0x000fe200078e0a09 */
[----:B------:R-:W-:Y:S01]  /*183f0*/  IABS R8, R6 ;  /* 0x0000000600087213 */ /* 0x000fe20000000000 */
[----:B0-----:R-:W-:Y:S01]  /*18400*/  IMAD.MOV.U32 R0, RZ, RZ, R2 ;  /* 0x000000ffff007224 */ /* 0x001fe200078e0002 */
[C---:B------:R-:W-:Y:S01]  /*18410*/  ISETP.GT.U32.AND P4, PT, R9.reuse, R18, PT ;  /* 0x000000120900720c */ /* 0x040fe20003f84070 */
[----:B------:R-:W-:-:S02]  /*18420*/  IMAD R15, R9, R4, R15 ;  /* 0x00000004090f7224 */ /* 0x000fc400078e020f */
[----:B------:R-:W-:-:S04]  /*18430*/  IMAD.HI.U32 R4, R10, R11, RZ ;  /* 0x0000000b0a047227 */ /* 0x000fc800078e00ff */
[----:B------:R-:W-:Y:S01]  /*18440*/  @!P1 IMAD.MOV R0, RZ, RZ, -R0 ;  /* 0x000000ffff009224 */ /* 0x000fe200078e0a00 */
[----:B------:R-:W-:Y:S01]  /*18450*/  ISETP.GT.U32.AND P1, PT, R9, R17, PT ;  /* 0x000000110900720c */ /* 0x000fe20003f24070 */
[----:B------:R-:W-:-:S03]  /*18460*/  IMAD.HI.U32 R2, R10, R8, RZ ;  /* 0x000000080a027227 */ /* 0x000fc600078e00ff */
[----:B------:R0:W-:Y:S01]  /*18470*/  STL [R1+0xc8], R0 ;  /* 0x0000c80001007387 */ /* 0x0001e20000100800 */
[----:B------:R-:W-:Y:S02]  /*18480*/  IMAD.MOV R4, RZ, RZ, -R4 ;  /* 0x000000ffff047224 */ /* 0x000fe400078e0a04 */
[----:B------:R-:W-:Y:S02]  /*18490*/  IMAD.MOV R2, RZ, RZ, -R2 ;  /* 0x000000ffff027224 */ /* 0x000fe400078e0a02 */
[C---:B------:R-:W-:Y:S02]  /*184a0*/  IMAD R11, R9.reuse, R4, R11 ;  /* 0x00000004090b7224 */ /* 0x040fe400078e020b */
[C---:B------:R-:W-:Y:S02]  /*184b0*/  IMAD R8, R9.reuse, R2, R8 ;  /* 0x0000000209087224 */ /* 0x040fe400078e0208 */
[--C-:B------:R-:W-:Y:S01]  /*184c0*/  @!P4 IMAD.IADD R18, R18, 0x1, -R9.reuse ;  /* 0x000000011212c824 */ /* 0x100fe200078e0a09 */
[----:B------:R-:W-:Y:S01]  /*184d0*/  ISETP.GT.U32.AND P4, PT, R9, R11, PT ;  /* 0x0000000b0900720c */ /* 0x000fe20003f84070 */
[----:B------:R-:W-:Y:S01]  /*184e0*/  @!P1 IMAD.IADD R17, R17, 0x1, -R9 ;  /* 0x0000000111119824 */ /* 0x000fe200078e0a09 */
[----:B------:R-:W-:Y:S01]  /*184f0*/  ISETP.GT.U32.AND P1, PT, R9, R8, PT ;  /* 0x000000080900720c */ /* 0x000fe20003f24070 */
[----:B0-----:R-:W-:-:S02]  /*18500*/  IMAD.MOV.U32 R0, RZ, RZ, R5 ;  /* 0x000000ffff007224 */ /* 0x001fc400078e0005 */
[C---:B------:R-:W-:Y:S02]  /*18510*/  VIADD R16, R26.reuse, 0x29 ;  /* 0x000000291a107836 */ /* 0x040fe40000000000 */
[C---:B------:R-:W-:Y:S02]  /*18520*/  VIADD R12, R26.reuse, 0x2a ;  /* 0x0000002a1a0c7836 */ /* 0x040fe40000000000 */
[----:B------:R-:W-:Y:S01]  /*18530*/  @!P5 IMAD.MOV R0, RZ, RZ, -R0 ;  /* 0x000000ffff00d224 */ /* 0x000fe200078e0a00 */
[----:B------:R-:W-:Y:S01]  /*18540*/  ISETP.GT.U32.AND P5, PT, R9, R15, PT ;  /* 0x0000000f0900720c */ /* 0x000fe20003fa4070 */
[----:B------:R-:W-:Y:S01]  /*18550*/  VIADD R2, R26, 0x28 ;  /* 0x000000281a027836 */ /* 0x000fe20000000000 */
[----:B------:R-:W-:Y:S01]  /*18560*/  IABS R5, R16 ;  /* 0x0000001000057213 */ /* 0x000fe20000000000 */
[--C-:B------:R-:W-:Y:S01]  /*18570*/  @!P4 IMAD.IADD R11, R11, 0x1, -R9.reuse ;  /* 0x000000010b0bc824 */ /* 0x100fe200078e0a09 */
[----:B------:R-:W-:Y:S01]  /*18580*/  IABS R7, R12 ;  /* 0x0000000c00077213 */ /* 0x000fe20000000000 */
[----:B------:R-:W-:Y:S01]  /*18590*/  @!P1 IMAD.IADD R8, R8, 0x1, -R9 ;  /* 0x0000000108089824 */ /* 0x000fe200078e0a09 */
[----:B------:R0:W-:Y:S01]  /*185a0*/  STL [R1+0xc4], R0 ;  /* 0x0000c40001007387 */ /* 0x0001e20000100800 */
[----:B------:R-:W-:Y:S01]  /*185b0*/  IMAD.HI.U32 R14, R10, R5, RZ ;  /* 0x000000050a0e7227 */ /* 0x000fe200078e00ff */
[----:B------:R-:W-:-:S03]  /*185c0*/  ISETP.GT.U32.AND P1, PT, R9, R11, PT ;  /* 0x0000000b0900720c */ /* 0x000fc60003f24070 */
[----:B------:R-:W-:-:S04]  /*185d0*/  IMAD.HI.U32 R13, R10, R7, RZ ;  /* 0x000000070a0d7227 */ /* 0x000fc800078e00ff */
[----:B------:R-:W-:Y:S02]  /*185e0*/  IMAD.MOV R14, RZ, RZ, -R14 ;  /* 0x000000ffff0e7224 */ /* 0x000fe400078e0a0e */
[----:B0-----:R-:W-:Y:S02]  /*185f0*/  IMAD.MOV.U32 R0, RZ, RZ, R18 ;  /* 0x000000ffff007224 */ /* 0x001fe400078e0012 */
[----:B------:R-:W-:Y:S02]  /*18600*/  IMAD.MOV R13, RZ, RZ, -R13 ;  /* 0x000000ffff0d7224 */ /* 0x000fe400078e0a0d */
[----:B------:R-:W-:Y:S01]  /*18610*/  @!P2 IMAD.MOV R0, RZ, RZ, -R0 ;  /* 0x000000ffff00a224 */ /* 0x000fe200078e0a00 */
[----:B------:R-:W-:Y:S01]  /*18620*/  ISETP.GT.U32.AND P2, PT, R9, R8, PT ;  /* 0x000000080900720c */ /* 0x000fe20003f44070 */
[----:B------:R-:W-:Y:S01]  /*18630*/  @!P5 IMAD.IADD R15, R15, 0x1, -R9 ;  /* 0x000000010f0fd824 */ /* 0x000fe200078e0a09 */
[----:B------:R-:W-:Y:S01]  /*18640*/  ISETP.GE.AND P5, PT, R6, RZ, PT ;  /* 0x000000ff0600720c */ /* 0x000fe20003fa6270 */
[C---:B------:R-:W-:Y:S01]  /*18650*/  IMAD R5, R9.reuse, R14, R5 ;  /* 0x0000000e09057224 */ /* 0x040fe200078e0205 */
[----:B------:R0:W-:Y:S01]  /*18660*/  STL [R1+0xc0], R0 ;  /* 0x0000c00001007387 */ /* 0x0001e20000100800 */
[----:B------:R-:W-:Y:S01]  /*18670*/  IMAD R7, R9, R13, R7 ;  /* 0x0000000d09077224 */ /* 0x000fe200078e0207 */
[----:B------:R-:W-:Y:S01]  /*18680*/  IABS R13, R2 ;  /* 0x00000002000d7213 */ /* 0x000fe20000000000 */
[----:B------:R-:W-:Y:S01]  /*18690*/  @!P1 IMAD.IADD R11, R11, 0x1, -R9 ;  /* 0x000000010b0b9824 */ /* 0x000fe200078e0a09 */
[C---:B------:R-:W-:Y:S01]  /*186a0*/  ISETP.GT.U32.AND P4, PT, R9.reuse, R15, PT ;  /* 0x0000000f0900720c */ /* 0x040fe20003f84070 */
[----:B------:R-:W-:Y:S01]  /*186b0*/  VIADD R4, R26, 0x27 ;  /* 0x000000271a047836 */ /* 0x000fe20000000000 */
[----:B------:R-:W-:Y:S01]  /*186c0*/  ISETP.GT.U32.AND P1, PT, R9, R5, PT ;  /* 0x000000050900720c */ /* 0x000fe20003f24070 */
[----:B------:R-:W-:-:S03]  /*186d0*/  IMAD.HI.U32 R14, R10, R13, RZ ;  /* 0x0000000d0a0e7227 */ /* 0x000fc600078e00ff */
[----:B------:R-:W-:Y:S01]  /*186e0*/  IABS R6, R4 ;  /* 0x0000000400067213 */ /* 0x000fe20000000000 */
[----:B0-----:R-:W-:Y:S02]  /*186f0*/  IMAD.MOV.U32 R0, RZ, RZ, R17 ;  /* 0x000000ffff007224 */ /* 0x001fe400078e0011 */
[----:B------:R-:W-:Y:S02]  /*18700*/  IMAD.MOV R14, RZ, RZ, -R14 ;  /* 0x000000ffff0e7224 */ /* 0x000fe400078e0a0e */
[----:B------:R-:W-:Y:S01]  /*18710*/  @!P6 IMAD.MOV R0, RZ, RZ, -R0 ;  /* 0x000000ffff00e224 */ /* 0x000fe200078e0a00 */
[----:B------:R-:W-:Y:S01]  /*18720*/  ISETP.GT.U32.AND P6, PT, R9, R7, PT ;  /* 0x000000070900720c */ /* 0x000fe20003fc4070 */
[----:B------:R-:W-:Y:S01]  /*18730*/  @!P4 IMAD.IADD R15, R15, 0x1, -R9 ;  /* 0x000000010f0fc824 */ /* 0x000fe200078e0a09 */
[----:B------:R-:W-:Y:S01]  /*18740*/  ISETP.GE.AND P4, PT, R12, RZ, PT ;  /* 0x000000ff0c00720c */ /* 0x000fe20003f86270 */
[----:B------:R-:W-:Y:S01]  /*18750*/  IMAD R13, R9, R14, R13 ;  /* 0x0000000e090d7224 */ /* 0x000fe200078e020d */
[----:B------:R0:W-:Y:S01]  /*18760*/  STL [R1+0xbc], R0 ;  /* 0x0000bc0001007387 */ /* 0x0001e20000100800 */
[----:B------:R-:W-:-:S02]  /*18770*/  @!P1 IMAD.IADD R5, R5, 0x1, -R9 ;  /* 0x0000000105059824 */ /* 0x000fc400078e0a09 */
[----:B------:R-:W-:Y:S01]  /*18780*/  @!P2 IMAD.IADD R8, R8, 0x1, -R9 ;  /* 0x000000010808a824 */ /* 0x000fe200078e0a09 */
[----:B------:R-:W-:Y:S01]  /*18790*/  ISETP.GE.AND P2, PT, R16, RZ, PT ;  /* 0x000000ff1000720c */ /* 0x000fe20003f46270 */
[----:B------:R-:W-:Y:S01]  /*187a0*/  IMAD.MOV.U32 R3, RZ, RZ, R11 ;  /* 0x000000ffff037224 */ /* 0x000fe200078e000b */
[----:B------:R-:W-:Y:S01]  /*187b0*/  ISETP.GT.U32.AND P1, PT, R9, R5, PT ;  /* 0x000000050900720c */ /* 0x000fe20003f24070 */
[----:B------:R-:W-:-:S04]  /*187c0*/  IMAD.HI.U32 R12, R10, R6, RZ ;  /* 0x000000060a0c7227 */ /* 0x000fc800078e00ff */
[----:B0-----:R-:W-:Y:S02]  /*187d0*/  IMAD.MOV.U32 R0, RZ, RZ, R15 ;  /* 0x000000ffff007224 */ /* 0x001fe400078e000f */
[----:B------:R-:W-:Y:S01]  /*187e0*/  @!P6 IMAD.IADD R7, R7, 0x1, -R9 ;  /* 0x000000010707e824 */ /* 0x000fe200078e0a09 */
[C---:B------:R-:W-:Y:S01]  /*187f0*/  ISETP.GT.U32.AND P6, PT, R9.reuse, R13, PT ;  /* 0x0000000d0900720c */ /* 0x040fe20003fc4070 */
[----:B------:R-:W-:Y:S02]  /*18800*/  @!P3 IMAD.MOV R0, RZ, RZ, -R0 ;  /* 0x000000ffff00b224 */ /* 0x000fe400078e0a00 */
[----:B------:R-:W-:Y:S01]  /*18810*/  @!P0 IMAD.MOV R3, RZ, RZ, -R3 ;  /* 0x000000ffff038224 */ /* 0x000fe200078e0a03 */
[----:B------:R-:W-:Y:S01]  /*18820*/  ISETP.GT.U32.AND P3, PT, R9, R7, PT ;  /* 0x000000070900720c */ /* 0x000fe20003f64070 */
[----:B------:R-:W-:Y:S01]  /*18830*/  IMAD.MOV R12, RZ, RZ, -R12 ;  /* 0x000000ffff0c7224 */ /* 0x000fe200078e0a0c */
[----:B------:R0:W-:Y:S01]  /*18840*/  STL [R1+0xb8], R0 ;  /* 0x0000b80001007387 */ /* 0x0001e20000100800 */
[--C-:B------:R-:W-:Y:S01]  /*18850*/  @!P1 IMAD.IADD R5, R5, 0x1, -R9.reuse ;  /* 0x0000000105059824 */ /* 0x100fe200078e0a09 */
[----:B------:R-:W-:Y:S01]  /*18860*/  ISETP.GE.AND P0, PT, R2, RZ, PT ;  /* 0x000000ff0200720c */ /* 0x000fe20003f06270 */
[----:B------:R-:W-:Y:S01]  /*18870*/  IMAD R2, R9, R12, R6 ;  /* 0x0000000c09027224 */ /* 0x000fe200078e0206 */
[----:B------:R1:W-:Y:S01]  /*18880*/  STL [R1+0xb4], R3 ;  /* 0x0000b40301007387 */ /* 0x0003e20000100800 */
[C---:B------:R-:W-:Y:S01]  /*18890*/  VIADD R6, R26.reuse, 0x24 ;  /* 0x000000241a067836 */ /* 0x040fe20000000000 */
[----:B------:R-:W-:Y:S01]  /*188a0*/  ISETP.GE.AND P1, PT, R19, RZ, PT ;  /* 0x000000ff1300720c */ /* 0x000fe20003f26270 */
[----:B------:R-:W-:Y:S01]  /*188b0*/  @!P6 IMAD.IADD R13, R13, 0x1, -R9 ;  /* 0x000000010d0de824 */ /* 0x000fe200078e0a09 */
[----:B------:R-:W-:Y:S01]  /*188c0*/  IABS R19, R19 ;  /* 0x0000001300137213 */ /* 0x000fe20000000000 */
[----:B------:R-:W-:-:S02]  /*188d0*/  VIADD R16, R26, 0x23 ;  /* 0x000000231a107836 */ /* 0x000fc40000000000 */
[----:B0-----:R-:W-:Y:S01]  /*188e0*/  IMAD.MOV.U32 R0, RZ, RZ, R8 ;  /* 0x000000ffff007224 */ /* 0x001fe200078e0008 */
[----:B------:R-:W-:Y:S01]  /*188f0*/  ISETP.GT.U32.AND P6, PT, R9, R13, PT ;  /* 0x0000000d0900720c */ /* 0x000fe20003fc4070 */
[----:B------:R-:W-:Y:S01]  /*18900*/  @!P3 IMAD.IADD R7, R7, 0x1, -R9 ;  /* 0x000000010707b824 */ /* 0x000fe200078e0a09 */
[----:B------:R-:W-:Y:S01]  /*18910*/  ISETP.GE.AND P3, PT, R20, RZ, PT ;  /* 0x000000ff1400720c */ /* 0x000fe20003f66270 */
[----:B------:R-:W-:Y:S01]  /*18920*/  @!P5 IMAD.MOV R0, RZ, RZ, -R0 ;  /* 0x000000ffff00d224 */ /* 0x000fe200078e0a00 */
[----:B------:R-:W-:Y:S01]  /*18930*/  IABS R20, R20 ;  /* 0x0000001400147213 */ /* 0x000fe20000000000 */
[----:B-1----:R-:W-:Y:S01]  /*18940*/  IMAD.MOV.U32 R3, RZ, RZ, R7 ;  /* 0x000000ffff037224 */ /* 0x002fe200078e0007 */
[----:B------:R-:W-:Y:S01]  /*18950*/  ISETP.GE.AND P5, PT, R4, RZ, PT ;  /* 0x000000ff0400720c */ /* 0x000fe20003fa6270 */
[----:B------:R-:W-:Y:S01]  /*18960*/  IMAD.HI.U32 R11, R10, R19, RZ ;  /* 0x000000130a0b7227 */ /* 0x000fe200078e00ff */
[----:B------:R0:W-:Y:S03]  /*18970*/  STL [R1+0xb0], R0 ;  /* 0x0000b00001007387 */ /* 0x0001e60000100800 */
[----:B------:R-:W-:Y:S01]  /*18980*/  @!P4 IMAD.MOV R3, RZ, RZ, -R3 ;  /* 0x000000ffff03c224 */ /* 0x000fe200078e0a03 */
[----:B------:R-:W-:Y:S01]  /*18990*/  ISETP.GE.AND P4, PT, R6, RZ, PT ;  /* 0x000000ff0600720c */ /* 0x000fe20003f86270 */
[----:B------:R-:W-:Y:S01]  /*189a0*/  @!P6 IMAD.IADD R13, R13, 0x1, -R9 ;  /* 0x000000010d0de824 */ /* 0x000fe200078e0a09 */
[----:B------:R-:W-:Y:S01]  /*189b0*/  IABS R6, R6 ;  /* 0x0000000600067213 */ /* 0x000fe20000000000 */
[----:B------:R-:W-:Y:S01]  /*189c0*/  IMAD.MOV R11, RZ, RZ, -R11 ;  /* 0x000000ffff0b7224 */ /* 0x000fe200078e0a0b */
[----:B------:R-:W-:Y:S01]  /*189d0*/  STL [R1+0xac], R3 ;  /* 0x0000ac0301007387 */ /* 0x000fe20000100800 */
[----:B------:R-:W-:Y:S01]  /*189e0*/  ISETP.GE.AND P6, PT, R16, RZ, PT ;  /* 0x000000ff1000720c */ /* 0x000fe20003fc6270 */
[----:B0-----:R-:W-:Y:S01]  /*189f0*/  IMAD.MOV.U32 R0, RZ, RZ, R5 ;  /* 0x000000ffff007224 */ /* 0x001fe200078e0005 */
[----:B------:R-:W-:Y:S01]  /*18a00*/  IABS R16, R16 ;  /* 0x0000001000107213 */ /* 0x000fe20000000000 */
[----:B------:R-:W-:-:S04]  /*18a10*/  IMAD.HI.U32 R5, R10, R20, RZ ;  /* 0x000000140a057227 */ /* 0x000fc800078e00ff */
[----:B------:R-:W-:Y:S01]  /*18a20*/  @!P2 IMAD.MOV R0, RZ, RZ, -R0 ;  /* 0x000000ffff00a224 */ /* 0x000fe200078e0a00 */
[C---:B------:R-:W-:Y:S01]  /*18a30*/  ISETP.GT.U32.AND P2, PT, R9.reuse, R2, PT ;  /* 0x000000020900720c */ /* 0x040fe20003f44070 */
[----:B------:R-:W-:Y:S02]  /*18a40*/  IMAD.MOV R5, RZ, RZ, -R5 ;  /* 0x000000ffff057224 */ /* 0x000fe400078e0a05 */
[----:B------:R-:W-:Y:S01]  /*18a50*/  IMAD.HI.U32 R8, R10, R6, RZ ;  /* 0x000000060a087227 */ /* 0x000fe200078e00ff */
[----:B------:R0:W-:Y:S03]  /*18a60*/  STL [R1+0xa8], R0 ;  /* 0x0000a80001007387 */ /* 0x0001e60000100800 */
[----:B------:R-:W-:Y:S02]  /*18a70*/  IMAD R20, R9, R5, R20 ;  /* 0x0000000509147224 */ /* 0x000fe400078e0214 */
[----:B------:R-:W-:-:S02]  /*18a80*/  IMAD.MOV R8, RZ, RZ, -R8 ;  /* 0x000000ffff087224 */ /* 0x000fc400078e0a08 */
[C---:B------:R-:W-:Y:S02]  /*18a90*/  IMAD R19, R9.reuse, R11, R19 ;  /* 0x0000000b09137224 */ /* 0x040fe400078e0213 */
[----:B------:R-:W-:Y:S02]  /*18aa0*/  @!P2 IMAD.IADD R2, R2, 0x1, -R9 ;  /* 0x000000010202a824 */ /* 0x000fe400078e0a09 */
[----:B0-----:R-:W-:Y:S02]  /*18ab0*/  IMAD.MOV.U32 R0, RZ, RZ, R13 ;  /* 0x000000ffff007224 */ /* 0x001fe400078e000d */
[C---:B------:R-:W-:Y:S01]  /*18ac0*/  IMAD R6, R9.reuse, R8, R6 ;  /* 0x0000000809067224 */ /* 0x040fe200078e0206 */
[C---:B------:R-:W-:Y:S01]  /*18ad0*/  ISETP.GT.U32.AND P2, PT, R9.reuse, R2, PT ;  /* 0x000000020900720c */ /* 0x040fe20003f44070 */
[----:B------:R-:W-:Y:S01]  /*18ae0*/  @!P0 IMAD.MOV R0, RZ, RZ, -R0 ;  /* 0x000000ffff008224 */ /* 0x000fe200078e0a00 */
[----:B------:R-:W-:Y:S01]  /*18af0*/  ISETP.GT.U32.AND P0, PT, R9, R20, PT ;  /* 0x000000140900720c */ /* 0x000fe20003f04070 */
[----:B------:R-:W-:-:S02]  /*18b00*/  VIADD R4, R26, 0x22 ;  /* 0x000000221a047836 */ /* 0x000fc40000000000 */
[----:B------:R-:W-:Y:S01]  /*18b10*/  VIADD R14, R26, 0x21 ;  /* 0x000000211a0e7836 */ /* 0x000fe20000000000 */
[----:B------:R0:W-:Y:S01]  /*18b20*/  STL [R1+0xa4], R0 ;  /* 0x0000a40001007387 */ /* 0x0001e20000100800 */
[----:B------:R-:W-:Y:S01]  /*18b30*/  IMAD.HI.U32 R7, R10, R16, RZ ;  /* 0x000000100a077227 */ /* 0x000fe200078e00ff */
[----:B------:R-:W-:Y:S02]  /*18b40*/  IABS R12, R4 ;  /* 0x00000004000c7213 */ /* 0x000fe40000000000 */
[----:B------:R-:W-:Y:S01]  /*18b50*/  IABS R11, R14 ;  /* 0x0000000e000b7213 */ /* 0x000fe20000000000 */
[----:B------:R-:W-:Y:S02]  /*18b60*/  IMAD.MOV R7, RZ, RZ, -R7 ;  /* 0x000000ffff077224 */ /* 0x000fe400078e0a07 */
[--C-:B------:R-:W-:Y:S01]  /*18b70*/  @!P2 IMAD.IADD R2, R2, 0x1, -R9.reuse ;  /* 0x000000010202a824 */ /* 0x100fe200078e0a09 */
[C---:B------:R-:W-:Y:S01]  /*18b80*/  ISETP.GT.U32.AND P2, PT, R9.reuse, R19, PT ;  /* 0x000000130900720c */ /* 0x040fe20003f44070 */
[----:B------:R-:W-:Y:S01]  /*18b90*/  @!P0 IMAD.IADD R20, R20, 0x1, -R9 ;  /* 0x0000000114148824 */ /* 0x000fe200078e0a09 */
[----:B------:R-:W-:Y:S01]  /*18ba0*/  ISETP.GT.U32.AND P0, PT, R9, R6, PT ;  /* 0x000000060900720c */ /* 0x000fe20003f04070 */
[----:B0-----:R-:W-:-:S02]  /*18bb0*/  IMAD.MOV.U32 R0, RZ, RZ, R2 ;  /* 0x000000ffff007224 */ /* 0x001fc400078e0002 */
[----:B------:R-:W-:Y:S02]  /*18bc0*/  VIADD R15, R26, 0x20 ;  /* 0x000000201a0f7836 */ /* 0x000fe40000000000 */
[----:B------:R-:W-:Y:S01]  /*18bd0*/  @!P5 IMAD.MOV R0, RZ, RZ, -R0 ;  /* 0x000000ffff00d224 */ /* 0x000fe200078e0a00 */
[----:B------:R-:W-:Y:S01]  /*18be0*/  ISETP.GT.U32.AND P5, PT, R9, R20, PT ;  /* 0x000000140900720c */ /* 0x000fe20003fa4070 */
[----:B------:R-:W-:Y:S01]  /*18bf0*/  IMAD.HI.U32 R5, R10, R12, RZ ;  /* 0x0000000c0a057227 */ /* 0x000fe200078e00ff */
[----:B------:R-:W-:Y:S02]  /*18c00*/  IABS R8, R15 ;  /* 0x0000000f00087213 */ /* 0x000fe40000000000 */
[----:B------:R0:W-:Y:S01]  /*18c10*/  STL [R1+0xa0], R0 ;  /* 0x0000a00001007387 */ /* 0x0001e20000100800 */
[--C-:B------:R-:W-:Y:S02]  /*18c20*/  @!P2 IMAD.IADD R19, R19, 0x1, -R9.reuse ;  /* 0x000000011313a824 */ /* 0x100fe400078e0a09 */
[----:B------:R-:W-:-:S02]  /*18c30*/  @!P0 IMAD.IADD R6, R6, 0x1, -R9 ;  /* 0x0000000106068824 */ /* 0x000fc400078e0a09 */
[C---:B------:R-:W-:Y:S01]  /*18c40*/  IMAD R16, R9.reuse, R7, R16 ;  /* 0x0000000709107224 */ /* 0x040fe200078e0210 */
[C---:B------:R-:W-:Y:S01]  /*18c50*/  ISETP.GT.U32.AND P2, PT, R9.reuse, R19, PT ;  /* 0x000000130900720c */ /* 0x040fe20003f44070 */
[----:B------:R-:W-:Y:S01]  /*18c60*/  IMAD.HI.U32 R21, R10, R11, RZ ;  /* 0x0000000b0a157227 */ /* 0x000fe200078e00ff */
[----:B------:R-:W-:-:S03]  /*18c70*/  ISETP.GT.U32.AND P0, PT, R9, R6, PT ;  /* 0x000000060900720c */ /* 0x000fc60003f04070 */
[----:B------:R-:W-:Y:S02]  /*18c80*/  IMAD.MOV R5, RZ, RZ, -R5 ;  /* 0x000000ffff057224 */ /* 0x000fe400078e0a05 */
[----:B------:R-:W-:Y:S02]  /*18c90*/  IMAD.MOV R21, RZ, RZ, -R21 ;  /* 0x000000ffff157224 */ /* 0x000fe400078e0a15 */
[----:B------:R-:W-:Y:S01]  /*18ca0*/  @!P5 IMAD.IADD R20, R20, 0x1, -R9 ;  /* 0x000000011414d824 */ /* 0x000fe200078e0a09 */
[C---:B------:R-:W-:Y:S01]  /*18cb0*/  ISETP.GT.U32.AND P5, PT, R9.reuse, R16, PT ;  /* 0x000000100900720c */ /* 0x040fe20003fa4070 */
[----:B------:R-:W-:Y:S02]  /*18cc0*/  IMAD R12, R9, R5, R12 ;  /* 0x00000005090c7224 */ /* 0x000fe400078e020c */
[----:B------:R-:W-:-:S04]  /*18cd0*/  IMAD.HI.U32 R5, R10, R8, RZ ;  /* 0x000000080a057227 */ /* 0x000fc800078e00ff */
[C---:B------:R-:W-:Y:S02]  /*18ce0*/  IMAD R11, R9.reuse, R21, R11 ;  /* 0x00000015090b7224 */ /* 0x040fe400078e020b */
[----:B------:R-:W-:Y:S02]  /*18cf0*/  IMAD.MOV R5, RZ, RZ, -R5 ;  /* 0x000000ffff057224 */ /* 0x000fe400078e0a05 */
[--C-:B------:R-:W-:Y:S01]  /*18d00*/  @!P0 IMAD.IADD R6, R6, 0x1, -R9.reuse ;  /* 0x0000000106068824 */ /* 0x100fe200078e0a09 */
[----:B------:R-:W-:Y:S01]  /*18d10*/  ISETP.GT.U32.AND P0, PT, R9, R11, PT ;  /* 0x0000000b0900720c */ /* 0x000fe20003f04070 */
[----:B------:R-:W-:Y:S01]  /*18d20*/  @!P2 IMAD.IADD R19, R19, 0x1, -R9 ;  /* 0x000000011313a824 */ /* 0x000fe200078e0a09 */
[C---:B------:R-:W-:Y:S01]  /*18d30*/  ISETP.GT.U32.AND P2, PT, R9.reuse, R12, PT ;  /* 0x0000000c0900720c */ /* 0x040fe20003f44070 */
[----:B------:R-:W-:Y:S02]  /*18d40*/  IMAD R8, R9, R5, R8 ;  /* 0x0000000509087224 */ /* 0x000fe400078e0208 */
[----:B0-----:R-:W-:-:S02]  /*18d50*/  IMAD.MOV.U32 R0, RZ, RZ, R20 ;  /* 0x000000ffff007224 */ /* 0x001fc400078e0014 */
[C---:B------:R-:W-:Y:S02]  /*18d60*/  VIADD R17, R26.reuse, 0x1f ;  /* 0x0000001f1a117836 */ /* 0x040fe40000000000 */
[----:B------:R-:W-:Y:S02]  /*18d70*/  VIADD R18, R26, 0x1e ;  /* 0x0000001e1a127836 */ /* 0x000fe40000000000 */
[--C-:B------:R-:W-:Y:S01]  /*18d80*/  @!P5 IMAD.IADD R16, R16, 0x1, -R9.reuse ;  /* 0x000000011010d824 */ /* 0x100fe200078e0a09 */
[----:B------:R-:W-:Y:S01]  /*18d90*/  ISETP.GT.U32.AND P5, PT, R9, R8, PT ;  /* 0x000000080900720c */ /* 0x000fe20003fa4070 */
[----:B------:R-:W-:Y:S01]  /*18da0*/  @!P3 IMAD.MOV R0, RZ, RZ, -R0 ;  /* 0x000000ffff00b224 */ /* 0x000fe200078e0a00 */
[----:B------:R-:W-:Y:S01]  /*18db0*/  IABS R22, R17 ;  /* 0x0000001100167213 */ /* 0x000fe20000000000 */
[----:B------:R-:W-:Y:S01]  /*18dc0*/  VIADD R7, R26, 0x1d ;  /* 0x0000001d1a077836 */ /* 0x000fe20000000000 */
[----:B------:R-:W-:Y:S01]  /*18dd0*/  IABS R2, R18 ;  /* 0x0000001200027213 */ /* 0x000fe20000000000 */
[----:B------:R-:W-:Y:S01]  /*18de0*/  @!P0 IMAD.IADD R11, R11, 0x1, -R9 ;  /* 0x000000010b0b8824 */ /* 0x000fe200078e0a09 */
[----:B------:R0:W-:Y:S01]  /*18df0*/  STL [R1+0x94], R0 ;  /* 0x0000940001007387 */ /* 0x0001e20000100800 */
[----:B------:R-:W-:Y:S01]  /*18e00*/  ISETP.GT.U32.AND P0, PT, R9, R16, PT ;  /* 0x000000100900720c */ /* 0x000fe20003f04070 */
[----:B------:R-:W-:Y:S01]  /*18e10*/  IMAD.HI.U32 R23, R10, R22, RZ ;  /* 0x000000160a177227 */ /* 0x000fe200078e00ff */
[----:B------:R-:W-:-:S03]  /*18e20*/  IABS R13, R7 ;  /* 0x00000007000d7213 */ /* 0x000fc60000000000 */
[----:B------:R-:W-:-:S04]  /*18e30*/  IMAD.HI.U32 R21, R10, R2, RZ ;  /* 0x000000020a157227 */ /* 0x000fc800078e00ff */
[----:B0-----:R-:W-:Y:S02]  /*18e40*/  IMAD.MOV.U32 R0, RZ, RZ, R19 ;  /* 0x000000ffff007224 */ /* 0x001fe400078e0013 */
[----:B------:R-:W-:Y:S01]  /*18e50*/  @!P2 IMAD.IADD R12, R12, 0x1, -R9 ;  /* 0x000000010c0ca824 */ /* 0x000fe200078e0a09 */
[----:B------:R-:W-:Y:S01]  /*18e60*/  ISETP.GE.AND P2, PT, R4, RZ, PT ;  /* 0x000000ff0400720c */ /* 0x000fe20003f46270 */
[----:B------:R-:W-:Y:S01]  /*18e70*/  @!P1 IMAD.MOV R0, RZ, RZ, -R0 ;  /* 0x000000ffff009224 */ /* 0x000fe200078e0a00 */
[C---:B------:R-:W-:Y:S01]  /*18e80*/  ISETP.GT.U32.AND P1, PT, R9.reuse, R11, PT ;  /* 0x0000000b0900720c */ /* 0x040fe20003f24070 */
[----:B------:R-:W-:Y:S01]  /*18e90*/  IMAD.HI.U32 R5, R10, R13, RZ ;  /* 0x0000000d0a057227 */ /* 0x000fe200078e00ff */
[----:B------:R-:W-:Y:S02]  /*18ea0*/  ISETP.GT.U32.AND P3, PT, R9, R12, PT ;  /* 0x0000000c0900720c */ /* 0x000fe40003f64070 */
[----:B------:R0:W-:Y:S01]  /*18eb0*/  STL [R1+0x90], R0 ;  /* 0x0000900001007387 */ /* 0x0001e20000100800 */
[----:B------:R-:W-:-:S02]  /*18ec0*/  IMAD.MOV R23, RZ, RZ, -R23 ;  /* 0x000000ffff177224 */ /* 0x000fc400078e0a17 */
[----:B------:R-:W-:Y:S02]  /*18ed0*/  IMAD.MOV R21, RZ, RZ, -R21 ;  /* 0x000000ffff157224 */ /* 0x000fe400078e0a15 */
[----:B------:R-:W-:Y:S02]  /*18ee0*/  @!P5 IMAD.IADD R8, R8, 0x1, -R9 ;  /* 0x000000010808d824 */ /* 0x000fe400078e0a09 */
[----:B------:R-:W-:Y:S02]  /*18ef0*/  IMAD.MOV R5, RZ, RZ, -R5 ;  /* 0x000000ffff057224 */ /* 0x000fe400078e0a05 */
[C---:B------:R-:W-:Y:S01]  /*18f00*/  IMAD R4, R9.reuse, R23, R22 ;  /* 0x0000001709047224 */ /* 0x040fe200078e0216 */
[C---:B------:R-:W-:Y:S01]  /*18f10*/  ISETP.GT.U32.AND P5, PT, R9.reuse, R8, PT ;  /* 0x000000080900720c */ /* 0x040fe20003fa4070 */
[----:B------:R-:W-:Y:S02]  /*18f20*/  IMAD R2, R9, R21, R2 ;  /* 0x0000001509027224 */ /* 0x000fe400078e0202 */
[----:B0-----:R-:W-:-:S02]  /*18f30*/  IMAD.MOV.U32 R0, RZ, RZ, R6 ;  /* 0x000000ffff007224 */ /* 0x001fc400078e0006 */
[C---:B------:R-:W-:Y:S02]  /*18f40*/  IMAD R13, R9.reuse, R5, R13 ;  /* 0x00000005090d7224 */ /* 0x040fe400078e020d */
[----:B------:R-:W-:Y:S01]  /*18f50*/  @!P4 IMAD.MOV R0, RZ, RZ, -R0 ;  /* 0x000000ffff00c224 */ /* 0x000fe200078e0a00 */
[C---:B------:R-:W-:Y:S01]  /*18f60*/  ISETP.GT.U32.AND P4, PT, R9.reuse, R4, PT ;  /* 0x000000040900720c */ /* 0x040fe20003f84070 */
[--C-:B------:R-:W-:Y:S01]  /*18f70*/  @!P0 IMAD.IADD R16, R16, 0x1, -R9.reuse ;  /* 0x0000000110108824 */ /* 0x100fe200078e0a09 */
[----:B------:R-:W-:Y:S01]  /*18f80*/  ISETP.GT.U32.AND P0, PT, R9, R2, PT ;  /* 0x000000020900720c */ /* 0x000fe20003f04070 */
[----:B------:R-:W-:Y:S01]  /*18f90*/  VIADD R5, R26, 0x1c ;  /* 0x0000001c1a057836 */ /* 0x000fe20000000000 */
[----:B------:R0:W-:Y:S01]  /*18fa0*/  STL [R1+0x8c], R0 ;  /* 0x00008c0001007387 */ /* 0x0001e20000100800 */
[--C-:B------:R-:W-:Y:S01]  /*18fb0*/  @!P1 IMAD.IADD R11, R11, 0x1, -R9.reuse ;  /* 0x000000010b0b9824 */ /* 0x100fe200078e0a09 */
[----:B------:R-:W-:Y:S01]  /*18fc0*/  ISETP.GT.U32.AND P1, PT, R9, R13, PT ;  /* 0x0000000d0900720c */ /* 0x000fe20003f24070 */
[----:B------:R-:W-:Y:S01]  /*18fd0*/  @!P3 IMAD.IADD R12, R12, 0x1, -R9 ;  /* 0x000000010c0cb824 */ /* 0x000fe200078e0a09 */
[----:B------:R-:W-:Y:S01]  /*18fe0*/  IABS R19, R5 ;  /* 0x0000000500137213 */ /* 0x000fe20000000000 */
[----:B------:R-:W-:Y:S01]  /*18ff0*/  IMAD.MOV.U32 R3, RZ, RZ, R16 ;  /* 0x000000ffff037224 */ /* 0x000fe200078e0010 */
[----:B------:R-:W-:Y:S01]  /*19000*/  ISETP.GE.AND P3, PT, R14, RZ, PT ;  /* 0x000000ff0e00720c */ /* 0x000fe20003f66270 */
[----:B------:R-:W-:-:S02]  /*19010*/  VIADD R6, R26, 0x1b ;  /* 0x0000001b1a067836 */ /* 0x000fc40000000000 */
[----:B------:R-:W-:Y:S01]  /*19020*/  @!P5 IMAD.IADD R8, R8, 0x1, -R9 ;  /* 0x000000010808d824 */ /* 0x000fe200078e0a09 */
[----:B------:R-:W-:Y:S01]  /*19030*/  ISETP.GE.AND P5, PT, R15, RZ, PT ;  /* 0x000000ff0f00720c */ /* 0x000fe20003fa6270 */
[----:B0-----:R-:W-:Y:S01]  /*19040*/  IMAD.MOV.U32 R0, RZ, RZ, R12 ;  /* 0x000000ffff007224 */ /* 0x001fe200078e000c */
[----:B------:R-:W-:Y:S01]  /*19050*/  IABS R14, R6 ;  /* 0x00000006000e7213 */ /* 0x000fe20000000000 */
[----:B------:R-:W-:-:S04]  /*19060*/  IMAD.HI.U32 R20, R10, R19, RZ ;  /* 0x000000130a147227 */ /* 0x000fc800078e00ff */
[----:B------:R-:W-:Y:S02]  /*19070*/  @!P6 IMAD.MOV R3, RZ, RZ, -R3 ;  /* 0x000000ffff03e224 */ /* 0x000fe400078e0a03 */
[--C-:B------:R-:W-:Y:S01]  /*19080*/  @!P4 IMAD.IADD R4, R4, 0x1, -R9.reuse ;  /* 0x000000010404c824 */ /* 0x100fe200078e0a09 */
[----:B------:R-:W-:Y:S01]  /*19090*/  ISETP.GE.AND P4, PT, R17, RZ, PT ;  /* 0x000000ff1100720c */ /* 0x000fe20003f86270 */
[--C-:B------:R-:W-:Y:S01]  /*190a0*/  @!P0 IMAD.IADD R2, R2, 0x1, -R9.reuse ;  /* 0x0000000102028824 */ /* 0x100fe200078e0a09 */
[----:B------:R0:W-:Y:S01]  /*190b0*/  STL [R1+0x88], R3 ;  /* 0x0000880301007387 */ /* 0x0001e20000100800 */
[----:B------:R-:W-:Y:S01]  /*190c0*/  @!P2 IMAD.MOV R0, RZ, RZ, -R0 ;  /* 0x000000ffff00a224 */ /* 0x000fe200078e0a00 */
[----:B------:R-:W-:Y:S01]  /*190d0*/  ISETP.GE.AND P0, PT, R18, RZ, PT ;  /* 0x000000ff1200720c */ /* 0x000fe20003f06270 */
[----:B------:R-:W-:Y:S01]  /*190e0*/  IMAD.MOV R20, RZ, RZ, -R20 ;  /* 0x000000ffff147224 */ /* 0x000fe200078e0a14 */
[----:B------:R-:W-:Y:S01]  /*190f0*/  ISETP.GT.U32.AND P6, PT, R9, R2, PT ;  /* 0x000000020900720c */ /* 0x000fe20003fc4070 */
[----:B------:R-:W-:Y:S01]  /*19100*/  @!P1 IMAD.IADD R13, R13, 0x1, -R9 ;  /* 0x000000010d0d9824 */ /* 0x000fe200078e0a09 */
[----:B------:R-:W-:Y:S01]  /*19110*/  ISETP.GT.U32.AND P1, PT, R9, R4, PT ;  /* 0x000000040900720c */ /* 0x000fe20003f24070 */
[----:B------:R1:W-:Y:S01]  /*19120*/  STL [R1+0x84], R0 ;  /* 0x0000840001007387 */ /* 0x0003e20000100800 */
[----:B------:R-:W-:-:S02]  /*19130*/  IMAD.HI.U32 R17, R10, R14, RZ ;  /* 0x0000000e0a117227 */ /* 0x000fc400078e00ff */
[C---:B------:R-:W-:Y:S02]  /*19140*/  ISETP.GT.U32.AND P2, PT, R9.reuse, R13, PT ;  /* 0x0000000d0900720c */ /* 0x040fe40003f44070 */
[----:B------:R-:W-:Y:S02]  /*19150*/  IMAD R15, R9, R20, R19 ;  /* 0x00000014090f7224 */ /* 0x000fe400078e0213 */
[----:B------:R-:W-:Y:S02]  /*19160*/  IMAD.MOV R16, RZ, RZ, -R17 ;  /* 0x000000ffff107224 */ /* 0x000fe400078e0a11 */
[----:B0-----:R-:W-:Y:S02]  /*19170*/  IMAD.MOV.U32 R3, RZ, RZ, R11 ;  /* 0x000000ffff037224 */ /* 0x001fe400078e000b */
[----:B-1----:R-:W-:Y:S02]  /*19180*/  IMAD.MOV.U32 R0, RZ, RZ, R8 ;  /* 0x000000ffff007224 */ /* 0x002fe400078e0008 */
[----:B------:R-:W-:Y:S01]  /*19190*/  @!P3 IMAD.MOV R3, RZ, RZ, -R3 ;  /* 0x000000ffff03b224 */ /* 0x000fe200078e0a03 */
[----:B------:R-:W-:Y:S01]  /*191a0*/  ISETP.GE.AND P3, PT, R7, RZ, PT ;  /* 0x000000ff0700720c */ /* 0x000fe20003f66270 */
[----:B------:R-:W-:Y:S01]  /*191b0*/  @!P5 IMAD.MOV R0, RZ, RZ, -R0 ;  /* 0x000000ffff00d224 */ /* 0x000fe200078e0a00 */
[C---:B------:R-:W-:Y:S01]  /*191c0*/  ISETP.GT.U32.AND P5, PT, R9.reuse, R15, PT ;  /* 0x0000000f0900720c */ /* 0x040fe20003fa4070 */
[----:B------:R-:W-:Y:S01]  /*191d0*/  IMAD R14, R9, R16, R14 ;  /* 0x00000010090e7224 */ /* 0x000fe200078e020e */
[----:B------:R-:W-:Y:S01]  /*191e0*/  STL [R1+0x80], R3 ;  /* 0x0000800301007387 */ /* 0x000fe20000100800 */
[----:B------:R-:W-:-:S02]  /*191f0*/  VIADD R7, R26, 0x1a ;  /* 0x0000001a1a077836 */ /* 0x000fc40000000000 */
[--C-:B------:R-:W-:Y:S01]  /*19200*/  @!P1 IMAD.IADD R4, R4, 0x1, -R9.reuse ;  /* 0x0000000104049824 */ /* 0x100fe200078e0a09 */
[----:B------:R0:W-:Y:S01]  /*19210*/  STL [R1+0x7c], R0 ;  /* 0x00007c0001007387 */ /* 0x0001e20000100800 */
[--C-:B------:R-:W-:Y:S01]  /*19220*/  @!P6 IMAD.IADD R2, R2, 0x1, -R9.reuse ;  /* 0x000000010202e824 */ /* 0x100fe200078e0a09 */
[----:B------:R-:W-:Y:S01]  /*19230*/  ISETP.GT.U32.AND P6, PT, R9, R14, PT ;  /* 0x0000000e0900720c */ /* 0x000fe20003fc4070 */
[----:B------:R-:W-:Y:S01]  /*19240*/  VIADD R8, R26, 0x19 ;  /* 0x000000191a087836 */ /* 0x000fe20000000000 */
[----:B------:R-:W-:Y:S01]  /*19250*/  IABS R11, R7 ;  /* 0x00000007000b7213 */ /* 0x000fe20000000000 */
[--C-:B------:R-:W-:Y:S01]  /*19260*/  @!P2 IMAD.IADD R13, R13, 0x1, -R9.reuse ;  /* 0x000000010d0da824 */ /* 0x100fe200078e0a09 */
[----:B------:R-:W-:Y:S01]  /*19270*/  ISETP.GE.AND P1, PT, R5, RZ, PT ;  /* 0x000000ff0500720c */ /* 0x000fe20003f26270 */
[----:B------:R-:W-:Y:S01]  /*19280*/  @!P5 IMAD.IADD R15, R15, 0x1, -R9 ;  /* 0x000000010f0fd824 */ /* 0x000fe200078e0a09 */
[----:B------:R-:W-:Y:S01]  /*19290*/  IABS R12, R8 ;  /* 0x00000008000c7213 */ /* 0x000fe20000000000 */
[----:B------:R-:W-:Y:S01]  /*192a0*/  IMAD.MOV.U32 R5, RZ, RZ, R11 ;  /* 0x000000ffff057224 */ /* 0x000fe200078e000b */
[----:B------:R-:W-:Y:S01]  /*192b0*/  ISETP.GE.AND P2, PT, R6, RZ, PT ;  /* 0x000000ff0600720c */ /* 0x000fe20003f46270 */
[----:B0-----:R-:W-:Y:S01]  /*192c0*/  IMAD.MOV.U32 R0, RZ, RZ, R4 ;  /* 0x000000ffff007224 */ /* 0x001fe200078e0004 */
[----:B------:R-:W-:Y:S01]  /*192d0*/  ISETP.GE.AND P5, PT, R7, RZ, PT ;  /* 0x000000ff0700720c */ /* 0x000fe20003fa6270 */
[----:B------:R-:W-:-:S04]  /*192e0*/  IMAD.HI.U32 R4, R10, R5, RZ ;  /* 0x000000050a047227 */ /* 0x000fc800078e00ff */
[----:B------:R-:W-:Y:S01]  /*192f0*/  @!P4 IMAD.MOV R0, RZ, RZ, -R0 ;  /* 0x000000ffff00c224 */ /* 0x000fe200078e0a00 */
[C---:B------:R-:W-:Y:S01]  /*19300*/  ISETP.GT.U32.AND P4, PT, R9.reuse, R15, PT ;  /* 0x0000000f0900720c */ /* 0x040fe20003f84070 */
[----:B------:R-:W-:Y:S02]  /*19310*/  @!P6 IMAD.IADD R14, R14, 0x1, -R9 ;  /* 0x000000010e0ee824 */ /* 0x000fe400078e0a09 */
[----:B------:R-:W-:Y:S01]  /*19320*/  IMAD.MOV R4, RZ, RZ, -R4 ;  /* 0x000000ffff047224 */ /* 0x000fe200078e0a04 */
[----:B------:R0:W-:Y:S02]  /*19330*/  STL [R1+0x78], R0 ;  /* 0x0000780001007387 */ /* 0x0001e40000100800 */
[C---:B------:R-:W-:Y:S01]  /*19340*/  ISETP.GT.U32.AND P6, PT, R9.reuse, R14, PT ;  /* 0x0000000e0900720c */ /* 0x040fe20003fc4070 */
[----:B------:R-:W-:Y:S02]  /*19350*/  IMAD R6, R9, R4, R5 ;  /* 0x0000000409067224 */ /* 0x000fe400078e0205 */
[----:B------:R-:W-:-:S02]  /*19360*/  VIADD R4, R26, 0x17 ;  /* 0x000000171a047836 */ /* 0x000fc40000000000 */
[C---:B------:R-:W-:Y:S02]  /*19370*/  VIADD R5, R26.reuse, 0x16 ;  /* 0x000000161a057836 */ /* 0x040fe40000000000 */
[----:B------:R-:W-:Y:S01]  /*19380*/  @!P4 IMAD.IADD R15, R15, 0x1, -R9 ;  /* 0x000000010f0fc824 */ /* 0x000fe200078e0a09 */
[----:B------:R-:W-:Y:S01]  /*19390*/  ISETP.GT.U32.AND P4, PT, R9, R6, PT ;  /* 0x000000060900720c */ /* 0x000fe20003f84070 */
[----:B0-----:R-:W-:Y:S01]  /*193a0*/  IMAD.MOV.U32 R0, RZ, RZ, R2 ;  /* 0x000000ffff007224 */ /* 0x001fe200078e0002 */
[----:B------:R-:W-:Y:S01]  /*193b0*/  IABS R7, R4 ;  /* 0x0000000400077213 */ /* 0x000fe20000000000 */
[----:B------:R-:W-:Y:S02]  /*193c0*/  VIADD R2, R26, 0x18 ;  /* 0x000000181a027836 */ /* 0x000fe40000000000 */
[----:B------:R-:W-:Y:S01]  /*193d0*/  @!P0 IMAD.MOV R0, RZ, RZ, -R0 ;  /* 0x000000ffff008224 */ /* 0x000fe200078e0a00 */
[----:B------:R-:W-:Y:S01]  /*193e0*/  ISETP.GE.AND P0, PT, R8, RZ, PT ;  /* 0x000000ff0800720c */ /* 0x000fe20003f06270 */
[----:B------:R-:W-:Y:S01]  /*193f0*/  IMAD.HI.U32 R8, R10, R12, RZ ;  /* 0x0000000c0a087227 */ /* 0x000fe200078e00ff */
[----:B------:R-:W-:-:S02]  /*19400*/  IABS R11, R2 ;  /* 0x00000002000b7213 */ /* 0x000fc40000000000 */
[----:B------:R0:W-:Y:S01]  /*19410*/  STL [R1+0x74], R0 ;  /* 0x0000740001007387 */ /* 0x0001e20000100800 */
[----:B------:R-:W-:Y:S02]  /*19420*/  IMAD.MOV R8, RZ, RZ, -R8 ;  /* 0x000000ffff087224 */ /* 0x000fe400078e0a08 */
[----:B------:R-:W-:Y:S02]  /*19430*/  @!P6 IMAD.IADD R14, R14, 0x1, -R9 ;  /* 0x000000010e0ee824 */ /* 0x000fe400078e0a09 */
[----:B------:R-:W-:Y:S01]  /*19440*/  IMAD R12, R9, R8, R12 ;  /* 0x00000008090c7224 */ /* 0x000fe200078e020c */
[----:B------:R-:W-:Y:S01]  /*19450*/  IABS R8, R5 ;  /* 0x0000000500087213 */ /* 0x000fe20000000000 */
[----:B------:R-:W-:-:S03]  /*19460*/  IMAD.HI.U32 R16, R10, R11, RZ ;  /* 0x0000000b0a107227 */ /* 0x000fc600078e00ff */
[C---:B------:R-:W-:Y:S01]  /*19470*/  ISETP.GT.U32.AND P6, PT, R9.reuse, R12, PT ;  /* 0x0000000c0900720c */ /* 0x040fe20003fc4070 */
[----:B0-----:R-:W-:Y:S02]  /*19480*/  IMAD.MOV.U32 R0, RZ, RZ, R13 ;  /* 0x000000ffff007224 */ /* 0x001fe400078e000d */
[----:B------:R-:W-:Y:S01]  /*19490*/  @!P4 IMAD.IADD R6, R6, 0x1, -R9 ;  /* 0x000000010606c824 */ /* 0x000fe200078e0a09 */
[----:B------:R-:W-:Y:S01]  /*194a0*/  ISETP.GE.AND P4, PT, R2, RZ, PT ;  /* 0x000000ff0200720c */ /* 0x000fe20003f86270 */
[----:B------:R-:W-:Y:S02]  /*194b0*/  IMAD.MOV R16, RZ, RZ, -R16 ;  /* 0x000000ffff107224 */ /* 0x000fe400078e0a10 */
[----:B------:R-:W-:Y:S01]  /*194c0*/  @!P3 IMAD.MOV R0, RZ, RZ, -R0 ;  /* 0x000000ffff00b224 */ /* 0x000fe200078e0a00 */
[C---:B------:R-:W-:Y:S01]  /*194d0*/  ISETP.GT.U32.AND P3, PT, R9.reuse, R6, PT ;  /* 0x000000060900720c */ /* 0x040fe20003f64070 */
[----:B------:R-:W-:Y:S02]  /*194e0*/  IMAD R11, R9, R16, R11 ;  /* 0x00000010090b7224 */ /* 0x000fe400078e020b */
[----:B------:R-:W-:Y:S01]  /*194f0*/  IMAD.MOV.U32 R3, RZ, RZ, R15 ;  /* 0x000000ffff037224 */ /* 0x000fe200078e000f */
[----:B------:R0:W-:Y:S01]  /*19500*/  STL [R1+0x6c], R0 ;  /* 0x00006c0001007387 */ /* 0x0001e20000100800 */
[----:B------:R-:W-:-:S02]  /*19510*/  @!P6 IMAD.IADD R12, R12, 0x1, -R9 ;  /* 0x000000010c0ce824 */ /* 0x000fc400078e0a09 */
[----:B------:R-:W-:Y:S01]  /*19520*/  @!P1 IMAD.MOV R3, RZ, RZ, -R3 ;  /* 0x000000ffff039224 */ /* 0x000fe200078e0a03 */
[C---:B------:R-:W-:Y:S01]  /*19530*/  ISETP.GT.U32.AND P1, PT, R9.reuse, R11, PT ;  /* 0x0000000b0900720c */ /* 0x040fe20003f24070 */
[----:B------:R-:W-:Y:S01]  /*19540*/  IMAD.HI.U32 R13, R10, R7, RZ ;  /* 0x000000070a0d7227 */ /* 0x000fe200078e00ff */
[----:B------:R-:W-:Y:S02]  /*19550*/  ISETP.GT.U32.AND P6, PT, R9, R12, PT ;  /* 0x0000000c0900720c */ /* 0x000fe40003fc4070 */
[----:B------:R-:W-:Y:S01]  /*19560*/  STL [R1+0x64], R3 ;  /* 0x0000640301007387 */ /* 0x000fe20000100800 */
[----:B------:R-:W-:Y:S02]  /*19570*/  IMAD.MOV R13, RZ, RZ, -R13 ;  /* 0x000000ffff0d7224 */ /* 0x000fe400078e0a0d */
[----:B0-----:R-:W-:Y:S02]  /*19580*/  IMAD.MOV.U32 R0, RZ, RZ, R14 ;  /* 0x000000ffff007224 */ /* 0x001fe400078e000e */
[----:B------:R-:W-:Y:S01]  /*19590*/  @!P3 IMAD.IADD R6, R6, 0x1, -R9 ;  /* 0x000000010606b824 */ /* 0x000fe200078e0a09 */
[----:B------:R-:W-:Y:S01]  /*195a0*/  ISETP.GE.AND P3, PT, R5, RZ, PT ;  /* 0x000000ff0500720c */ /* 0x000fe20003f66270 */
[----:B------:R-:W-:Y:S01]  /*195b0*/  @!P2 IMAD.MOV R0, RZ, RZ, -R0 ;  /* 0x000000ffff00a224 */ /* 0x000fe200078e0a00 */
[----:B------:R-:W-:Y:S01]  /*195c0*/  ISETP.GE.AND P2, PT, R4, RZ, PT ;  /* 0x000000ff0400720c */ /* 0x000fe20003f46270 */
[----:B------:R-:W-:-:S02]  /*195d0*/  IMAD R7, R9, R13, R7 ;  /* 0x0000000d09077224 */ /* 0x000fc400078e0207 */
[----:B------:R-:W-:Y:S01]  /*195e0*/  IMAD.HI.U32 R2, R10, R8, RZ ;  /* 0x000000080a027227 */ /* 0x000fe200078e00ff */
[----:B------:R0:W-:Y:S03]  /*195f0*/  STL [R1+0x5c], R0 ;  /* 0x00005c0001007387 */ /* 0x0001e60000100800 */
[--C-:B------:R-:W-:Y:S01]  /*19600*/  @!P6 IMAD.IADD R12, R12, 0x1, -R9.reuse ;  /* 0x000000010c0ce824 */ /* 0x100fe200078e0a09 */
[----:B------:R-:W-:Y:S01]  /*19610*/  ISETP.GT.U32.AND P6, PT, R9, R7, PT ;  /* 0x000000070900720c */ /* 0x000fe20003fc4070 */
[----:B------:R-:W-:Y:S02]  /*19620*/  @!P1 IMAD.IADD R11, R11, 0x1, -R9 ;  /* 0x000000010b0b9824 */ /* 0x000fe400078e0a09 */
[----:B------:R-:W-:Y:S02]  /*19630*/  IMAD.MOV R2, RZ, RZ, -R2 ;  /* 0x000000ffff027224 */ /* 0x000fe400078e0a02 */
[----:B------:R-:W-:Y:S01]  /*19640*/  VIADD R13, R26, 0x15 ;  /* 0x000000151a0d7836 */ /* 0x000fe20000000000 */
[----:B------:R-:W-:Y:S01]  /*19650*/  ISETP.GT.U32.AND P1, PT, R9, R11, PT ;  /* 0x0000000b0900720c */ /* 0x000fe20003f24070 */
[----:B0-----:R-:W-:-:S02]  /*19660*/  IMAD.MOV.U32 R0, RZ, RZ, R6 ;  /* 0x000000ffff007224 */ /* 0x001fc400078e0006 */
[----:B------:R-:W-:Y:S01]  /*19670*/  VIADD R4, R26, 0x14 ;  /* 0x000000141a047836 */ /* 0x000fe20000000000 */
[----:B------:R-:W-:Y:S01]  /*19680*/  IABS R6, R13 ;  /* 0x0000000d00067213 */ /* 0x000fe20000000000 */
[----:B------:R-:W-:Y:S01]  /*19690*/  @!P5 IMAD.MOV R0, RZ, RZ, -R0 ;  /* 0x000000ffff00d224 */ /* 0x000fe200078e0a00 */
[----:B------:R-:W-:Y:S01]  /*196a0*/  ISETP.GE.AND P5, PT, R13, RZ, PT ;  /* 0x000000ff0d00720c */ /* 0x000fe20003fa6270 */
[----:B------:R-:W-:Y:S01]  /*196b0*/  IMAD R8, R9, R2, R8 ;  /* 0x0000000209087224 */ /* 0x000fe200078e0208 */
[----:B------:R-:W-:Y:S01]  /*196c0*/  IABS R13, R4 ;  /* 0x00000004000d7213 */ /* 0x000fe20000000000 */
[----:B------:R-:W-:Y:S01]  /*196d0*/  @!P6 IMAD.IADD R7, R7, 0x1, -R9 ;  /* 0x000000010707e824 */ /* 0x000fe200078e0a09 */
[----:B------:R0:W-:Y:S01]  /*196e0*/  STL [R1+0x58], R0 ;  /* 0x0000580001007387 */ /* 0x0001e20000100800 */
[----:B------:R-:W-:-:S03]  /*196f0*/  IMAD.HI.U32 R16, R10, R6, RZ ;  /* 0x000000060a107227 */ /* 0x000fc600078e00ff */
        /* <DEDUP_REMOVED lines=8> */
[----:B------:R-:W-:Y:S02]  /*19780*/  IMAD R13, R9, R15, R13 ;  /* 0x0000000f090d7224 */ /* 0x000fe400078e020d */
[----:B------:R-:W-:Y:S01]  /*19790*/  IMAD.MOV.U32 R3, RZ, RZ, R11 ;  /* 0x000000ffff037224 */ /* 0x000fe200078e000b */
[----:B------:R0:W-:Y:S01]  /*197a0*/  STL [R1+0x54], R0 ;  /* 0x0000540001007387 */ /* 0x0001e20000100800 */
[----:B------:R-:W-:-:S02]  /*197b0*/  VIADD R2, R26, 0x13 ;  /* 0x000000131a027836 */ /* 0x000fc40000000000 */
[----:B------:R-:W-:Y:S02]  /*197c0*/  IMAD.MOV R16, RZ, RZ, -R16 ;  /* 0x000000ffff107224 */ /* 0x000fe400078e0a10 */
[----:B------:R-:W-:Y:S01]  /*197d0*/  @!P4 IMAD.MOV R3, RZ, RZ, -R3 ;  /* 0x000000ffff03c224 */ /* 0x000fe200078e0a03 */
[C---:B------:R-:W-:Y:S01]  /*197e0*/  ISETP.GT.U32.AND P4, PT, R9.reuse, R13, PT ;  /* 0x0000000d0900720c */ /* 0x040fe20003f84070 */
[----:B------:R-:W-:Y:S01]  /*197f0*/  VIADD R5, R26, 0x12 ;  /* 0x000000121a057836 */ /* 0x000fe20000000000 */
[----:B------:R-:W-:Y:S01]  /*19800*/  IABS R14, R2 ;  /* 0x00000002000e7213 */ /* 0x000fe20000000000 */
[--C-:B------:R-:W-:Y:S01]  /*19810*/  @!P0 IMAD.IADD R8, R8, 0x1, -R9.reuse ;  /* 0x0000000108088824 */ /* 0x100fe200078e0a09 */
[----:B------:R-:W-:Y:S01]  /*19820*/  STL [R1+0x50], R3 ;  /* 0x0000500301007387 */ /* 0x000fe20000100800 */
[----:B------:R-:W-:Y:S01]  /*19830*/  IMAD R6, R9, R16, R6 ;  /* 0x0000001009067224 */ /* 0x000fe200078e0206 */
[----:B------:R-:W-:Y:S01]  /*19840*/  IABS R12, R5 ;  /* 0x00000005000c7213 */ /* 0x000fe20000000000 */
[----:B------:R-:W-:Y:S01]  /*19850*/  @!P6 IMAD.IADD R7, R7, 0x1, -R9 ;  /* 0x000000010707e824 */ /* 0x000fe200078e0a09 */
[C---:B------:R-:W-:Y:S01]  /*19860*/  ISETP.GT.U32.AND P0, PT, R9.reuse, R8, PT ;  /* 0x000000080900720c */ /* 0x040fe20003f04070 */
[----:B------:R-:W-:Y:S01]  /*19870*/  IMAD.HI.U32 R4, R10, R14, RZ ;  /* 0x0000000e0a047227 */ /* 0x000fe200078e00ff */
[----:B------:R-:W-:-:S03]  /*19880*/  ISETP.GT.U32.AND P6, PT, R9, R6, PT ;  /* 0x000000060900720c */ /* 0x000fc60003fc4070 */
[----:B0-----:R-:W-:Y:S02]  /*19890*/  IMAD.MOV.U32 R0, RZ, RZ, R7 ;  /* 0x000000ffff007224 */ /* 0x001fe400078e0007 */
[----:B------:R-:W-:Y:S02]  /*198a0*/  IMAD.MOV R15, RZ, RZ, -R4 ;  /* 0x000000ffff0f7224 */ /* 0x000fe400078e0a04 */
[----:B------:R-:W-:-:S04]  /*198b0*/  IMAD.HI.U32 R4, R10, R12, RZ ;  /* 0x0000000c0a047227 */ /* 0x000fc800078e00ff */
[----:B------:R-:W-:Y:S01]  /*198c0*/  @!P2 IMAD.MOV R0, RZ, RZ, -R0 ;  /* 0x000000ffff00a224 */ /* 0x000fe200078e0a00 */
[----:B------:R-:W-:Y:S01]  /*198d0*/  ISETP.GE.AND P2, PT, R2, RZ, PT ;  /* 0x000000ff0200720c */ /* 0x000fe20003f46270 */
[--C-:B------:R-:W-:Y:S02]  /*198e0*/  @!P4 IMAD.IADD R13, R13, 0x1, -R9.reuse ;  /* 0x000000010d0dc824 */ /* 0x100fe400078e0a09 */
[----:B------:R-:W-:Y:S01]  /*198f0*/  IMAD.MOV R4, RZ, RZ, -R4 ;  /* 0x000000ffff047224 */ /* 0x000fe200078e0a04 */
[----:B------:R0:W-:Y:S01]  /*19900*/  STL [R1+0x4c], R0 ;  /* 0x00004c0001007387 */ /* 0x0001e20000100800 */
[----:B------:R-:W-:Y:S01]  /*19910*/  @!P0 IMAD.IADD R8, R8, 0x1, -R9 ;  /* 0x0000000108088824 */ /* 0x000fe200078e0a09 */
[C---:B------:R-:W-:Y:S01]  /*19920*/  ISETP.GT.U32.AND P4, PT, R9.reuse, R13, PT ;  /* 0x0000000d0900720c */ /* 0x040fe20003f84070 */
[----:B------:R-:W-:Y:S02]  /*19930*/  VIADD R7, R26, 0x11 ;  /* 0x000000111a077836 */ /* 0x000fe40000000000 */
[----:B------:R-:W-:-:S02]  /*19940*/  IMAD R12, R9, R4, R12 ;  /* 0x00000004090c7224 */ /* 0x000fc400078e020c */
[----:B------:R-:W-:Y:S01]  /*19950*/  @!P6 IMAD.IADD R6, R6, 0x1, -R9 ;  /* 0x000000010606e824 */ /* 0x000fe200078e0a09 */
[----:B------:R-:W-:Y:S01]  /*19960*/  IABS R11, R7 ;  /* 0x00000007000b7213 */ /* 0x000fe20000000000 */
[C---:B------:R-:W-:Y:S02]  /*19970*/  IMAD R14, R9.reuse, R15, R14 ;  /* 0x0000000f090e7224 */ /* 0x040fe400078e020e */
[----:B0-----:R-:W-:Y:S01]  /*19980*/  IMAD.MOV.U32 R0, RZ, RZ, R8 ;  /* 0x000000ffff007224 */ /* 0x001fe200078e0008 */
[C---:B------:R-:W-:Y:S01]  /*19990*/  ISETP.GT.U32.AND P6, PT, R9.reuse, R6, PT ;  /* 0x000000060900720c */ /* 0x040fe20003fc4070 */
[----:B------:R-:W-:Y:S01]  /*199a0*/  IMAD.HI.U32 R15, R10, R11, RZ ;  /* 0x0000000b0a0f7227 */ /* 0x000fe200078e00ff */
[----:B------:R-:W-:-:S03]  /*199b0*/  ISETP.GT.U32.AND P0, PT, R9, R14, PT ;  /* 0x0000000e0900720c */ /* 0x000fc60003f04070 */
[----:B------:R-:W-:Y:S01]  /*199c0*/  @!P3 IMAD.MOV R0, RZ, RZ, -R0 ;  /* 0x000000ffff00b224 */ /* 0x000fe200078e0a00 */
[----:B------:R-:W-:Y:S01]  /*199d0*/  ISETP.GT.U32.AND P3, PT, R9, R12, PT ;  /* 0x0000000c0900720c */ /* 0x000fe20003f64070 */
[C---:B------:R-:W-:Y:S02]  /*199e0*/  VIADD R4, R26.reuse, 0xf ;  /* 0x0000000f1a047836 */ /* 0x040fe40000000000 */
[----:B------:R-:W-:Y:S01]  /*199f0*/  VIADD R2, R26, 0x10 ;  /* 0x000000101a027836 */ /* 0x000fe20000000000 */
[----:B------:R0:W-:Y:S01]  /*19a00*/  STL [R1+0x48], R0 ;  /* 0x0000480001007387 */ /* 0x0001e20000100800 */
[----:B------:R-:W-:Y:S01]  /*19a10*/  IMAD.MOV R15, RZ, RZ, -R15 ;  /* 0x000000ffff0f7224 */ /* 0x000fe200078e0a0f */
[----:B------:R-:W-:Y:S01]  /*19a20*/  IABS R20, R4 ;  /* 0x0000000400147213 */ /* 0x000fe20000000000 */
[----:B------:R-:W-:Y:S01]  /*19a30*/  @!P4 IMAD.IADD R13, R13, 0x1, -R9 ;  /* 0x000000010d0dc824 */ /* 0x000fe200078e0a09 */
[----:B------:R-:W-:Y:S01]  /*19a40*/  ISETP.GE.AND P4, PT, R7, RZ, PT ;  /* 0x000000ff0700720c */ /* 0x000fe20003f86270 */
[----:B------:R-:W-:Y:S01]  /*19a50*/  IMAD R7, R9, R15, R11 ;  /* 0x0000000f09077224 */ /* 0x000fe200078e020b */
[----:B------:R-:W-:Y:S01]  /*19a60*/  IABS R29, R2 ;  /* 0x00000002001d7213 */ /* 0x000fe20000000000 */
[--C-:B------:R-:W-:Y:S01]  /*19a70*/  @!P6 IMAD.IADD R6, R6, 0x1, -R9.reuse ;  /* 0x000000010606e824 */ /* 0x100fe200078e0a09 */
[----:B------:R-:W-:Y:S01]  /*19a80*/  ISETP.GE.AND P6, PT, R5, RZ, PT ;  /* 0x000000ff0500720c */ /* 0x000fe20003fc6270 */
[----:B------:R-:W-:Y:S01]  /*19a90*/  @!P3 IMAD.IADD R12, R12, 0x1, -R9 ;  /* 0x000000010c0cb824 */ /* 0x000fe200078e0a09 */
[----:B------:R-:W-:Y:S01]  /*19aa0*/  ISETP.GT.U32.AND P3, PT, R9, R7, PT ;  /* 0x000000070900720c */ /* 0x000fe20003f64070 */
[----:B------:R-:W-:-:S04]  /*19ab0*/  IMAD.HI.U32 R8, R10, R20, RZ ;  /* 0x000000140a087227 */ /* 0x000fc800078e00ff */
[----:B------:R-:W-:-:S04]  /*19ac0*/  IMAD.HI.U32 R5, R10, R29, RZ ;  /* 0x0000001d0a057227 */ /* 0x000fc800078e00ff */
[----:B------:R-:W-:Y:S02]  /*19ad0*/  IMAD.MOV R8, RZ, RZ, -R8 ;  /* 0x000000ffff087224 */ /* 0x000fe400078e0a08 */
[----:B------:R-:W-:Y:S02]  /*19ae0*/  IMAD.MOV R5, RZ, RZ, -R5 ;  /* 0x000000ffff057224 */ /* 0x000fe400078e0a05 */
[C---:B------:R-:W-:Y:S02]  /*19af0*/  VIADD R3, R26.reuse, 0xa ;  /* 0x0000000a1a037836 */ /* 0x040fe40000000000 */
[C---:B0-----:R-:W-:Y:S02]  /*19b00*/  VIADD R0, R26.reuse, 0x9 ;  /* 0x000000091a007836 */ /* 0x041fe40000000000 */
[C---:B------:R-:W-:Y:S01]  /*19b10*/  IMAD R20, R9.reuse, R8, R20 ;  /* 0x0000000809147224 */ /* 0x040fe200078e0214 */
[----:B------:R0:W-:Y:S01]  /*19b20*/  STL [R1+0x8], R3 ;  /* 0x0000080301007387 */ /* 0x0001e20000100800 */
[----:B------:R-:W-:Y:S01]  /*19b30*/  IMAD R29, R9, R5, R29 ;  /* 0x00000005091d7224 */ /* 0x000fe200078e021d */
[----:B------:R-:W-:Y:S01]  /*19b40*/  IABS R18, R0 ;  /* 0x0000000000127213 */ /* 0x000fe20000000000 */
[----:B------:R-:W-:Y:S01]  /*19b50*/  VIADD R8, R26, 0xd ;  /* 0x0000000d1a087836 */ /* 0x000fe20000000000 */
[----:B------:R1:W-:Y:S01]  /*19b60*/  STL [R1+0x38], R0 ;  /* 0x0000380001007387 */ /* 0x0003e20000100800 */
[--C-:B------:R-:W-:Y:S01]  /*19b70*/  @!P0 IMAD.IADD R14, R14, 0x1, -R9.reuse ;  /* 0x000000010e0e8824 */ /* 0x100fe200078e0a09 */
[----:B------:R-:W-:Y:S01]  /*19b80*/  IABS R16, R3 ;  /* 0x0000000300107213 */ /* 0x000fe20000000000 */
[----:B------:R-:W-:Y:S01]  /*19b90*/  @!P3 IMAD.IADD R7, R7, 0x1, -R9 ;  /* 0x000000010707b824 */ /* 0x000fe200078e0a09 */
[----:B------:R-:W-:Y:S01]  /*19ba0*/  IABS R22, R8 ;  /* 0x0000000800167213 */ /* 0x000fe20000000000 */
[----:B------:R-:W-:Y:S01]  /*19bb0*/  VIADD R11, R26, 0xb ;  /* 0x0000000b1a0b7836 */ /* 0x000fe20000000000 */
[C---:B------:R-:W-:Y:S01]  /*19bc0*/  ISETP.GT.U32.AND P3, PT, R9.reuse, R29, PT ;  /* 0x0000001d0900720c */ /* 0x040fe20003f64070 */
[----:B0-----:R-:W-:Y:S01]  /*19bd0*/  IMAD.MOV.U32 R3, RZ, RZ, R13 ;  /* 0x000000ffff037224 */ /* 0x001fe200078e000d */
[----:B------:R-:W-:Y:S01]  /*19be0*/  ISETP.GT.U32.AND P0, PT, R9, R14, PT ;  /* 0x0000000e0900720c */ /* 0x000fe20003f04070 */
[----:B------:R-:W-:Y:S01]  /*19bf0*/  IMAD.HI.U32 R15, R10, R22, RZ ;  /* 0x000000160a0f7227 */ /* 0x000fe200078e00ff */
[----:B------:R-:W-:-:S03]  /*19c00*/  IABS R17, R11 ;  /* 0x0000000b00117213 */ /* 0x000fc60000000000 */
[----:B-1----:R-:W-:Y:S02]  /*19c10*/  IMAD.MOV.U32 R0, RZ, RZ, R6 ;  /* 0x000000ffff007224 */ /* 0x002fe400078e0006 */
[----:B------:R-:W-:Y:S02]  /*19c20*/  IMAD.MOV R15, RZ, RZ, -R15 ;  /* 0x000000ffff0f7224 */ /* 0x000fe400078e0a0f */
[----:B------:R-:W-:Y:S01]  /*19c30*/  @!P5 IMAD.MOV R0, RZ, RZ, -R0 ;  /* 0x000000ffff00d224 */ /* 0x000fe200078e0a00 */
[----:B------:R-:W-:Y:S01]  /*19c40*/  ISETP.GT.U32.AND P5, PT, R9, R7, PT ;  /* 0x000000070900720c */ /* 0x000fe20003fa4070 */
[--C-:B------:R-:W-:Y:S01]  /*19c50*/  @!P3 IMAD.IADD R29, R29, 0x1, -R9.reuse ;  /* 0x000000011d1db824 */ /* 0x100fe200078e0a09 */
[C---:B------:R-:W-:Y:S01]  /*19c60*/  ISETP.GT.U32.AND P3, PT, R9.reuse, R12, PT ;  /* 0x0000000c0900720c */ /* 0x040fe20003f64070 */
[C---:B------:R-:W-:Y:S01]  /*19c70*/  IMAD R22, R9.reuse, R15, R22 ;  /* 0x0000000f09167224 */ /* 0x040fe200078e0216 */
[----:B------:R0:W-:Y:S01]  /*19c80*/  STL [R1+0x44], R0 ;  /* 0x0000440001007387 */ /* 0x0001e20000100800 */
[----:B------:R-:W-:Y:S01]  /*19c90*/  @!P0 IMAD.IADD R14, R14, 0x1, -R9 ;  /* 0x000000010e0e8824 */ /* 0x000fe200078e0a09 */
[----:B------:R-:W-:Y:S01]  /*19ca0*/  ISETP.GE.AND P0, PT, R2, RZ, PT ;  /* 0x000000ff0200720c */ /* 0x000fe20003f06270 */
[----:B------:R-:W-:Y:S01]  /*19cb0*/  @!P1 IMAD.MOV R3, RZ, RZ, -R3 ;  /* 0x000000ffff039224 */ /* 0x000fe200078e0a03 */
[----:B------:R-:W-:Y:S01]  /*19cc0*/  ISETP.GT.U32.AND P1, PT, R9, R29, PT ;  /* 0x0000001d0900720c */ /* 0x000fe20003f24070 */
[----:B------:R-:W-:-:S03]  /*19cd0*/  IMAD.HI.U32 R5, R10, R16, RZ ;  /* 0x000000100a057227 */ /* 0x000fc600078e00ff */
[----:B------:R-:W-:Y:S01]  /*19ce0*/  STL [R1+0x40], R3 ;  /* 0x0000400301007387 */ /* 0x000fe20000100800 */
[--C-:B------:R-:W-:Y:S01]  /*19cf0*/  @!P5 IMAD.IADD R7, R7, 0x1, -R9.reuse ;  /* 0x000000010707d824 */ /* 0x100fe200078e0a09 */
[C---:B------:R-:W-:Y:S01]  /*19d00*/  ISETP.GT.U32.AND P5, PT, R9.reuse, R22, PT ;  /* 0x000000160900720c */ /* 0x040fe20003fa4070 */
[----:B0-----:R-:W-:Y:S02]  /*19d10*/  IMAD.MOV.U32 R0, RZ, RZ, R14 ;  /* 0x000000ffff007224 */ /* 0x001fe400078e000e */
[----:B------:R-:W-:Y:S02]  /*19d20*/  @!P3 IMAD.IADD R12, R12, 0x1, -R9 ;  /* 0x000000010c0cb824 */ /* 0x000fe400078e0a09 */
[----:B------:R-:W-:Y:S01]  /*19d30*/  @!P2 IMAD.MOV R0, RZ, RZ, -R0 ;  /* 0x000000ffff00a224 */ /* 0x000fe200078e0a00 */
[----:B------:R-:W-:Y:S01]  /*19d40*/  ISETP.GT.U32.AND P2, PT, R9, R20, PT ;  /* 0x000000140900720c */ /* 0x000fe20003f44070 */
[----:B------:R-:W-:Y:S02]  /*19d50*/  VIADD R2, R26, 0xe ;  /* 0x0000000e1a027836 */ /* 0x000fe40000000000 */
[----:B------:R-:W-:Y:S01]  /*19d60*/  IMAD.MOV R5, RZ, RZ, -R5 ;  /* 0x000000ffff057224 */ /* 0x000fe200078e0a05 */
[----:B------:R0:W-:Y:S01]  /*19d70*/  STL [R1+0x3c], R0 ;  /* 0x00003c0001007387 */ /* 0x0001e20000100800 */
[----:B------:R-:W-:Y:S01]  /*19d80*/  IMAD.HI.U32 R6, R10, R18, RZ ;  /* 0x000000120a067227 */ /* 0x000fe200078e00ff */
[----:B------:R-:W-:-:S03]  /*19d90*/  IABS R25, R2 ;  /* 0x0000000200197213 */ /* 0x000fc60000000000 */
[----:B------:R-:W-:Y:S02]  /*19da0*/  @!P5 IMAD.IADD R22, R22, 0x1, -R9 ;  /* 0x000000011616d824 */ /* 0x000fe400078e0a09 */
[----:B------:R-:W-:Y:S02]  /*19db0*/  IMAD R16, R9, R5, R16 ;  /* 0x0000000509107224 */ /* 0x000fe400078e0210 */
[----:B------:R-:W-:Y:S02]  /*19dc0*/  VIADD R5, R26, 0x6 ;  /* 0x000000061a057836 */ /* 0x000fe40000000000 */
[----:B0-----:R-:W-:Y:S02]  /*19dd0*/  IMAD.MOV.U32 R0, RZ, RZ, R12 ;  /* 0x000000ffff007224 */ /* 0x001fe400078e000c */
[----:B------:R-:W-:Y:S01]  /*19de0*/  IMAD.HI.U32 R21, R10, R25, RZ ;  /* 0x000000190a157227 */ /* 0x000fe200078e00ff */
[----:B------:R-:W-:-:S03]  /*19df0*/  IABS R15, R5 ;  /* 0x00000005000f7213 */ /* 0x000fc60000000000 */
[----:B------:R-:W-:Y:S01]  /*19e00*/  @!P6 IMAD.MOV R0, RZ, RZ, -R0 ;  /* 0x000000ffff00e224 */ /* 0x000fe200078e0a00 */
[C---:B------:R-:W-:Y:S01]  /*19e10*/  ISETP.GT.U32.AND P6, PT, R9.reuse, R22, PT ;  /* 0x000000160900720c */ /* 0x040fe20003fc4070 */
[----:B------:R-:W-:Y:S02]  /*19e20*/  IMAD.MOV R21, RZ, RZ, -R21 ;  /* 0x000000ffff157224 */ /* 0x000fe400078e0a15 */
[----:B------:R-:W-:Y:S01]  /*19e30*/  @!P2 IMAD.IADD R20, R20, 0x1, -R9 ;  /* 0x000000011414a824 */ /* 0x000fe200078e0a09 */
[----:B------:R0:W-:Y:S01]  /*19e40*/  STL [R1+0x4], R0 ;  /* 0x0000040001007387 */ /* 0x0001e20000100800 */
[----:B------:R-:W-:Y:S02]  /*19e50*/  IMAD R25, R9, R21, R25 ;  /* 0x0000001509197224 */ /* 0x000fe400078e0219 */
[----:B------:R-:W-:Y:S02]  /*19e60*/  IMAD.MOV R6, RZ, RZ, -R6 ;  /* 0x000000ffff067224 */ /* 0x000fe400078e0a06 */
[--C-:B------:R-:W-:Y:S01]  /*19e70*/  @!P1 IMAD.IADD R29, R29, 0x1, -R9.reuse ;  /* 0x000000011d1d9824 */ /* 0x100fe200078e0a09 */
[C---:B------:R-:W-:Y:S01]  /*19e80*/  ISETP.GT.U32.AND P3, PT, R9.reuse, R25, PT ;  /* 0x000000190900720c */ /* 0x040fe20003f64070 */
[----:B------:R-:W-:Y:S01]  /*19e90*/  IMAD R18, R9, R6, R18 ;  /* 0x0000000609127224 */ /* 0x000fe200078e0212 */
[----:B------:R-:W-:Y:S01]  /*19ea0*/  ISETP.GE.AND P1, PT, R4, RZ, PT ;  /* 0x000000ff0400720c */ /* 0x000fe20003f26270 */
[----:B------:R-:W-:Y:S01]  /*19eb0*/  @!P6 IMAD.IADD R22, R22, 0x1, -R9 ;  /* 0x000000011616e824 */ /* 0x000fe200078e0a09 */
[----:B------:R-:W-:Y:S01]  /*19ec0*/  ISETP.GE.AND P6, PT, R2, RZ, PT ;  /* 0x000000ff0200720c */ /* 0x000fe20003fc6270 */
[----:B0-----:R-:W-:-:S02]  /*19ed0*/  VIADD R0, R26, 0x4 ;  /* 0x000000041a007836 */ /* 0x001fc40000000000 */
[----:B------:R-:W-:-:S03]  /*19ee0*/  IMAD.HI.U32 R2, R10, R15, RZ ;  /* 0x0000000f0a027227 */ /* 0x000fc600078e00ff */
[----:B------:R-:W-:Y:S01]  /*19ef0*/  IABS R21, R0 ;  /* 0x0000000000157213 */ /* 0x000fe20000000000 */
[----:B------:R-:W-:Y:S01]  /*19f00*/  IMAD.MOV R2, RZ, RZ, -R2 ;  /* 0x000000ffff027224 */ /* 0x000fe200078e0a02 */
[----:B------:R0:W-:Y:S01]  /*19f10*/  STL [R1+0x24], R0 ;  /* 0x0000240001007387 */ /* 0x0001e20000100800 */
[----:B------:R-:W-:Y:S01]  /*19f20*/  @!P3 IMAD.IADD R25, R25, 0x1, -R9 ;  /* 0x000000011919b824 */ /* 0x000fe200078e0a09 */
[C---:B------:R-:W-:Y:S01]  /*19f30*/  ISETP.GT.U32.AND P3, PT, R9.reuse, R20, PT ;  /* 0x000000140900720c */ /* 0x040fe20003f64070 */
[C---:B------:R-:W-:Y:S02]  /*19f40*/  IMAD R15, R9.reuse, R2, R15 ;  /* 0x00000002090f7224 */ /* 0x040fe400078e020f */
[----:B------:R-:W-:Y:S01]  /*19f50*/  IMAD.HI.U32 R2, R10, R21, RZ ;  /* 0x000000150a027227 */ /* 0x000fe200078e00ff */
[----:B------:R-:W-:-:S03]  /*19f60*/  ISETP.GT.U32.AND P5, PT, R9, R25, PT ;  /* 0x000000190900720c */ /* 0x000fc60003fa4070 */
[----:B------:R-:W-:Y:S02]  /*19f70*/  IMAD.MOV R2, RZ, RZ, -R2 ;  /* 0x000000ffff027224 */ /* 0x000fe400078e0a02 */
[----:B------:R-:W-:Y:S02]  /*19f80*/  VIADD R6, R26, 0x8 ;  /* 0x000000081a067836 */ /* 0x000fe40000000000 */
[----:B------:R-:W-:Y:S02]  /*19f90*/  IMAD R21, R9, R2, R21 ;  /* 0x0000000209157224 */ /* 0x000fe400078e0215 */
[----:B------:R-:W-:Y:S01]  /*19fa0*/  IMAD.HI.U32 R2, R10, R24, RZ ;  /* 0x000000180a027227 */ /* 0x000fe200078e00ff */
[----:B------:R-:W-:-:S03]  /*19fb0*/  IABS R13, R6 ;  /* 0x00000006000d7213 */ /* 0x000fc60000000000 */
[----:B------:R-:W-:Y:S02]  /*19fc0*/  IMAD.MOV R2, RZ, RZ, -R2 ;  /* 0x000000ffff027224 */ /* 0x000fe400078e0a02 */
[----:B------:R-:W-:Y:S02]  /*19fd0*/  IMAD.MOV.U32 R12, RZ, RZ, R13 ;  /* 0x000000ffff0c7224 */ /* 0x000fe400078e000d */
[C---:B------:R-:W-:Y:S02]  /*19fe0*/  IMAD R24, R9.reuse, R2, R24 ;  /* 0x0000000209187224 */ /* 0x040fe400078e0218 */
[----:B------:R-:W1:Y:S01]  /*19ff0*/  S2R R2, SR_TID.X ;  /* 0x0000000000027919 */ /* 0x000e620000002100 */
[--C-:B------:R-:W-:Y:S01]  /*1a000*/  @!P3 IMAD.IADD R20, R20, 0x1, -R9.reuse ;  /* 0x000000011414b824 */ /* 0x100fe200078e0a09 */
[----:B------:R-:W-:Y:S01]  /*1a010*/  ISETP.GT.U32.AND P3, PT, R9, R16, PT ;  /* 0x000000100900720c */ /* 0x000fe20003f64070 */
[----:B------:R-:W-:Y:S01]  /*1a020*/  @!P5 IMAD.IADD R25, R25, 0x1, -R9 ;  /* 0x000000011919d824 */ /* 0x000fe200078e0a09 */
[----:B------:R-:W-:Y:S01]  /*1a030*/  ISETP.GT.U32.AND P5, PT, R9, R18, PT ;  /* 0x000000120900720c */ /* 0x000fe20003fa4070 */
[----:B------:R-:W-:-:S02]  /*1a040*/  VIADD R4, R26, 0x7 ;  /* 0x000000071a047836 */ /* 0x000fc40000000000 */
[----:B------:R-:W-:-:S03]  /*1a050*/  IMAD.HI.U32 R13, R10, R12, RZ ;  /* 0x0000000c0a0d7227 */ /* 0x000fc600078e00ff */
[----:B------:R-:W-:Y:S01]  /*1a060*/  IABS R23, R4 ;  /* 0x0000000400177213 */ /* 0x000fe20000000000 */
[----:B------:R-:W-:Y:S02]  /*1a070*/  IMAD.MOV R13, RZ, RZ, -R13 ;  /* 0x000000ffff0d7224 */ /* 0x000fe400078e0a0d */
[----:B------:R-:W-:-:S04]  /*1a080*/  IMAD.HI.U32 R19, R10, R17, RZ ;  /* 0x000000110a137227 */ /* 0x000fc800078e00ff */
[----:B------:R-:W-:Y:S02]  /*1a090*/  IMAD R12, R9, R13, R12 ;  /* 0x0000000d090c7224 */ /* 0x000fe400078e020c */
[----:B------:R-:W-:-:S04]  /*1a0a0*/  IMAD.HI.U32 R13, R10, R23, RZ ;  /* 0x000000170a0d7227 */ /* 0x000fc800078e00ff */
[----:B------:R-:W-:Y:S02]  /*1a0b0*/  IMAD.MOV R19, RZ, RZ, -R19 ;  /* 0x000000ffff137224 */ /* 0x000fe400078e0a13 */
[--C-:B------:R-:W-:Y:S01]  /*1a0c0*/  @!P3 IMAD.IADD R16, R16, 0x1, -R9.reuse ;  /* 0x000000011010b824 */ /* 0x100fe200078e0a09 */
[----:B------:R-:W-:Y:S01]  /*1a0d0*/  ISETP.GE.AND P3, PT, R8, RZ, PT ;  /* 0x000000ff0800720c */ /* 0x000fe20003f66270 */
[----:B------:R-:W-:Y:S01]  /*1a0e0*/  @!P5 IMAD.IADD R18, R18, 0x1, -R9 ;  /* 0x000000011212d824 */ /* 0x000fe200078e0a09 */
[----:B------:R-:W-:Y:S01]  /*1a0f0*/  ISETP.GE.AND P5, PT, R11, RZ, PT ;  /* 0x000000ff0b00720c */ /* 0x000fe20003fa6270 */
[----:B0-----:R-:W-:Y:S01]  /*1a100*/  VIADD R0, R26, 0x2 ;  /* 0x000000021a007836 */ /* 0x001fe20000000000 */
[----:B------:R-:W-:Y:S01]  /*1a110*/  IABS R11, R27 ;  /* 0x0000001b000b7213 */ /* 0x000fe20000000000 */
[----:B------:R-:W-:Y:S01]  /*1a120*/  IMAD.MOV R8, RZ, RZ, -R13 ;  /* 0x000000ffff087224 */ /* 0x000fe200078e0a0d */
[----:B-1----:R-:W-:Y:S01]  /*1a130*/  SHF.R.U32.HI R2, RZ, 0x4, R2 ;  /* 0x00000004ff027819 */ /* 0x002fe20000011602 */
[C---:B------:R-:W-:Y:S01]  /*1a140*/  IMAD R17, R9.reuse, R19, R17 ;  /* 0x0000001309117224 */ /* 0x040fe200078e0211 */
[----:B------:R3:W-:Y:S01]  /*1a150*/  STL [R1+0x2c], R0 ;  /* 0x00002c0001007387 */ /* 0x0007e20000100800 */
[----:B------:R-:W-:Y:S01]  /*1a160*/  IABS R19, R0 ;  /* 0x0000000000137213 */ /* 0x000fe20000000000 */
[----:B------:R-:W-:Y:S01]  /*1a170*/  IMAD R23, R9, R8, R23 ;  /* 0x0000000809177224 */ /* 0x000fe200078e0217 */
[----:B------:R-:W-:Y:S01]  /*1a180*/  SGXT.U32 R2, R2, 0x3 ;  /* 0x000000030202781a */ /* 0x000fe20000000000 */
[----:B------:R-:W-:Y:S01]  /*1a190*/  VIADD R3, R26, 0x1 ;  /* 0x000000011a037836 */ /* 0x000fe20000000000 */
[----:B------:R-:W-:Y:S01]  /*1a1a0*/  IABS R13, R26 ;  /* 0x0000001a000d7213 */ /* 0x000fe20000000000 */
[----:B------:R-:W-:Y:S01]  /*1a1b0*/  IMAD.HI.U32 R8, R10, R11, RZ ;  /* 0x0000000b0a087227 */ /* 0x000fe200078e00ff */
[----:B------:R-:W-:-:S02]  /*1a1c0*/  LOP3.LUT R2, R2, 0xf0, RZ, 0xfc, !PT ;  /* 0x000000f002027812 */ /* 0x000fc400078efcff */
[----:B------:R-:W-:Y:S01]  /*1a1d0*/  IABS R14, R3 ;  /* 0x00000003000e7213 */ /* 0x000fe20000000000 */
[----:B---3--:R-:W-:Y:S01]  /*1a1e0*/  IMAD R0, RZ, RZ, -UR7 ;  /* 0x80000007ff007e24 */ /* 0x008fe2000f8e02ff */
[C---:B------:R-:W-:Y:S01]  /*1a1f0*/  ISETP.GT.U32.AND P2, PT, R9.reuse, R17, PT ;  /* 0x000000110900720c */ /* 0x040fe20003f44070 */
[----:B------:R-:W-:Y:S02]  /*1a200*/  IMAD R2, R2, UR7, RZ ;  /* 0x0000000702027c24 */ /* 0x000fe4000f8e02ff */
[----:B------:R-:W-:Y:S02]  /*1a210*/  IMAD.MOV R8, RZ, RZ, -R8 ;  /* 0x000000ffff087224 */ /* 0x000fe400078e0a08 */
[----:B------:R-:W-:Y:S02]  /*1a220*/  IMAD R2, R0, 0x8, R2 ;  /* 0x0000000800027824 */ /* 0x000fe400078e0202 */
[----:B------:R-:W-:Y:S02]  /*1a230*/  IMAD R11, R9, R8, R11 ;  /* 0x00000008090b7224 */ /* 0x000fe400078e020b */
[C---:B------:R-:W-:Y:S01]  /*1a240*/  IMAD.HI.U32 R26, R10.reuse, R19, RZ ;  /* 0x000000130a1a7227 */ /* 0x040fe200078e00ff */
[----:B------:R0:W-:Y:S03]  /*1a250*/  STL [R1+0x70], R2 ;  /* 0x0000700201007387 */ /* 0x0001e60000100800 */
[----:B------:R-:W-:-:S04]  /*1a260*/  IMAD.HI.U32 R8, R10, R14, RZ ;  /* 0x0000000e0a087227 */ /* 0x000fc800078e00ff */
[----:B------:R-:W-:Y:S02]  /*1a270*/  IMAD.MOV R26, RZ, RZ, -R26 ;  /* 0x000000ffff1a7224 */ /* 0x000fe400078e0a1a */
[----:B------:R-:W-:Y:S02]  /*1a280*/  IMAD.MOV R8, RZ, RZ, -R8 ;  /* 0x000000ffff087224 */ /* 0x000fe400078e0a08 */
[----:B0-----:R-:W-:Y:S02]  /*1a290*/  IMAD.HI.U32 R2, R10, R13, RZ ;  /* 0x0000000d0a027227 */ /* 0x001fe400078e00ff */
[----:B------:R-:W0:Y:S02]  /*1a2a0*/  S2R R10, SR_TID.X ;  /* 0x00000000000a7919 */ /* 0x000e240000002100 */
[C---:B------:R-:W-:Y:S02]  /*1a2b0*/  IMAD R19, R9.reuse, R26, R19 ;  /* 0x0000001a09137224 */ /* 0x040fe400078e0213 */
[----:B------:R-:W2:Y:S01]  /*1a2c0*/  LDL.LU R26, [R1+0x8] ;  /* 0x00000800011a7983 */ /* 0x000ea20000300800 */
[----:B------:R-:W-:-:S02]  /*1a2d0*/  IMAD R14, R9, R8, R14 ;  /* 0x00000008090e7224 */ /* 0x000fc400078e020e */
[----:B------:R-:W-:-:S05]  /*1a2e0*/  @!P2 IMAD.IADD R17, R17, 0x1, -R9 ;  /* 0x000000011111a824 */ /* 0x000fca00078e0a09 */
[----:B------:R-:W-:-:S13]  /*1a2f0*/  ISETP.GT.U32.AND P2, PT, R9, R17, PT ;  /* 0x000000110900720c */ /* 0x000fda0003f44070 */
[----:B------:R-:W-:Y:S01]  /*1a300*/  @!P2 IMAD.IADD R17, R17, 0x1, -R9 ;  /* 0x000000011111a824 */ /* 0x000fe200078e0a09 */
[----:B------:R-:W-:Y:S02]  /*1a310*/  ISETP.GT.U32.AND P2, PT, R9, R12, PT ;  /* 0x0000000c0900720c */ /* 0x000fe40003f44070 */
[----:B0-----:R-:W-:-:S04]  /*1a320*/  SHF.R.U32.HI R10, RZ, 0x4, R10 ;  /* 0x00000004ff0a7819 */ /* 0x001fc8000001160a */
[----:B------:R-:W-:-:S07]  /*1a330*/  SGXT.U32 R10, R10, 0x3 ;  /* 0x000000030a0a781a */ /* 0x000fce0000000000 */
[----:B------:R-:W-:Y:S01]  /*1a340*/  @!P2 IMAD.IADD R12, R12, 0x1, -R9 ;  /* 0x000000010c0ca824 */ /* 0x000fe200078e0a09 */
[----:B------:R-:W-:Y:S02]  /*1a350*/  LOP3.LUT R10, R10, 0xf0, RZ, 0xfc, !PT ;  /* 0x000000f00a0a7812 */ /* 0x000fe400078efcff */
[----:B------:R-:W-:-:S03]  /*1a360*/  ISETP.GT.U32.AND P2, PT, R9, R23, PT ;  /* 0x000000170900720c */ /* 0x000fc60003f44070 */
[----:B------:R-:W-:-:S04]  /*1a370*/  IMAD R10, R10, UR7, RZ ;  /* 0x000000070a0a7c24 */ /* 0x000fc8000f8e02ff */
[----:B------:R-:W-:-:S04]  /*1a380*/  IMAD R10, R0, 0x8, R10 ;  /* 0x00000008000a7824 */ /* 0x000fc800078e020a */
[----:B------:R-:W-:Y:S02]  /*1a390*/  IMAD R8, R0, 0x8, R10 ;  /* 0x0000000800087824 */ /* 0x000fe400078e020a */
[----:B------:R-:W3:Y:S01]  /*1a3a0*/  LDL.LU R10, [R1+0x38] ;  /* 0x00003800010a7983 */ /* 0x000ee20000300800 */
[----:B------:R-:W-:Y:S01]  /*1a3b0*/  @!P2 IMAD.IADD R23, R23, 0x1, -R9 ;  /* 0x000000011717a824 */ /* 0x000fe200078e0a09 */
[----:B------:R-:W-:Y:S01]  /*1a3c0*/  ISETP.GT.U32.AND P2, PT, R9, R15, PT ;  /* 0x0000000f0900720c */ /* 0x000fe20003f44070 */
[----:B------:R-:W-:-:S04]  /*1a3d0*/  IMAD.MOV.U32 R0, RZ, RZ, R7 ;  /* 0x000000ffff007224 */ /* 0x000fc800078e0007 */
[----:B------:R-:W-:Y:S01]  /*1a3e0*/  @!P4 IMAD.MOV R0, RZ, RZ, -R0 ;  /* 0x000000ffff00c224 */ /* 0x000fe200078e0a00 */
[----:B------:R-:W-:Y:S04]  /*1a3f0*/  STL [R1+0x98], R8 ;  /* 0x0000980801007387 */ /* 0x000fe80000100800 */
[----:B------:R0:W-:Y:S03]  /*1a400*/  STL [R1+0x2f60], R0 ;  /* 0x002f600001007387 */ /* 0x0001e60000100800 */
[----:B------:R-:W-:Y:S01]  /*1a410*/  @!P2 IMAD.IADD R15, R15, 0x1, -R9 ;  /* 0x000000010f0fa824 */ /* 0x000fe200078e0a09 */
[----:B------:R-:W-:Y:S01]  /*1a420*/  ISETP.GT.U32.AND P2, PT, R9, R11, PT ;  /* 0x0000000b0900720c */ /* 0x000fe20003f44070 */
[----:B------:R-:W-:-:S02]  /*1a430*/  IMAD.MOV R2, RZ, RZ, -R2 ;  /* 0x000000ffff027224 */ /* 0x000fc400078e0a02 */
[----:B------:R-:W-:Y:S02]  /*1a440*/  @!P0 IMAD.MOV R29, RZ, RZ, -R29 ;  /* 0x000000ffff1d8224 */ /* 0x000fe400078e0a1d */
[----:B0-----:R-:W-:Y:S02]  /*1a450*/  IMAD R0, RZ, RZ, -UR7 ;  /* 0x80000007ff007e24 */ /* 0x001fe4000f8e02ff */
[----:B------:R-:W-:Y:S02]  /*1a460*/  @!P1 IMAD.MOV R20, RZ, RZ, -R20 ;  /* 0x000000ffff149224 */ /* 0x000fe400078e0a14 */
[----:B------:R-:W-:Y:S01]  /*1a470*/  @!P6 IMAD.MOV R25, RZ, RZ, -R25 ;  /* 0x000000ffff19e224 */ /* 0x000fe200078e0a19 */
[C---:B------:R-:W-:Y:S01]  /*1a480*/  ISETP.GT.U32.AND P6, PT, R9.reuse, R15, PT ;  /* 0x0000000f0900720c */ /* 0x040fe20003fc4070 */
[----:B------:R-:W-:Y:S02]  /*1a490*/  IMAD R8, R0, 0x8, R8 ;  /* 0x0000000800087824 */ /* 0x000fe400078e0208 */
[----:B------:R-:W-:Y:S01]  /*1a4a0*/  @!P3 IMAD.MOV R22, RZ, RZ, -R22 ;  /* 0x000000ffff16b224 */ /* 0x000fe200078e0a16 */
[----:B------:R-:W-:Y:S01]  /*1a4b0*/  STL [R1+0x2f64], R29 ;  /* 0x002f641d01007387 */ /* 0x000fe20000100800 */
[----:B------:R-:W-:-:S02]  /*1a4c0*/  IMAD R13, R9, R2, R13 ;  /* 0x00000002090d7224 */ /* 0x000fc400078e020d */
[----:B------:R-:W-:Y:S01]  /*1a4d0*/  IMAD R2, R0, 0x8, R8 ;  /* 0x0000000800027824 */ /* 0x000fe200078e0208 */
[----:B------:R-:W-:Y:S04]  /*1a4e0*/  STL [R1+0x2f68], R20 ;  /* 0x002f681401007387 */ /* 0x000fe80000100800 */
[----:B------:R-:W-:Y:S04]  /*1a4f0*/  STL [R1+0x2f6c], R25 ;  /* 0x002f6c1901007387 */ /* 0x000fe80000100800 */
[----:B------:R-:W-:Y:S04]  /*1a500*/  STL [R1+0x2f70], R22 ;  /* 0x002f701601007387 */ /* 0x000fe80000100800 */
[----:B------:R-:W-:Y:S04]  /*1a510*/  STL [R1+0x10], R8 ;  /* 0x0000100801007387 */ /* 0x000fe80000100800 */
[----:B------:R0:W-:Y:S01]  /*1a520*/  STL [R1+0xc], R2 ;  /* 0x00000c0201007387 */ /* 0x0001e20000100800 */
[----:B------:R-:W-:-:S02]  /*1a530*/  @!P6 IMAD.IADD R15, R15, 0x1, -R9 ;  /* 0x000000010f0fe824 */ /* 0x000fc400078e0a09 */
[----:B0-----:R-:W-:-:S05]  /*1a540*/  IMAD R2, R0, 0x8, R2 ;  /* 0x0000000800027824 */ /* 0x001fca00078e0202 */
[----:B------:R0:W-:Y:S01]  /*1a550*/  STL [R1+0x8], R2 ;  /* 0x0000080201007387 */ /* 0x0001e20000100800 */
[----:B------:R-:W-:Y:S01]  /*1a560*/  @!P2 IMAD.IADD R11, R11, 0x1, -R9 ;  /* 0x000000010b0ba824 */ /* 0x000fe200078e0a09 */
[----:B------:R-:W-:-:S13]  /*1a570*/  ISETP.GT.U32.AND P2, PT, R9, R16, PT ;  /* 0x000000100900720c */ /* 0x000fda0003f44070 */
[----:B------:R-:W-:Y:S01]  /*1a580*/  @!P2 IMAD.IADD R16, R16, 0x1, -R9 ;  /* 0x000000011010a824 */ /* 0x000fe200078e0a09 */
[----:B------:R-:W-:-:S13]  /*1a590*/  ISETP.GT.U32.AND P2, PT, R9, R21, PT ;  /* 0x000000150900720c */ /* 0x000fda0003f44070 */
[----:B------:R-:W-:Y:S01]  /*1a5a0*/  @!P2 IMAD.IADD R21, R21, 0x1, -R9 ;  /* 0x000000011515a824 */ /* 0x000fe200078e0a09 */
[----:B--2---:R-:W-:Y:S02]  /*1a5b0*/  ISETP.GE.AND P6, PT, R26, RZ, PT ;  /* 0x000000ff1a00720c */ /* 0x004fe40003fc6270 */
[----:B------:R-:W2:Y:S01]  /*1a5c0*/  LDL.LU R26, [R1+0x24] ;  /* 0x00002400011a7983 */ /* 0x000ea20000300800 */
[----:B---3--:R-:W-:-:S03]  /*1a5d0*/  ISETP.GE.AND P2, PT, R10, RZ, PT ;  /* 0x000000ff0a00720c */ /* 0x008fc60003f46270 */
[----:B------:R-:W3:Y:S01]  /*1a5e0*/  LDL.LU R10, [R1+0x2c] ;  /* 0x00002c00010a7983 */ /* 0x000ee20000300800 */
[C---:B------:R-:W-:Y:S02]  /*1a5f0*/  ISETP.GT.U32.AND P0, PT, R9.reuse, R18, PT ;  /* 0x000000120900720c */ /* 0x040fe40003f04070 */
[C---:B------:R-:W-:Y:S02]  /*1a600*/  ISETP.GT.U32.AND P3, PT, R9.reuse, R11, PT ;  /* 0x0000000b0900720c */ /* 0x040fe40003f64070 */
[C---:B------:R-:W-:Y:S02]  /*1a610*/  ISETP.GT.U32.AND P1, PT, R9.reuse, R12, PT ;  /* 0x0000000c0900720c */ /* 0x040fe40003f24070 */
[----:B------:R-:W-:-:S07]  /*1a620*/  ISETP.GT.U32.AND P4, PT, R9, R23, PT ;  /* 0x000000170900720c */ /* 0x000fce0003f84070 */
[--C-:B------:R-:W-:Y:S01]  /*1a630*/  @!P0 IMAD.IADD R18, R18, 0x1, -R9.reuse ;  /* 0x0000000112128824 */ /* 0x100fe200078e0a09 */
[----:B------:R-:W-:Y:S01]  /*1a640*/  ISETP.GT.U32.AND P0, PT, R9, R24, PT ;  /* 0x000000180900720c */ /* 0x000fe20003f04070 */
[--C-:B------:R-:W-:Y:S01]  /*1a650*/  @!P3 IMAD.IADD R11, R11, 0x1, -R9.reuse ;  /* 0x000000010b0bb824 */ /* 0x100fe200078e0a09 */
[C---:B------:R-:W-:Y:S01]  /*1a660*/  ISETP.GT.U32.AND P3, PT, R9.reuse, R13, PT ;  /* 0x0000000d0900720c */ /* 0x040fe20003f64070 */
[--C-:B------:R-:W-:Y:S01]  /*1a670*/  @!P1 IMAD.IADD R12, R12, 0x1, -R9.reuse ;  /* 0x000000010c0c9824 */ /* 0x100fe200078e0a09 */
[----:B------:R-:W-:Y:S01]  /*1a680*/  ISETP.GT.U32.AND P1, PT, R9, R19, PT ;  /* 0x000000130900720c */ /* 0x000fe20003f24070 */
[----:B------:R-:W-:Y:S01]  /*1a690*/  @!P4 IMAD.IADD R23, R23, 0x1, -R9 ;  /* 0x000000011717c824 */ /* 0x000fe200078e0a09 */
[----:B------:R-:W-:-:S07]  /*1a6a0*/  ISETP.GT.U32.AND P4, PT, R9, R14, PT ;  /* 0x0000000e0900720c */ /* 0x000fce0003f84070 */
[--C-:B------:R-:W-:Y:S01]  /*1a6b0*/  @!P0 IMAD.IADD R24, R24, 0x1, -R9.reuse ;  /* 0x0000000118188824 */ /* 0x100fe200078e0a09 */
[----:B------:R-:W-:Y:S01]  /*1a6c0*/  ISETP.GE.AND P0, PT, R6, RZ, PT ;  /* 0x000000ff0600720c */ /* 0x000fe20003f06270 */
[--C-:B------:R-:W-:Y:S01]  /*1a6d0*/  @!P3 IMAD.IADD R13, R13, 0x1, -R9.reuse ;  /* 0x000000010d0db824 */ /* 0x100fe200078e0a09 */
[----:B------:R-:W-:Y:S01]  /*1a6e0*/  ISETP.GT.U32.AND P3, PT, R9, R21, PT ;  /* 0x000000150900720c */ /* 0x000fe20003f64070 */
[----:B0-----:R-:W-:Y:S02]  /*1a6f0*/  IMAD R2, R0, 0x8, R2 ;  /* 0x0000000800027824 */ /* 0x001fe400078e0202 */
[--C-:B------:R-:W-:Y:S01]  /*1a700*/  @!P1 IMAD.IADD R19, R19, 0x1, -R9.reuse ;  /* 0x0000000113139824 */ /* 0x100fe200078e0a09 */
[----:B------:R-:W-:Y:S01]  /*1a710*/  ISETP.GE.AND P1, PT, R4, RZ, PT ;  /* 0x000000ff0400720c */ /* 0x000fe20003f26270 */
[----:B------:R-:W-:Y:S02]  /*1a720*/  @!P4 IMAD.IADD R14, R14, 0x1, -R9 ;  /* 0x000000010e0ec824 */ /* 0x000fe400078e0a09 */
[----:B------:R-:W-:Y:S01]  /*1a730*/  IMAD R4, R0, 0x10, R2 ;  /* 0x0000001000047824 */ /* 0x000fe200078e0202 */
[----:B------:R-:W-:-:S03]  /*1a740*/  ISETP.GE.AND P4, PT, R5, RZ, PT ;  /* 0x000000ff0500720c */ /* 0x000fc60003f86270 */
[----:B------:R-:W-:Y:S01]  /*1a750*/  @!P0 IMAD.MOV R12, RZ, RZ, -R12 ;  /* 0x000000ffff0c8224 */ /* 0x000fe200078e0a0c */
[C---:B------:R-:W-:Y:S01]  /*1a760*/  ISETP.GT.U32.AND P0, PT, R9.reuse, R14, PT ;  /* 0x0000000e0900720c */ /* 0x040fe20003f04070 */
[C---:B------:R-:W-:Y:S02]  /*1a770*/  IMAD R5, R0.reuse, 0x8, R4 ;  /* 0x0000000800057824 */ /* 0x040fe400078e0204 */
[----:B------:R-:W-:Y:S01]  /*1a780*/  @!P5 IMAD.MOV R17, RZ, RZ, -R17 ;  /* 0x000000ffff11d224 */ /* 0x000fe200078e0a11 */
[C---:B------:R-:W-:Y:S01]  /*1a790*/  ISETP.GT.U32.AND P5, PT, R9.reuse, R24, PT ;  /* 0x000000180900720c */ /* 0x040fe20003fa4070 */
[----:B------:R-:W-:Y:S01]  /*1a7a0*/  @!P6 IMAD.MOV R16, RZ, RZ, -R16 ;  /* 0x000000ffff10e224 */ /* 0x000fe200078e0a10 */
[C---:B------:R-:W-:Y:S01]  /*1a7b0*/  ISETP.GT.U32.AND P6, PT, R9.reuse, R13, PT ;  /* 0x0000000d0900720c */ /* 0x040fe20003fc4070 */
[----:B------:R-:W-:Y:S01]  /*1a7c0*/  @!P2 IMAD.MOV R18, RZ, RZ, -R18 ;  /* 0x000000ffff12a224 */ /* 0x000fe200078e0a12 */
[----:B------:R-:W-:Y:S01]  /*1a7d0*/  ISETP.GT.U32.AND P2, PT, R9, R19, PT ;  /* 0x000000130900720c */ /* 0x000fe20003f44070 */
[----:B------:R-:W-:Y:S01]  /*1a7e0*/  @!P3 IMAD.IADD R21, R21, 0x1, -R9 ;  /* 0x000000011515b824 */ /* 0x000fe200078e0a09 */
[----:B------:R-:W-:Y:S01]  /*1a7f0*/  STL [R1+0x2f50], R2 ;  /* 0x002f500201007387 */ /* 0x000fe20000100800 */
[----:B------:R-:W-:-:S02]  /*1a800*/  IMAD R6, R0, 0x8, R5 ;  /* 0x0000000800067824 */ /* 0x000fc400078e0205 */
[----:B------:R-:W-:Y:S01]  /*1a810*/  @!P1 IMAD.MOV R23, RZ, RZ, -R23 ;  /* 0x000000ffff179224 */ /* 0x000fe200078e0a17 */
[----:B------:R-:W-:Y:S01]  /*1a820*/  STL [R1+0x2f4c], R4 ;  /* 0x002f4c0401007387 */ /* 0x000fe20000100800 */
[----:B------:R-:W-:-:S03]  /*1a830*/  IMAD R7, R0, 0x8, R6 ;  /* 0x0000000800077824 */ /* 0x000fc600078e0206 */
[----:B------:R-:W-:Y:S04]  /*1a840*/  STL [R1+0x2f74], R17 ;  /* 0x002f741101007387 */ /* 0x000fe80000100800 */
[----:B------:R-:W-:Y:S01]  /*1a850*/  STL [R1+0x2f78], R16 ;  /* 0x002f781001007387 */ /* 0x000fe20000100800 */
[----:B------:R-:W-:-:S03]  /*1a860*/  IMAD R8, R0, 0x8, R7 ;  /* 0x0000000800087824 */ /* 0x000fc600078e0207 */
[----:B------:R-:W-:Y:S01]  /*1a870*/  STL [R1+0x2f7c], R18 ;  /* 0x002f7c1201007387 */ /* 0x000fe20000100800 */
[----:B------:R-:W-:-:S03]  /*1a880*/  @!P0 IMAD.IADD R14, R14, 0x1, -R9 ;  /* 0x000000010e0e8824 */ /* 0x000fc600078e0a09 */
[----:B------:R-:W-:Y:S01]  /*1a890*/  STL [R1+0x2f80], R12 ;  /* 0x002f800c01007387 */ /* 0x000fe20000100800 */
[----:B------:R-:W-:-:S03]  /*1a8a0*/  ISETP.GE.AND P0, PT, R3, RZ, PT ;  /* 0x000000ff0300720c */ /* 0x000fc60003f06270 */
[----:B------:R-:W-:Y:S04]  /*1a8b0*/  STL [R1+0x2f84], R23 ;  /* 0x002f841701007387 */ /* 0x000fe80000100800 */
[----:B------:R-:W4:Y:S01]  /*1a8c0*/  LDL R29, [R1+0x330] ;  /* 0x00033000011d7983 */ /* 0x000f220000100800 */
[----:B------:R-:W-:-:S03]  /*1a8d0*/  @!P5 IMAD.IADD R24, R24, 0x1, -R9 ;  /* 0x000000011818d824 */ /* 0x000fc600078e0a09 */
[----:B------:R-:W-:Y:S01]  /*1a8e0*/  STL [R1+0x2f48], R5 ;  /* 0x002f480501007387 */ /* 0x000fe20000100800 */
[----:B------:R-:W-:-:S03]  /*1a8f0*/  @!P2 IMAD.IADD R19, R19, 0x1, -R9 ;  /* 0x000000011313a824 */ /* 0x000fc600078e0a09 */
[----:B------:R-:W-:Y:S01]  /*1a900*/  STL [R1+0x2f44], R6 ;  /* 0x002f440601007387 */ /* 0x000fe20000100800 */
[----:B------:R-:W-:-:S03]  /*1a910*/  @!P6 IMAD.IADD R13, R13, 0x1, -R9 ;  /* 0x000000010d0de824 */ /* 0x000fc600078e0a09 */
[----:B------:R-:W4:Y:S01]  /*1a920*/  LDL.LU R3, [R1+0x3058] ;  /* 0x0030580001037983 */ /* 0x000f220000300800 */
[----:B------:R-:W-:-:S03]  /*1a930*/  IMAD R9, R0, 0x8, R8 ;  /* 0x0000000800097824 */ /* 0x000fc600078e0208 */
[----:B------:R-:W-:Y:S04]  /*1a940*/  STL [R1+0x2f40], R7 ;  /* 0x002f400701007387 */ /* 0x000fe80000100800 */
[----:B------:R0:W-:Y:S02]  /*1a950*/  STL [R1+0x2f3c], R8 ;  /* 0x002f3c0801007387 */ /* 0x0001e40000100800 */
[----:B0-----:R-:W0:Y:S01]  /*1a960*/  LDC R8, c[0x0][0x3ac] ;  /* 0x0000eb00ff087b82 */ /* 0x001e220000000800 */
[----:B------:R-:W-:-:S05]  /*1a970*/  @!P4 IMAD.MOV R15, RZ, RZ, -R15 ;  /* 0x000000ffff0fc224 */ /* 0x000fca00078e0a0f */
[----:B------:R-:W-:Y:S04]  /*1a980*/  STL [R1+0x2f88], R15 ;  /* 0x002f880f01007387 */ /* 0x000fe80000100800 */
[----:B------:R-:W-:Y:S01]  /*1a990*/  STL [R1+0x2f34], R9 ;  /* 0x002f340901007387 */ /* 0x000fe20000100800 */
[----:B--2---:R-:W-:Y:S02]  /*1a9a0*/  ISETP.GE.AND P3, PT, R26, RZ, PT ;  /* 0x000000ff1a00720c */ /* 0x004fe40003f66270 */
[----:B------:R-:W1:Y:S02]  /*1a9b0*/  S2R R26, SR_TID.X ;  /* 0x00000000001a7919 */ /* 0x000e640000002100 */
[----:B-1----:R-:W-:-:S05]  /*1a9c0*/  LOP3.LUT R26, R26, 0x7f, RZ, 0xc0, !PT ;  /* 0x0000007f1a1a7812 */ /* 0x002fca00078ec0ff */
[----:B0-----:R-:W-:Y:S01]  /*1a9d0*/  IMAD R26, R26, R8, RZ ;  /* 0x000000081a1a7224 */ /* 0x001fe200078e02ff */
[----:B---3--:R-:W-:Y:S01]  /*1a9e0*/  ISETP.GE.AND P2, PT, R10, RZ, PT ;  /* 0x000000ff0a00720c */ /* 0x008fe20003f46270 */
[----:B------:R-:W-:-:S05]  /*1a9f0*/  IMAD R10, R0, 0x8, R9 ;  /* 0x00000008000a7824 */ /* 0x000fca00078e0209 */
[----:B------:R-:W-:Y:S04]  /*1aa00*/  STL [R1+0x2f30], R10 ;  /* 0x002f300a01007387 */ /* 0x000fe80000100800 */
[----:B------:R-:W-:Y:S04]  /*1aa10*/  STL [R1+0x2f90], R26 ;  /* 0x002f901a01007387 */ /* 0x000fe80000100800 */
[----:B------:R0:W-:Y:S04]  /*1aa20*/  STL [R1+0x2f8c], R8 ;  /* 0x002f8c0801007387 */ /* 0x0001e80000100800 */
[----:B0-----:R-:W2:Y:S04]  /*1aa30*/  LDL.LU R8, [R1+0x1d4] ;  /* 0x0001d40001087983 */ /* 0x001ea80000300800 */
[----:B--2---:R0:W-:Y:S04]  /*1aa40*/  STL [R1+0x3050], R8 ;  /* 0x0030500801007387 */ /* 0x0041e80000100800 */
[----:B0-----:R-:W2:Y:S01]  /*1aa50*/  LDL.LU R8, [R1+0x20] ;  /* 0x0000200001087983 */ /* 0x001ea20000300800 */
[----:B------:R-:W-:Y:S01]  /*1aa60*/  ISETP.GE.AND P1, PT, R27, RZ, PT ;  /* 0x000000ff1b00720c */ /* 0x000fe20003f26270 */
[----:B------:R-:W-:Y:S01]  /*1aa70*/  IMAD R27, R0, 0x10, R10 ;  /* 0x00000010001b7824 */ /* 0x000fe200078e020a */
[----:B------:R-:W-:-:S02]  /*1aa80*/  ISETP.GE.AND P5, PT, R28, RZ, PT ;  /* 0x000000ff1c00720c */ /* 0x000fc40003fa6270 */
[----:B----4-:R-:W-:Y:S02]  /*1aa90*/  ISETP.NE.AND P4, PT, R3, RZ, PT ;  /* 0x000000ff0300720c */ /* 0x010fe40003f85270 */
[----:B------:R-:W-:Y:S01]  /*1aaa0*/  LOP3.LUT R28, RZ, R3, RZ, 0x33, !PT ;  /* 0x00000003ff1c7212 */ /* 0x000fe200078e33ff */
[----:B------:R-:W-:Y:S01]  /*1aab0*/  IMAD R3, R0, 0x8, R27 ;  /* 0x0000000800037824 */ /* 0x000fe200078e021b */
[----:B------:R-:W-:Y:S01]  /*1aac0*/  ISETP.GE.AND P6, PT, R29, RZ, PT ;  /* 0x000000ff1d00720c */ /* 0x000fe20003fc6270 */
[----:B--2---:R0:W-:Y:S04]  /*1aad0*/  STL [R1+0x3054], R8 ;  /* 0x0030540801007387 */ /* 0x0041e80000100800 */
[----:B0-----:R-:W2:Y:S04]  /*1aae0*/  LDL.LU R8, [R1+0x30] ;  /* 0x0000300001087983 */ /* 0x001ea80000300800 */
[----:B------:R-:W3:Y:S04]  /*1aaf0*/  LDL.LU R26, [R1+0x1f0] ;  /* 0x0001f000011a7983 */ /* 0x000ee80000300800 */
[----:B------:R-:W4:Y:S04]  /*1ab00*/  LDL.LU R10, [R1+0x7e0] ;  /* 0x0007e000010a7983 */ /* 0x000f280000300800 */
[----:B------:R-:W3:Y:S04]  /*1ab10*/  LDL.LU R9, [R1+0x7e4] ;  /* 0x0007e40001097983 */ /* 0x000ee80000300800 */
        /* <DEDUP_REMOVED lines=11> */
[----:B------:R-:W3:Y:S01]  /*1abd0*/  LDL.LU R22, [R1+0x27c] ;  /* 0x00027c0001167983 */ /* 0x000ee20000300800 */
[----:B------:R-:W-:-:S03]  /*1abe0*/  @!P1 IMAD.MOV R11, RZ, RZ, -R11 ;  /* 0x000000ffff0b9224 */ /* 0x000fc600078e0a0b */
[----:B------:R-:W3:Y:S04]  /*1abf0*/  LDL.LU R25, [R1+0x28c] ;  /* 0x00028c0001197983 */ /* 0x000ee80000300800 */
[----:B------:R-:W3:Y:S01]  /*1ac00*/  LDL.LU R20, [R1+0x29c] ;  /* 0x00029c0001147983 */ /* 0x000ee20000300800 */
[----:B------:R-:W-:-:S03]  /*1ac10*/  @!P3 IMAD.MOV R21, RZ, RZ, -R21 ;  /* 0x000000ffff15b224 */ /* 0x000fc600078e0a15 */
[----:B------:R-:W3:Y:S04]  /*1ac20*/  LDL.LU R29, [R1+0x2a0] ;  /* 0x0002a000011d7983 */ /* 0x000ee80000300800 */
[----:B------:R-:W3:Y:S01]  /*1ac30*/  LDL.LU R0, [R1+0x2d4] ;  /* 0x0002d40001007983 */ /* 0x000ee20000300800 */
[----:B------:R-:W-:-:S03]  /*1ac40*/  @!P5 IMAD.MOV R24, RZ, RZ, -R24 ;  /* 0x000000ffff18d224 */ /* 0x000fc600078e0a18 */
[----:B------:R0:W-:Y:S01]  /*1ac50*/  STL [R1+0x2f94], R3 ;  /* 0x002f940301007387 */ /* 0x0001e20000100800 */
[----:B------:R-:W-:Y:S02]  /*1ac60*/  @!P2 IMAD.MOV R19, RZ, RZ, -R19 ;  /* 0x000000ffff13a224 */ /* 0x000fe400078e0a13 */
[----:B------:R-:W-:Y:S01]  /*1ac70*/  @!P0 IMAD.MOV R14, RZ, RZ, -R14 ;  /* 0x000000ffff0e8224 */ /* 0x000fe200078e0a0e */
[----:B0-----:R-:W3:Y:S04]  /*1ac80*/  LDL.LU R3, [R1+0x1c4] ;  /* 0x0001c40001037983 */ /* 0x001ee80000300800 */
[----:B------:R0:W-:Y:S01]  /*1ac90*/  STL [R1+0x2f2c], R27 ;  /* 0x002f2c1b01007387 */ /* 0x0001e20000100800 */
[----:B------:R-:W-:-:S03]  /*1aca0*/  @!P6 IMAD.MOV R13, RZ, RZ, -R13 ;  /* 0x000000ffff0de224 */ /* 0x000fc600078e0a0d */
[----:B0-----:R-:W3:Y:S04]  /*1acb0*/  LDL.LU R27, [R1+0x1ac] ;  /* 0x0001ac00011b7983 */ /* 0x001ee80000300800 */
[----:B------:R0:W-:Y:S04]  /*1acc0*/  STL [R1+0x2f98], R11 ;  /* 0x002f980b01007387 */ /* 0x0001e80000100800 */
        /* <DEDUP_REMOVED lines=10> */
[----:B0-----:R-:W3:Y:S01]  /*1ad70*/  LDL.LU R13, [R1+0x1c] ;  /* 0x00001c00010d7983 */ /* 0x001ee20000300800 */
[----:B--2---:R-:W-:-:S05]  /*1ad80*/  SEL R8, R28, R8, !P4 ;  /* 0x000000081c087207 */ /* 0x004fca0006000000 */
[----:B------:R0:W-:Y:S04]  /*1ad90*/  STL [R1+0x30], R8 ;  /* 0x0000300801007387 */ /* 0x0001e80000100800 */
[----:B0-----:R-:W2:Y:S02]  /*1ada0*/  LDL.LU R8, [R1+0x3054] ;  /* 0x0030540001087983 */ /* 0x001ea40000300800 */
[----:B--2---:R-:W-:-:S05]  /*1adb0*/  SEL R8, R28, R8, !P4 ;  /* 0x000000081c087207 */ /* 0x004fca0006000000 */
[----:B------:R0:W-:Y:S04]  /*1adc0*/  STL [R1+0x68], R8 ;  /* 0x0000680801007387 */ /* 0x0001e80000100800 */
[----:B0-----:R-:W2:Y:S01]  /*1add0*/  LDL.LU R8, [R1+0x3050] ;  /* 0x0030500001087983 */ /* 0x001ea20000300800 */
[C---:B---3--:R-:W-:Y:S02]  /*1ade0*/  SEL R13, R28.reuse, R13, !P4 ;  /* 0x0000000d1c0d7207 */ /* 0x048fe40006000000 */
[C---:B------:R-:W-:Y:S02]  /*1adf0*/  SEL R14, R28.reuse, R14, !P4 ;  /* 0x0000000e1c0e7207 */ /* 0x040fe40006000000 */
[C---:B------:R-:W-:Y:S01]  /*1ae00*/  SEL R19, R28.reuse, R19, !P4 ;  /* 0x000000131c137207 */ /* 0x040fe20006000000 */
[----:B------:R0:W-:Y:S01]  /*1ae10*/  STL [R1+0x60], R13 ;  /* 0x0000600d01007387 */ /* 0x0001e20000100800 */
[----:B------:R-:W-:-:S03]  /*1ae20*/  SEL R11, R28, R11, !P4 ;  /* 0x0000000b1c0b7207 */ /* 0x000fc60006000000 */
[----:B------:R1:W-:Y:S01]  /*1ae30*/  STL [R1+0x38], R14 ;  /* 0x0000380e01007387 */ /* 0x0003e20000100800 */
[----:B0-----:R-:W-:-:S03]  /*1ae40*/  SEL R13, R28, R24, !P4 ;  /* 0x000000181c0d7207 */ /* 0x001fc60006000000 */
[----:B------:R-:W-:Y:S01]  /*1ae50*/  STL [R1+0x2c], R19 ;  /* 0x00002c1301007387 */ /* 0x000fe20000100800 */
[----:B-1----:R-:W-:-:S03]  /*1ae60*/  SEL R14, R28, R21, !P4 ;  /* 0x000000151c0e7207 */ /* 0x002fc60006000000 */
[----:B------:R0:W-:Y:S01]  /*1ae70*/  STL [R1+0x28], R13 ;  /* 0x0000280d01007387 */ /* 0x0001e20000100800 */
[----:B------:R-:W-:-:S03]  /*1ae80*/  SEL R3, R28, R3, !P4 ;  /* 0x000000031c037207 */ /* 0x000fc60006000000 */
[----:B------:R-:W-:Y:S01]  /*1ae90*/  STL [R1+0x24], R14 ;  /* 0x0000240e01007387 */ /* 0x000fe20000100800 */
[----:B0-----:R-:W-:-:S03]  /*1aea0*/  SEL R13, R28, R27, !P4 ;  /* 0x0000001b1c0d7207 */ /* 0x001fc60006000000 */
[----:B------:R-:W-:Y:S04]  /*1aeb0*/  STL [R1+0x20], R11 ;  /* 0x0000200b01007387 */ /* 0x000fe80000100800 */
[----:B------:R-:W-:Y:S04]  /*1aec0*/  STL [R1+0x1c], R13 ;  /* 0x00001c0d01007387 */ /* 0x000fe80000100800 */
[----:B------:R4:W-:Y:S01]  /*1aed0*/  STL [R1+0x18], R3 ;  /* 0x0000180301007387 */ /* 0x0009e20000100800 */
[C---:B------:R-:W-:Y:S02]  /*1aee0*/  SEL R9, R28.reuse, R9, !P4 ;  /* 0x000000091c097207 */ /* 0x040fe40006000000 */
[----:B----4-:R-:W-:-:S02]  /*1aef0*/  SEL R3, R28, R10, !P4 ;  /* 0x0000000a1c037207 */ /* 0x010fc40006000000 */
[C---:B------:R-:W-:Y:S02]  /*1af00*/  SEL R4, R28.reuse, R4, !P4 ;  /* 0x000000041c047207 */ /* 0x040fe40006000000 */
[C---:B--2---:R-:W-:Y:S02]  /*1af10*/  SEL R11, R28.reuse, R8, !P4 ;  /* 0x000000081c0b7207 */ /* 0x044fe40006000000 */
[----:B------:R-:W-:-:S03]  /*1af20*/  SEL R8, R28, R26, !P4 ;  /* 0x0000001a1c087207 */ /* 0x000fc60006000000 */
[----:B------:R-:W-:Y:S04]  /*1af30*/  STL [R1+0x14], R11 ;  /* 0x0000140b01007387 */ /* 0x000fe80000100800 */
[----:B------:R0:W-:Y:S04]  /*1af40*/  STL [R1+0x174], R8 ;  /* 0x0001740801007387 */ /* 0x0001e80000100800 */
[----:B------:R1:W-:Y:S01]  /*1af50*/  STL [R1+0x17c], R3 ;  /* 0x00017c0301007387 */ /* 0x0003e20000100800 */
[----:B0-----:R-:W-:-:S03]  /*1af60*/  SEL R8, R28, R15, !P4 ;  /* 0x0000000f1c087207 */ /* 0x001fc60006000000 */
[----:B------:R-:W-:Y:S01]  /*1af70*/  STL [R1+0x1a4], R9 ;  /* 0x0001a40901007387 */ /* 0x000fe20000100800 */
[----:B-1----:R-:W-:-:S03]  /*1af80*/  SEL R3, R28, R7, !P4 ;  /* 0x000000071c037207 */ /* 0x002fc60006000000 */
[----:B------:R-:W-:Y:S01]  /*1af90*/  STL [R1+0x1ac], R8 ;  /* 0x0001ac0801007387 */ /* 0x000fe20000100800 */
[C---:B------:R-:W-:Y:S02]  /*1afa0*/  SEL R7, R28.reuse, R6, !P4 ;  /* 0x000000061c077207 */ /* 0x040fe40006000000 */
[C---:B------:R-:W-:Y:S01]  /*1afb0*/  SEL R6, R28.reuse, R5, !P4 ;  /* 0x000000051c067207 */ /* 0x040fe20006000000 */
[----:B------:R0:W-:Y:S01]  /*1afc0*/  STL [R1+0x1c4], R3 ;  /* 0x0001c40301007387 */ /* 0x0001e20000100800 */
[----:B------:R-:W-:-:S03]  /*1afd0*/  SEL R5, R28, R12, !P4 ;  /* 0x0000000c1c057207 */ /* 0x000fc60006000000 */
[----:B------:R-:W-:Y:S01]  /*1afe0*/  STL [R1+0x1d4], R7 ;  /* 0x0001d40701007387 */ /* 0x000fe20000100800 */
[----:B0-----:R-:W-:-:S03]  /*1aff0*/  SEL R3, R28, R23, !P4 ;  /* 0x000000171c037207 */ /* 0x001fc60006000000 */
[----:B------:R0:W-:Y:S04]  /*1b000*/  STL [R1+0x1f0], R6 ;  /* 0x0001f00601007387 */ /* 0x0001e80000100800 */
[----:B------:R1:W-:Y:S01]  /*1b010*/  STL [R1+0x1f8], R3 ;  /* 0x0001f80301007387 */ /* 0x0003e20000100800 */
[----:B0-----:R-:W-:-:S03]  /*1b020*/  SEL R6, R28, R18, !P4 ;  /* 0x000000121c067207 */ /* 0x001fc60006000000 */
[----:B------:R0:W-:Y:S01]  /*1b030*/  STL [R1+0x20c], R5 ;  /* 0x00020c0501007387 */ /* 0x0001e20000100800 */
[----:B-1----:R-:W-:-:S03]  /*1b040*/  SEL R3, R28, R16, !P4 ;  /* 0x000000101c037207 */ /* 0x002fc60006000000 */
[----:B------:R-:W-:Y:S04]  /*1b050*/  STL [R1+0x224], R6 ;  /* 0x0002240601007387 */ /* 0x000fe80000100800 */
[----:B------:R1:W-:Y:S01]  /*1b060*/  STL [R1+0x22c], R3 ;  /* 0x00022c0301007387 */ /* 0x0003e20000100800 */
[----:B0-----:R-:W-:-:S05]  /*1b070*/  SEL R5, R28, R17, !P4 ;  /* 0x000000111c057207 */ /* 0x001fca0006000000 */
[----:B------:R-:W-:Y:S01]  /*1b080*/  STL [R1+0x230], R5 ;  /* 0x0002300501007387 */ /* 0x000fe20000100800 */
[----:B-1----:R-:W-:-:S03]  /*1b090*/  SEL R3, R28, R2, !P4 ;  /* 0x000000021c037207 */ /* 0x002fc60006000000 */
[----:B------:R0:W-:Y:S01]  /*1b0a0*/  STL [R1+0x250], R4 ;  /* 0x0002500401007387 */ /* 0x0001e20000100800 */
[----:B------:R-:W-:-:S03]  /*1b0b0*/  SEL R2, R28, R22, !P4 ;  /* 0x000000161c027207 */ /* 0x000fc60006000000 */
[----:B------:R1:W-:Y:S01]  /*1b0c0*/  STL [R1+0x260], R3 ;  /* 0x0002600301007387 */ /* 0x0003e20000100800 */
[----:B0-----:R-:W-:-:S03]  /*1b0d0*/  SEL R4, R28, R25, !P4 ;  /* 0x000000191c047207 */ /* 0x001fc60006000000 */
[----:B------:R0:W-:Y:S01]  /*1b0e0*/  STL [R1+0x27c], R2 ;  /* 0x00027c0201007387 */ /* 0x0001e20000100800 */
[----:B-1----:R-:W-:-:S03]  /*1b0f0*/  SEL R3, R28, R20, !P4 ;  /* 0x000000141c037207 */ /* 0x002fc60006000000 */
[----:B------:R-:W-:Y:S04]  /*1b100*/  STL [R1+0x28c], R4 ;  /* 0x00028c0401007387 */ /* 0x000fe80000100800 */
[----:B------:R-:W-:Y:S04]  /*1b110*/  STL [R1+0x29c], R3 ;  /* 0x00029c0301007387 */ /* 0x000fe80000100800 */
[----:B------:R-:W2:Y:S01]  /*1b120*/  LDL.LU R13, [R1+0x310] ;  /* 0x00031000010d7983 */ /* 0x000ea20000300800 */
[C---:B0-----:R-:W-:Y:S02]  /*1b130*/  SEL R2, R28.reuse, R29, !P4 ;  /* 0x0000001d1c027207 */ /* 0x041fe40006000000 */
[----:B------:R-:W-:-:S03]  /*1b140*/  SEL R0, R28, R0, !P4 ;  /* 0x000000001c007207 */ /* 0x000fc60006000000 */
[----:B------:R-:W-:Y:S04]  /*1b150*/  STL [R1+0x2a0], R2 ;  /* 0x0002a00201007387 */ /* 0x000fe80000100800 */
[----:B--2---:R0:W-:Y:S04]  /*1b160*/  STL [R1+0x3044], R13 ;  /* 0x0030440d01007387 */ /* 0x0041e80000100800 */
[----:B------:R-:W-:Y:S04]  /*1b170*/  STL [R1+0x2d4], R0 ;  /* 0x0002d40001007387 */ /* 0x000fe80000100800 */
[----:B0-----:R-:W2:Y:S04]  /*1b180*/  LDL.LU R13, [R1+0x2ec] ;  /* 0x0002ec00010d7983 */ /* 0x001ea80000300800 */
[----:B--2---:R0:W-:Y:S04]  /*1b190*/  STL [R1+0x3048], R13 ;  /* 0x0030480d01007387 */ /* 0x0041e80000100800 */
[----:B0-----:R-:W2:Y:S04]  /*1b1a0*/  LDL.LU R13, [R1+0x2e8] ;  /* 0x0002e800010d7983 */ /* 0x001ea80000300800 */
        /* <DEDUP_REMOVED lines=29> */
[----:B--2---:R-:W-:-:S05]  /*1b380*/  SEL R13, R28, R13, !P4 ;  /* 0x0000000d1c0d7207 */ /* 0x004fca0006000000 */
[----:B------:R0:W-:Y:S04]  /*1b390*/  STL [R1+0x2e0], R13 ;  /* 0x0002e00d01007387 */ /* 0x0001e80000100800 */
[----:B0-----:R-:W2:Y:S02]  /*1b3a0*/  LDL.LU R13, [R1+0x304c] ;  /* 0x00304c00010d7983 */ /* 0x001ea40000300800 */
[----:B--2---:R-:W-:-:S05]  /*1b3b0*/  SEL R13, R28, R13, !P4 ;  /* 0x0000000d1c0d7207 */ /* 0x004fca0006000000 */
[----:B------:R0:W-:Y:S04]  /*1b3c0*/  STL [R1+0x2e8], R13 ;  /* 0x0002e80d01007387 */ /* 0x0001e80000100800 */
[----:B0-----:R-:W2:Y:S02]  /*1b3d0*/  LDL.LU R13, [R1+0x3048] ;  /* 0x00304800010d7983 */ /* 0x001ea40000300800 */
[----:B--2---:R-:W-:-:S05]  /*1b3e0*/  SEL R13, R28, R13, !P4 ;  /* 0x0000000d1c0d7207 */ /* 0x004fca0006000000 */
[----:B------:R0:W-:Y:S04]  /*1b3f0*/  STL [R1+0x2ec], R13 ;  /* 0x0002ec0d01007387 */ /* 0x0001e80000100800 */
[----:B0-----:R-:W2:Y:S01]  /*1b400*/  LDL.LU R13, [R1+0x3044] ;  /* 0x00304400010d7983 */ /* 0x001ea20000300800 */
[C---:B---3--:R-:W-:Y:S02]  /*1b410*/  SEL R14, R28.reuse, R14, !P4 ;  /* 0x0000000e1c0e7207 */ /* 0x048fe40006000000 */
[C---:B----4-:R-:W-:Y:S02]  /*1b420*/  SEL R19, R28.reuse, R19, !P4 ;  /* 0x000000131c137207 */ /* 0x050fe40006000000 */
[C---:B------:R-:W-:Y:S02]  /*1b430*/  SEL R11, R28.reuse, R11, !P4 ;  /* 0x0000000b1c0b7207 */ /* 0x040fe40006000000 */
[----:B------:R-:W-:-:S02]  /*1b440*/  SEL R3, R28, R3, !P4 ;  /* 0x000000031c037207 */ /* 0x000fc40006000000 */
[C---:B------:R-:W-:Y:S02]  /*1b450*/  SEL R9, R28.reuse, R9, !P4 ;  /* 0x000000091c097207 */ /* 0x040fe40006000000 */
[C---:B------:R-:W-:Y:S02]  /*1b460*/  SEL R4, R28.reuse, R4, !P4 ;  /* 0x000000041c047207 */ /* 0x040fe40006000000 */
[----:B--2---:R-:W-:-:S05]  /*1b470*/  SEL R13, R28, R13, !P4 ;  /* 0x0000000d1c0d7207 */ /* 0x004fca0006000000 */
[----:B------:R0:W-:Y:S04]  /*1b480*/  STL [R1+0x310], R13 ;  /* 0x0003100d01007387 */ /* 0x0001e80000100800 */
[----:B------:R1:W-:Y:S01]  /*1b490*/  STL [R1+0x31c], R14 ;  /* 0x00031c0e01007387 */ /* 0x0003e20000100800 */
[----:B0-----:R-:W-:-:S03]  /*1b4a0*/  SEL R13, R28, R24, !P4 ;  /* 0x000000181c0d7207 */ /* 0x001fc60006000000 */
[----:B------:R-:W-:Y:S01]  /*1b4b0*/  STL [R1+0x338], R19 ;  /* 0x0003381301007387 */ /* 0x000fe20000100800 */
[----:B-1----:R-:W-:-:S03]  /*1b4c0*/  SEL R14, R28, R21, !P4 ;  /* 0x000000151c0e7207 */ /* 0x002fc60006000000 */
[----:B------:R0:W-:Y:S04]  /*1b4d0*/  STL [R1+0x348], R13 ;  /* 0x0003480d01007387 */ /* 0x0001e80000100800 */
[----:B------:R-:W-:Y:S01]  /*1b4e0*/  STL [R1+0x364], R14 ;  /* 0x0003640e01007387 */ /* 0x000fe20000100800 */
[----:B0-----:R-:W-:-:S03]  /*1b4f0*/  SEL R13, R28, R27, !P4 ;  /* 0x0000001b1c0d7207 */ /* 0x001fc60006000000 */
[----:B------:R0:W-:Y:S04]  /*1b500*/  STL [R1+0x36c], R11 ;  /* 0x00036c0b01007387 */ /* 0x0001e80000100800 */
[----:B------:R-:W-:Y:S04]  /*1b510*/  STL [R1+0x374], R13 ;  /* 0x0003740d01007387 */ /* 0x000fe80000100800 */
[----:B------:R1:W-:Y:S01]  /*1b520*/  STL [R1+0x3a0], R3 ;  /* 0x0003a00301007387 */ /* 0x0003e20000100800 */
[C---:B0-----:R-:W-:Y:S02]  /*1b530*/  SEL R11, R28.reuse, R8, !P4 ;  /* 0x000000081c0b7207 */ /* 0x041fe40006000000 */
[----:B------:R-:W-:-:S03]  /*1b540*/  SEL R8, R28, R26, !P4 ;  /* 0x0000001a1c087207 */ /* 0x000fc60006000000 */
[----:B------:R-:W-:Y:S01]  /*1b550*/  STL [R1+0x3b0], R11 ;  /* 0x0003b00b01007387 */ /* 0x000fe20000100800 */
[----:B-1----:R-:W-:-:S03]  /*1b560*/  SEL R3, R28, R10, !P4 ;  /* 0x0000000a1c037207 */ /* 0x002fc60006000000 */
        /* <DEDUP_REMOVED lines=516> */
[C---:B-1----:R-:W-:Y:S02]  /*1d5b0*/  SEL R3, R28.reuse, R2, !P4 ;  /* 0x000000021c037207 */ /* 0x042fe40006000000 */
[C---:B------:R-:W-:Y:S01]  /*1d5c0*/  SEL R2, R28.reuse, R22, !P4 ;  /* 0x000000161c027207 */ /* 0x040fe20006000000 */
[----:B------:R0:W-:Y:S04]  /*1d5d0*/  STL [R1+0x5ac], R4 ;  /* 0x0005ac0401007387 */ /* 0x0001e80000100800 */
[----:B------:R1:W-:Y:S04]  /*1d5e0*/  STL [R1+0x5a8], R3 ;  /* 0x0005a80301007387 */ /* 0x0003e80000100800 */
[----:B------:R2:W-:Y:S01]  /*1d5f0*/  STL [R1+0x5a0], R2 ;  /* 0x0005a00201007387 */ /* 0x0005e20000100800 */
[----:B0-----:R-:W-:-:S02]  /*1d600*/  SEL R4, R28, R25, !P4 ;  /* 0x000000191c047207 */ /* 0x001fc40006000000 */
[----:B-1----:R-:W-:-:S03]  /*1d610*/  SEL R3, R28, R20, !P4 ;  /* 0x000000141c037207 */ /* 0x002fc60006000000 */
[----:B------:R-:W-:Y:S01]  /*1d620*/  STL [R1+0x59c], R4 ;  /* 0x00059c0401007387 */ /* 0x000fe20000100800 */
[----:B--2---:R-:W-:-:S03]  /*1d630*/  SEL R2, R28, R29, !P4 ;  /* 0x0000001d1c027207 */ /* 0x004fc60006000000 */
[----:B------:R-:W-:Y:S04]  /*1d640*/  STL [R1+0x598], R3 ;  /* 0x0005980301007387 */ /* 0x000fe80000100800 */
[----:B------:R-:W2:Y:S04]  /*1d650*/  LDL.LU R29, [R1+0x584] ;  /* 0x00058400011d7983 */ /* 0x000ea80000300800 */
[----:B------:R-:W-:Y:S04]  /*1d660*/  STL [R1+0x590], R2 ;  /* 0x0005900201007387 */ /* 0x000fe80000100800 */
[----:B------:R-:W3:Y:S01]  /*1d670*/  LDL.LU R13, [R1+0x578] ;  /* 0x00057800010d7983 */ /* 0x000ee20000300800 */
[----:B------:R-:W-:-:S05]  /*1d680*/  SEL R0, R28, R0, !P4 ;  /* 0x000000001c007207 */ /* 0x000fca0006000000 */
[----:B------:R-:W-:Y:S04]  /*1d690*/  STL [R1+0x58c], R0 ;  /* 0x00058c0001007387 */ /* 0x000fe80000100800 */
[----:B---3--:R0:W-:Y:S04]  /*1d6a0*/  STL [R1+0x3000], R13 ;  /* 0x0030000d01007387 */ /* 0x0081e80000100800 */
[----:B0-----:R-:W3:Y:S01]  /*1d6b0*/  LDL.LU R13, [R1+0x57c] ;  /* 0x00057c00010d7983 */ /* 0x001ee20000300800 */
[----:B--2---:R-:W-:-:S03]  /*1d6c0*/  SEL R29, R28, R29, !P4 ;  /* 0x0000001d1c1d7207 */ /* 0x004fc60006000000 */
[----:B---3--:R0:W-:Y:S04]  /*1d6d0*/  STL [R1+0x3004], R13 ;  /* 0x0030040d01007387 */ /* 0x0081e80000100800 */
        /* <DEDUP_REMOVED lines=35> */
[C---:B----4-:R-:W-:Y:S02]  /*1d910*/  SEL R19, R28.reuse, R19, !P4 ;  /* 0x000000131c137207 */ /* 0x050fe40006000000 */
[C---:B---3--:R-:W-:Y:S02]  /*1d920*/  SEL R11, R28.reuse, R11, !P4 ;  /* 0x0000000b1c0b7207 */ /* 0x048fe40006000000 */
[C---:B------:R-:W-:Y:S02]  /*1d930*/  SEL R9, R28.reuse, R9, !P4 ;  /* 0x000000091c097207 */ /* 0x040fe40006000000 */
[----:B------:R-:W-:-:S02]  /*1d940*/  SEL R2, R28, R2, !P4 ;  /* 0x000000021c027207 */ /* 0x000fc40006000000 */
[----:B--2---:R-:W-:-:S05]  /*1d950*/  SEL R13, R28, R13, !P4 ;  /* 0x0000000d1c0d7207 */ /* 0x004fca0006000000 */
[----:B------:R0:W-:Y:S02]  /*1d960*/  STL [R1+0x578], R13 ;  /* 0x0005780d01007387 */ /* 0x0001e40000100800 */
[C---:B0-----:R-:W-:Y:S02]  /*1d970*/  SEL R13, R28.reuse, R14, !P4 ;  /* 0x0000000e1c0d7207 */ /* 0x041fe40006000000 */
[----:B------:R-:W-:-:S03]  /*1d980*/  SEL R14, R28, R24, !P4 ;  /* 0x000000181c0e7207 */ /* 0x000fc60006000000 */
[----:B------:R0:W-:Y:S04]  /*1d990*/  STL [R1+0x570], R13 ;  /* 0x0005700d01007387 */ /* 0x0001e80000100800 */
[----:B------:R-:W-:Y:S01]  /*1d9a0*/  STL [R1+0x56c], R19 ;  /* 0x00056c1301007387 */ /* 0x000fe20000100800 */
[----:B0-----:R-:W-:-:S03]  /*1d9b0*/  SEL R13, R28, R21, !P4 ;  /* 0x000000151c0d7207 */ /* 0x001fc60006000000 */
[----:B------:R0:W-:Y:S04]  /*1d9c0*/  STL [R1+0x568], R14 ;  /* 0x0005680e01007387 */ /* 0x0001e80000100800 */
[----:B------:R1:W-:Y:S04]  /*1d9d0*/  STL [R1+0x564], R13 ;  /* 0x0005640d01007387 */ /* 0x0003e80000100800 */
[----:B------:R2:W-:Y:S01]  /*1d9e0*/  STL [R1+0x560], R11 ;  /* 0x0005600b01007387 */ /* 0x0005e20000100800 */
[C---:B0-----:R-:W-:Y:S02]  /*1d9f0*/  SEL R14, R28.reuse, R27, !P4 ;  /* 0x0000001b1c0e7207 */ /* 0x041fe40006000000 */
[----:B-1----:R-:W-:-:S02]  /*1da00*/  SEL R13, R28, R3, !P4 ;  /* 0x000000031c0d7207 */ /* 0x002fc40006000000 */
[C---:B------:R-:W-:Y:S02]  /*1da10*/  SEL R3, R28.reuse, R26, !P4 ;  /* 0x0000001a1c037207 */ /* 0x040fe40006000000 */
[C---:B--2---:R-:W-:Y:S01]  /*1da20*/  SEL R11, R28.reuse, R8, !P4 ;  /* 0x000000081c0b7207 */ /* 0x044fe20006000000 */
[----:B------:R-:W-:Y:S01]  /*1da30*/  STL [R1+0x55c], R14 ;  /* 0x00055c0e01007387 */ /* 0x000fe20000100800 */
[----:B------:R-:W-:-:S03]  /*1da40*/  SEL R8, R28, R10, !P4 ;  /* 0x0000000a1c087207 */ /* 0x000fc60006000000 */
[----:B------:R-:W-:Y:S04]  /*1da50*/  STL [R1+0x554], R13 ;  /* 0x0005540d01007387 */ /* 0x000fe80000100800 */
[----:B------:R-:W-:Y:S04]  /*1da60*/  STL [R1+0x550], R11 ;  /* 0x0005500b01007387 */ /* 0x000fe80000100800 */
[----:B------:R0:W-:Y:S04]  /*1da70*/  STL [R1+0x548], R3 ;  /* 0x0005480301007387 */ /* 0x0001e80000100800 */
[----:B------:R1:W-:Y:S01]  /*1da80*/  STL [R1+0x544], R8 ;  /* 0x0005440801007387 */ /* 0x0003e20000100800 */
[----:B0-----:R-:W-:-:S03]  /*1da90*/  SEL R3, R28, R15, !P4 ;  /* 0x0000000f1c037207 */ /* 0x001fc60006000000 */
[----:B------:R-:W-:Y:S01]  /*1daa0*/  STL [R1+0x540], R9 ;  /* 0x0005400901007387 */ /* 0x000fe20000100800 */
[----:B-1----:R-:W-:-:S03]  /*1dab0*/  SEL R8, R28, R7, !P4 ;  /* 0x000000071c087207 */ /* 0x002fc60006000000 */
[----:B------:R0:W-:Y:S01]  /*1dac0*/  STL [R1+0x53c], R3 ;  /* 0x00053c0301007387 */ /* 0x0001e20000100800 */
[C---:B------:R-:W-:Y:S02]  /*1dad0*/  SEL R7, R28.reuse, R6, !P4 ;  /* 0x000000061c077207 */ /* 0x040fe40006000000 */
[C---:B------:R-:W-:Y:S01]  /*1dae0*/  SEL R6, R28.reuse, R23, !P4 ;  /* 0x000000171c067207 */ /* 0x040fe20006000000 */
[----:B------:R-:W-:Y:S01]  /*1daf0*/  STL [R1+0x538], R8 ;  /* 0x0005380801007387 */ /* 0x000fe20000100800 */
[----:B0-----:R-:W-:-:S03]  /*1db00*/  SEL R3, R28, R5, !P4 ;  /* 0x000000051c037207 */ /* 0x001fc60006000000 */
[----:B------:R-:W-:Y:S01]  /*1db10*/  STL [R1+0x534], R7 ;  /* 0x0005340701007387 */ /* 0x000fe20000100800 */
[----:B------:R-:W-:-:S03]  /*1db20*/  SEL R5, R28, R12, !P4 ;  /* 0x0000000c1c057207 */ /* 0x000fc60006000000 */
[----:B------:R0:W-:Y:S04]  /*1db30*/  STL [R1+0x52c], R3 ;  /* 0x00052c0301007387 */ /* 0x0001e80000100800 */
[----:B------:R1:W-:Y:S01]  /*1db40*/  STL [R1+0x524], R6 ;  /* 0x0005240601007387 */ /* 0x0003e20000100800 */
[----:B0-----:R-:W-:-:S03]  /*1db50*/  SEL R3, R28, R18, !P4 ;  /* 0x000000121c037207 */ /* 0x001fc60006000000 */
[----:B------:R0:W-:Y:S01]  /*1db60*/  STL [R1+0x520], R5 ;  /* 0x0005200501007387 */ /* 0x0001e20000100800 */
[----:B-1----:R-:W-:-:S03]  /*1db70*/  SEL R6, R28, R16, !P4 ;  /* 0x000000101c067207 */ /* 0x002fc60006000000 */
[----:B------:R1:W-:Y:S01]  /*1db80*/  STL [R1+0x518], R3 ;  /* 0x0005180301007387 */ /* 0x0003e20000100800 */
[----:B0-----:R-:W-:-:S03]  /*1db90*/  SEL R5, R28, R17, !P4 ;  /* 0x000000111c057207 */ /* 0x001fc60006000000 */
[----:B------:R-:W-:Y:S01]  /*1dba0*/  STL [R1+0x514], R6 ;  /* 0x0005140601007387 */ /* 0x000fe20000100800 */
[----:B-1----:R-:W-:-:S03]  /*1dbb0*/  SEL R3, R28, R4, !P4 ;  /* 0x000000041c037207 */ /* 0x002fc60006000000 */
[----:B------:R-:W-:Y:S01]  /*1dbc0*/  STL [R1+0x510], R5 ;  /* 0x0005100501007387 */ /* 0x000fe20000100800 */
[----:B------:R-:W-:-:S03]  /*1dbd0*/  SEL R4, R28, R22, !P4 ;  /* 0x000000161c047207 */ /* 0x000fc60006000000 */
[----:B------:R0:W-:Y:S04]  /*1dbe0*/  STL [R1+0x50c], R3 ;  /* 0x00050c0301007387 */ /* 0x0001e80000100800 */
[----:B------:R1:W-:Y:S01]  /*1dbf0*/  STL [R1+0x508], R2 ;  /* 0x0005080201007387 */ /* 0x0003e20000100800 */
[----:B0-----:R-:W-:-:S03]  /*1dc00*/  SEL R3, R28, R25, !P4 ;  /* 0x000000191c037207 */ /* 0x001fc60006000000 */
[----:B------:R-:W-:Y:S01]  /*1dc10*/  STL [R1+0x504], R4 ;  /* 0x0005040401007387 */ /* 0x000fe20000100800 */
[----:B-1----:R-:W-:-:S03]  /*1dc20*/  SEL R2, R28, R0, !P4 ;  /* 0x000000001c027207 */ /* 0x002fc60006000000 */
[----:B------:R-:W2:Y:S04]  /*1dc30*/  LDL.LU R0, [R1+0x4ec] ;  /* 0x0004ec0001007983 */ /* 0x000ea80000300800 */
[----:B------:R0:W-:Y:S04]  /*1dc40*/  STL [R1+0x500], R3 ;  /* 0x0005000301007387 */ /* 0x0001e80000100800 */
[----:B------:R1:W-:Y:S04]  /*1dc50*/  STL [R1+0x4fc], R2 ;  /* 0x0004fc0201007387 */ /* 0x0003e80000100800 */
[----:B------:R-:W3:Y:S01]  /*1dc60*/  LDL.LU R13, [R1+0x4dc] ;  /* 0x0004dc00010d7983 */ /* 0x000ee20000300800 */
[----:B0-----:R-:W-:-:S02]  /*1dc70*/  SEL R3, R28, R20, !P4 ;  /* 0x000000141c037207 */ /* 0x001fc40006000000 */
[----:B-1----:R-:W-:-:S03]  /*1dc80*/  SEL R2, R28, R29, !P4 ;  /* 0x0000001d1c027207 */ /* 0x002fc60006000000 */
[----:B------:R-:W-:Y:S04]  /*1dc90*/  STL [R1+0x4f4], R3 ;  /* 0x0004f40301007387 */ /* 0x000fe80000100800 */
[----:B---3--:R0:W-:Y:S04]  /*1dca0*/  STL [R1+0x2ff8], R13 ;  /* 0x002ff80d01007387 */ /* 0x0081e80000100800 */
[----:B------:R-:W-:Y:S04]  /*1dcb0*/  STL [R1+0x4f0], R2 ;  /* 0x0004f00201007387 */ /* 0x000fe80000100800 */
        /* <DEDUP_REMOVED lines=30> */
[----:B------:R-:W3:Y:S04]  /*1dea0*/  LDL.LU R20, [R1+0x458] ;  /* 0x0004580001147983 */ /* 0x000ee80000300800 */
        /* <DEDUP_REMOVED lines=53> */
[----:B------:R-:W2:Y:S04]  /*1e200*/  LDL.LU R29, [R1+0x450] ;  /* 0x00045000011d7983 */ /* 0x000ea80000300800 */
[----:B------:R1:W-:Y:S01]  /*1e210*/  STL [R1+0x46c], R3 ;  /* 0x00046c0301007387 */ /* 0x0003e20000100800 */
[----:B0-----:R-:W-:-:S03]  /*1e220*/  SEL R4, R28, R22, !P4 ;  /* 0x000000161c047207 */ /* 0x001fc60006000000 */
[----:B------:R0:W-:Y:S01]  /*1e230*/  STL [R1+0x468], R2 ;  /* 0x0004680201007387 */ /* 0x0001e20000100800 */
[----:B-1----:R-:W-:-:S03]  /*1e240*/  SEL R3, R28, R25, !P4 ;  /* 0x000000191c037207 */ /* 0x002fc60006000000 */
[----:B------:R-:W-:Y:S04]  /*1e250*/  STL [R1+0x464], R4 ;  /* 0x0004640401007387 */ /* 0x000fe80000100800 */
[----:B------:R-:W-:Y:S04]  /*1e260*/  STL [R1+0x45c], R3 ;  /* 0x00045c0301007387 */ /* 0x000fe80000100800 */
[----:B------:R-:W3:Y:S01]  /*1e270*/  LDL.LU R13, [R1+0x43c] ;  /* 0x00043c00010d7983 */ /* 0x000ee20000300800 */
[C---:B0-----:R-:W-:Y:S02]  /*1e280*/  SEL R2, R28.reuse, R20, !P4 ;  /* 0x000000141c027207 */ /* 0x041fe40006000000 */
[----:B------:R-:W-:-:S03]  /*1e290*/  SEL R0, R28, R0, !P4 ;  /* 0x000000001c007207 */ /* 0x000fc60006000000 */
        /* <DEDUP_REMOVED lines=32> */
[----:B------:R-:W3:Y:S04]  /*1e4a0*/  LDL.LU R25, [R1+0x3c0] ;  /* 0x0003c00001197983 */ /* 0x000ee80000300800 */
[----:B0-----:R-:W3:Y:S04]  /*1e4b0*/  LDL.LU R20, [R1+0x3b8] ;  /* 0x0003b80001147983 */ /* 0x001ee80000300800 */
[----:B------:R-:W3:Y:S01]  /*1e4c0*/  LDL.LU R29, [R1+0x3b4] ;  /* 0x0003b400011d7983 */ /* 0x000ee20000300800 */
        /* <DEDUP_REMOVED lines=49> */
[----:B------:R-:W2:Y:S04]  /*1e7e0*/  LDL.LU R0, [R1+0x3ac] ;  /* 0x0003ac0001007983 */ /* 0x000ea80000300800 */
[----:B------:R-:W-:Y:S04]  /*1e7f0*/  STL [R1+0x3d4], R5 ;  /* 0x0003d40501007387 */ /* 0x000fe80000100800 */
[----:B------:R0:W-:Y:S04]  /*1e800*/  STL [R1+0x3d0], R3 ;  /* 0x0003d00301007387 */ /* 0x0001e80000100800 */
[----:B------:R1:W-:Y:S01]  /*1e810*/  STL [R1+0x3cc], R4 ;  /* 0x0003cc0401007387 */ /* 0x0003e20000100800 */
[----:B0-----:R-:W-:-:S02]  /*1e820*/  SEL R3, R28, R2, !P4 ;  /* 0x000000021c037207 */ /* 0x001fc40006000000 */
[C---:B------:R-:W-:Y:S02]  /*1e830*/  SEL R2, R28.reuse, R22, !P4 ;  /* 0x000000161c027207 */ /* 0x040fe40006000000 */
[C---:B-1----:R-:W-:Y:S01]  /*1e840*/  SEL R4, R28.reuse, R25, !P4 ;  /* 0x000000191c047207 */ /* 0x042fe20006000000 */
[----:B------:R0:W-:Y:S04]  /*1e850*/  STL [R1+0x3c8], R3 ;  /* 0x0003c80301007387 */ /* 0x0001e80000100800 */
[----:B------:R1:W-:Y:S04]  /*1e860*/  STL [R1+0x3c4], R2 ;  /* 0x0003c40201007387 */ /* 0x0003e80000100800 */
[----:B------:R-:W-:Y:S04]  /*1e870*/  STL [R1+0x3c0], R4 ;  /* 0x0003c00401007387 */ /* 0x000fe80000100800 */
        /* <DEDUP_REMOVED lines=34> */
[----:B------:R-:W3:Y:S04]  /*1eaa0*/  LDL.LU R22, [R1+0x324] ;  /* 0x0003240001167983 */ /* 0x000ee80000300800 */
[----:B------:R-:W3:Y:S04]  /*1eab0*/  LDL.LU R25, [R1+0x320] ;  /* 0x0003200001197983 */ /* 0x000ee80000300800 */
        /* <DEDUP_REMOVED lines=37> */
[----:B------:R-:W-:Y:S04]  /*1ed10*/  STL [R1+0x360], R8 ;  /* 0x0003600801007387 */ /* 0x000fe80000100800 */
[----:B------:R0:W-:Y:S04]  /*1ed20*/  STL [R1+0x35c], R3 ;  /* 0x00035c0301007387 */ /* 0x0001e80000100800 */
[----:B------:R1:W-:Y:S01]  /*1ed30*/  STL [R1+0x358], R6 ;  /* 0x0003580601007387 */ /* 0x0003e20000100800 */
[----:B0-----:R-:W-:-:S03]  /*1ed40*/  SEL R3, R28, R23, !P4 ;  /* 0x000000171c037207 */ /* 0x001fc60006000000 */
[----:B------:R0:W-:Y:S01]  /*1ed50*/  STL [R1+0x354], R5 ;  /* 0x0003540501007387 */ /* 0x0001e20000100800 */
[----:B-1----:R-:W-:-:S03]  /*1ed60*/  SEL R6, R28, R12, !P4 ;  /* 0x0000000c1c067207 */ /* 0x002fc60006000000 */
[----:B------:R1:W-:Y:S01]  /*1ed70*/  STL [R1+0x350], R3 ;  /* 0x0003500301007387 */ /* 0x0003e20000100800 */
[----:B0-----:R-:W-:-:S03]  /*1ed80*/  SEL R5, R28, R18, !P4 ;  /* 0x000000121c057207 */ /* 0x001fc60006000000 */
[----:B------:R0:W-:Y:S01]  /*1ed90*/  STL [R1+0x34c], R6 ;  /* 0x00034c0601007387 */ /* 0x0001e20000100800 */
[----:B-1----:R-:W-:-:S03]  /*1eda0*/  SEL R3, R28, R29, !P4 ;  /* 0x0000001d1c037207 */ /* 0x002fc60006000000 */
[----:B------:R-:W2:Y:S04]  /*1edb0*/  LDL.LU R29, [R1+0x30c] ;  /* 0x00030c00011d7983 */ /* 0x000ea80000300800 */
[----:B------:R1:W-:Y:S01]  /*1edc0*/  STL [R1+0x344], R5 ;  /* 0x0003440501007387 */ /* 0x0003e20000100800 */
[----:B0-----:R-:W-:-:S03]  /*1edd0*/  SEL R6, R28, R16, !P4 ;  /* 0x000000101c067207 */ /* 0x001fc60006000000 */
[----:B------:R0:W-:Y:S01]  /*1ede0*/  STL [R1+0x340], R3 ;  /* 0x0003400301007387 */ /* 0x0001e20000100800 */
[----:B-1----:R-:W-:-:S03]  /*1edf0*/  SEL R5, R28, R17, !P4 ;  /* 0x000000111c057207 */ /* 0x002fc60006000000 */
[----:B------:R-:W-:Y:S01]  /*1ee00*/  STL [R1+0x33c], R6 ;  /* 0x00033c0601007387 */ /* 0x000fe20000100800 */
[----:B0-----:R-:W-:-:S03]  /*1ee10*/  SEL R3, R28, R4, !P4 ;  /* 0x000000041c037207 */ /* 0x001fc60006000000 */
[----:B------:R-:W-:Y:S01]  /*1ee20*/  STL [R1+0x334], R5 ;  /* 0x0003340501007387 */ /* 0x000fe20000100800 */
[----:B------:R-:W-:-:S03]  /*1ee30*/  SEL R4, R28, R22, !P4 ;  /* 0x000000161c047207 */ /* 0x000fc60006000000 */
[----:B------:R0:W-:Y:S04]  /*1ee40*/  STL [R1+0x32c], R3 ;  /* 0x00032c0301007387 */ /* 0x0001e80000100800 */
[----:B------:R1:W-:Y:S01]  /*1ee50*/  STL [R1+0x328], R2 ;  /* 0x0003280201007387 */ /* 0x0003e20000100800 */
[----:B0-----:R-:W-:-:S03]  /*1ee60*/  SEL R3, R28, R25, !P4 ;  /* 0x000000191c037207 */ /* 0x001fc60006000000 */
[----:B------:R-:W-:Y:S04]  /*1ee70*/  STL [R1+0x324], R4 ;  /* 0x0003240401007387 */ /* 0x000fe80000100800 */
[----:B------:R-:W-:Y:S04]  /*1ee80*/  STL [R1+0x320], R3 ;  /* 0x0003200301007387 */ /* 0x000fe80000100800 */
[----:B------:R-:W3:Y:S01]  /*1ee90*/  LDL.LU R13, [R1+0x300] ;  /* 0x00030000010d7983 */ /* 0x000ee20000300800 */
[C---:B-1----:R-:W-:Y:S02]  /*1eea0*/  SEL R2, R28.reuse, R20, !P4 ;  /* 0x000000141c027207 */ /* 0x042fe40006000000 */
        /* <DEDUP_REMOVED lines=31> */
[----:B0-----:R-:W3:Y:S04]  /*1f0a0*/  LDL.LU R2, [R1+0x288] ;  /* 0x0002880001027983 */ /* 0x001ee80000300800 */
        /* <DEDUP_REMOVED lines=12> */
[C---:B------:R-:W-:Y:S02]  /*1f170*/  SEL R4, R28.reuse, R4, !P4 ;  /* 0x000000041c047207 */ /* 0x040fe40006000000 */
[----:B--2---:R-:W-:-:S05]  /*1f180*/  SEL R13, R28, R13, !P4 ;  /* 0x0000000d1c0d7207 */ /* 0x004fca0006000000 */
[----:B------:R0:W-:Y:S02]  /*1f190*/  STL [R1+0x300], R13 ;  /* 0x0003000d01007387 */ /* 0x0001e40000100800 */
[C---:B0-----:R-:W-:Y:S02]  /*1f1a0*/  SEL R13, R28.reuse, R14, !P4 ;  /* 0x0000000e1c0d7207 */ /* 0x041fe40006000000 */
[----:B----4-:R-:W-:-:S03]  /*1f1b0*/  SEL R14, R28, R19, !P4 ;  /* 0x000000131c0e7207 */ /* 0x010fc60006000000 */
[----:B------:R0:W-:Y:S01]  /*1f1c0*/  STL [R1+0x2fc], R13 ;  /* 0x0002fc0d01007387 */ /* 0x0001e20000100800 */
[----:B------:R-:W-:-:S03]  /*1f1d0*/  SEL R19, R28, R21, !P4 ;  /* 0x000000151c137207 */ /* 0x000fc60006000000 */
[----:B------:R1:W-:Y:S01]  /*1f1e0*/  STL [R1+0x2f8], R14 ;  /* 0x0002f80e01007387 */ /* 0x0003e20000100800 */
[C---:B0-----:R-:W-:Y:S02]  /*1f1f0*/  SEL R13, R28.reuse, R24, !P4 ;  /* 0x000000181c0d7207 */ /* 0x041fe40006000000 */
        /* <DEDUP_REMOVED lines=15> */
[----:B------:R0:W-:Y:S04]  /*1f2f0*/  STL [R1+0x2c4], R3 ;  /* 0x0002c40301007387 */ /* 0x0001e80000100800 */
[----:B------:R-:W-:Y:S01]  /*1f300*/  STL [R1+0x2c0], R8 ;  /* 0x0002c00801007387 */ /* 0x000fe20000100800 */
[C---:B0-----:R-:W-:Y:S02]  /*1f310*/  SEL R3, R28.reuse, R6, !P4 ;  /* 0x000000061c037207 */ /* 0x041fe40006000000 */
[C---:B------:R-:W-:Y:S01]  /*1f320*/  SEL R6, R28.reuse, R5, !P4 ;  /* 0x000000051c067207 */ /* 0x040fe20006000000 */
[----:B------:R-:W-:Y:S01]  /*1f330*/  STL [R1+0x2bc], R7 ;  /* 0x0002bc0701007387 */ /* 0x000fe20000100800 */
[----:B------:R-:W-:-:S03]  /*1f340*/  SEL R5, R28, R23, !P4 ;  /* 0x000000171c057207 */ /* 0x000fc60006000000 */
[----:B------:R0:W-:Y:S04]  /*1f350*/  STL [R1+0x2b8], R3 ;  /* 0x0002b80301007387 */ /* 0x0001e80000100800 */
[----:B------:R1:W-:Y:S01]  /*1f360*/  STL [R1+0x2b4], R6 ;  /* 0x0002b40601007387 */ /* 0x0003e20000100800 */
[----:B0-----:R-:W-:-:S03]  /*1f370*/  SEL R3, R28, R0, !P4 ;  /* 0x000000001c037207 */ /* 0x001fc60006000000 */
[----:B------:R-:W2:Y:S04]  /*1f380*/  LDL.LU R0, [R1+0x270] ;  /* 0x0002700001007983 */ /* 0x000ea80000300800 */
[----:B------:R0:W-:Y:S01]  /*1f390*/  STL [R1+0x2b0], R5 ;  /* 0x0002b00501007387 */ /* 0x0001e20000100800 */
[----:B-1----:R-:W-:-:S03]  /*1f3a0*/  SEL R6, R28, R18, !P4 ;  /* 0x000000121c067207 */ /* 0x002fc60006000000 */
[----:B------:R1:W-:Y:S01]  /*1f3b0*/  STL [R1+0x2ac], R3 ;  /* 0x0002ac0301007387 */ /* 0x0003e20000100800 */
[C---:B0-----:R-:W-:Y:S02]  /*1f3c0*/  SEL R5, R28.reuse, R12, !P4 ;  /* 0x0000000c1c057207 */ /* 0x041fe40006000000 */
        /* <DEDUP_REMOVED lines=9> */
[----:B------:R0:W-:Y:S01]  /*1f460*/  STL [R1+0x288], R3 ;  /* 0x0002880301007387 */ /* 0x0001e20000100800 */
[----:B-1----:R-:W-:-:S03]  /*1f470*/  SEL R4, R28, R25, !P4 ;  /* 0x000000191c047207 */ /* 0x002fc60006000000 */
[----:B------:R1:W-:Y:S04]  /*1f480*/  STL [R1+0x284], R2 ;  /* 0x0002840201007387 */ /* 0x0003e80000100800 */
[----:B------:R-:W-:Y:S04]  /*1f490*/  STL [R1+0x280], R4 ;  /* 0x0002800401007387 */ /* 0x000fe80000100800 */
[----:B------:R-:W3:Y:S01]  /*1f4a0*/  LDL.LU R13, [R1+0x264] ;  /* 0x00026400010d7983 */ /* 0x000ee20000300800 */
[C---:B0-----:R-:W-:Y:S02]  /*1f4b0*/  SEL R3, R28.reuse, R20, !P4 ;  /* 0x000000141c037207 */ /* 0x041fe40006000000 */
        /* <DEDUP_REMOVED lines=43> */
[----:B--2---:R-:W-:-:S05]  /*1f770*/  SEL R13, R28, R13, !P4 ;  /* 0x0000000d1c0d7207 */ /* 0x004fca0006000000 */
[----:B------:R0:W-:Y:S02]  /*1f780*/  STL [R1+0x264], R13 ;  /* 0x0002640d01007387 */ /* 0x0001e40000100800 */
[C---:B0-----:R-:W-:Y:S02]  /*1f790*/  SEL R13, R28.reuse, R14, !P4 ;  /* 0x0000000e1c0d7207 */ /* 0x041fe40006000000 */
[C---:B----4-:R-:W-:Y:S02]  /*1f7a0*/  SEL R14, R28.reuse, R19, !P4 ;  /* 0x000000131c0e7207 */ /* 0x050fe40006000000 */
[C---:B------:R-:W-:Y:S01]  /*1f7b0*/  SEL R19, R28.reuse, R24, !P4 ;  /* 0x000000181c137207 */ /* 0x040fe20006000000 */
[----:B------:R0:W-:Y:S04]  /*1f7c0*/  STL [R1+0x25c], R13 ;  /* 0x00025c0d01007387 */ /* 0x0001e80000100800 */
[----:B------:R1:W-:Y:S01]  /*1f7d0*/  STL [R1+0x258], R14 ;  /* 0x0002580e01007387 */ /* 0x0003e20000100800 */
[----:B0-----:R-:W-:-:S03]  /*1f7e0*/  SEL R13, R28, R21, !P4 ;  /* 0x000000151c0d7207 */ /* 0x001fc60006000000 */
[----:B------:R-:W-:Y:S01]  /*1f7f0*/  STL [R1+0x254], R19 ;  /* 0x0002541301007387 */ /* 0x000fe20000100800 */
[----:B-1----:R-:W-:-:S03]  /*1f800*/  SEL R14, R28, R11, !P4 ;  /* 0x0000000b1c0e7207 */ /* 0x002fc60006000000 */
[----:B------:R0:W-:Y:S01]  /*1f810*/  STL [R1+0x24c], R13 ;  /* 0x00024c0d01007387 */ /* 0x0001e20000100800 */
[----:B------:R-:W-:-:S03]  /*1f820*/  SEL R11, R28, R27, !P4 ;  /* 0x0000001b1c0b7207 */ /* 0x000fc60006000000 */
[----:B------:R-:W-:Y:S01]  /*1f830*/  STL [R1+0x248], R14 ;  /* 0x0002480e01007387 */ /* 0x000fe20000100800 */
[C---:B0-----:R-:W-:Y:S02]  /*1f840*/  SEL R13, R28.reuse, R3, !P4 ;  /* 0x000000031c0d7207 */ /* 0x041fe40006000000 */
[C---:B------:R-:W-:Y:S01]  /*1f850*/  SEL R3, R28.reuse, R8, !P4 ;  /* 0x000000081c037207 */ /* 0x040fe20006000000 */
[----:B------:R0:W-:Y:S01]  /*1f860*/  STL [R1+0x244], R11 ;  /* 0x0002440b01007387 */ /* 0x0001e20000100800 */
[----:B------:R-:W-:-:S03]  /*1f870*/  SEL R8, R28, R10, !P4 ;  /* 0x0000000a1c087207 */ /* 0x000fc60006000000 */
        /* <DEDUP_REMOVED lines=8> */
[C---:B0-----:R-:W-:Y:S02]  /*1f900*/  SEL R8, R28.reuse, R7, !P4 ;  /* 0x000000071c087207 */ /* 0x041fe40006000000 */
[C---:B------:R-:W-:Y:S02]  /*1f910*/  SEL R7, R28.reuse, R5, !P4 ;  /* 0x000000051c077207 */ /* 0x040fe40006000000 */
[C---:B-1----:R-:W-:Y:S01]  /*1f920*/  SEL R3, R28.reuse, R6, !P4 ;  /* 0x000000061c037207 */ /* 0x042fe20006000000 */
[----:B------:R-:W-:Y:S04]  /*1f930*/  STL [R1+0x220], R9 ;  /* 0x0002200901007387 */ /* 0x000fe80000100800 */
[----:B------:R-:W-:Y:S04]  /*1f940*/  STL [R1+0x21c], R8 ;  /* 0x00021c0801007387 */ /* 0x000fe80000100800 */
[----:B------:R-:W-:Y:S04]  /*1f950*/  STL [R1+0x2fb0], R7 ;  /* 0x002fb00701007387 */ /* 0x000fe80000100800 */
[----:B------:R0:W-:Y:S01]  /*1f960*/  STL [R1+0x218], R3 ;  /* 0x0002180301007387 */ /* 0x0001e20000100800 */
[----:B------:R-:W-:-:S02]  /*1f970*/  SEL R5, R28, R12, !P4 ;  /* 0x0000000c1c057207 */ /* 0x000fc40006000000 */
[C---:B------:R-:W-:Y:S02]  /*1f980*/  SEL R6, R28.reuse, R18, !P4 ;  /* 0x000000121c067207 */ /* 0x040fe40006000000 */
[----:B0-----:R-:W-:-:S05]  /*1f990*/  SEL R3, R28, R23, !P4 ;  /* 0x000000171c037207 */ /* 0x001fca0006000000 */
        /* <DEDUP_REMOVED lines=67> */
[----:B------:R4:W-:Y:S04]  /*1fdd0*/  STL [R1+0x1c8], R7 ;  /* 0x0001c80701007387 */ /* 0x0009e80000100800 */
[----:B------:R0:W-:Y:S01]  /*1fde0*/  STL [R1+0x1c0], R13 ;  /* 0x0001c00d01007387 */ /* 0x0001e20000100800 */
[C---:B----4-:R-:W-:Y:S02]  /*1fdf0*/  SEL R7, R28.reuse, R14, !P4 ;  /* 0x0000000e1c077207 */ /* 0x050fe40006000000 */
[C---:B------:R-:W-:Y:S02]  /*1fe00*/  SEL R14, R28.reuse, R24, !P4 ;  /* 0x000000181c0e7207 */ /* 0x040fe40006000000 */
[C---:B0-----:R-:W-:Y:S01]  /*1fe10*/  SEL R13, R28.reuse, R19, !P4 ;  /* 0x000000131c0d7207 */ /* 0x041fe20006000000 */
        /* <DEDUP_REMOVED lines=10> */
[----:B------:R-:W-:Y:S04]  /*1fec0*/  STL [R1+0x1a0], R11 ;  /* 0x0001a00b01007387 */ /* 0x000fe80000100800 */
[----:B------:R0:W-:Y:S04]  /*1fed0*/  STL [R1+0x19c], R7 ;  /* 0x00019c0701007387 */ /* 0x0001e80000100800 */
[----:B------:R1:W-:Y:S04]  /*1fee0*/  STL [R1+0x198], R8 ;  /* 0x0001980801007387 */ /* 0x0003e80000100800 */
[----:B------:R2:W-:Y:S01]  /*1fef0*/  STL [R1+0x194], R3 ;  /* 0x0001940301007387 */ /* 0x0005e20000100800 */
[----:B0-----:R-:W-:-:S02]  /*1ff00*/  SEL R7, R28, R10, !P4 ;  /* 0x0000000a1c077207 */ /* 0x001fc40006000000 */
[----:B-1----:R-:W-:-:S03]  /*1ff10*/  SEL R8, R28, R9, !P4 ;  /* 0x000000091c087207 */ /* 0x002fc60006000000 */
[----:B------:R0:W-:Y:S01]  /*1ff20*/  STL [R1+0x190], R7 ;  /* 0x0001900701007387 */ /* 0x0001e20000100800 */
[----:B--2---:R-:W-:-:S03]  /*1ff30*/  SEL R3, R28, R15, !P4 ;  /* 0x0000000f1c037207 */ /* 0x004fc60006000000 */
[----:B------:R-:W-:Y:S04]  /*1ff40*/  STL [R1+0x18c], R8 ;  /* 0x00018c0801007387 */ /* 0x000fe80000100800 */
[----:B------:R1:W-:Y:S01]  /*1ff50*/  STL [R1+0x188], R3 ;  /* 0x0001880301007387 */ /* 0x0003e20000100800 */
[C---:B0-----:R-:W-:Y:S02]  /*1ff60*/  SEL R7, R28.reuse, R6, !P4 ;  /* 0x000000061c077207 */ /* 0x041fe40006000000 */
[C---:B------:R-:W-:Y:S02]  /*1ff70*/  SEL R6, R28.reuse, R5, !P4 ;  /* 0x000000051c067207 */ /* 0x040fe40006000000 */
[C---:B------:R-:W-:Y:S01]  /*1ff80*/  SEL R5, R28.reuse, R12, !P4 ;  /* 0x0000000c1c057207 */ /* 0x040fe20006000000 */
[----:B------:R-:W-:Y:S01]  /*1ff90*/  STL [R1+0x184], R7 ;  /* 0x0001840701007387 */ /* 0x000fe20000100800 */
[----:B-1----:R-:W-:-:S03]  /*1ffa0*/  SEL R3, R28, R23, !P4 ;  /* 0x000000171c037207 */ /* 0x002fc60006000000 */
        /* <DEDUP_REMOVED lines=186> */
[----:B0-----:R-:W2:Y:S04]  /*20b50*/  LDL.LU R7, [R1+0x2fb0] ;  /* 0x002fb00001077983 */ /* 0x001ea80000300800 */
[----:B------:R0:W-:Y:S04]  /*20b60*/  STL [R1+0xb4], R13 ;  /* 0x0000b40d01007387 */ /* 0x0001e80000100800 */
[----:B0-----:R-:W3:Y:S04]  /*20b70*/  LDL.LU R13, [R1+0x2fac] ;  /* 0x002fac00010d7983 */ /* 0x001ee80000300800 */
[----:B------:R0:W-:Y:S04]  /*20b80*/  STL [R1+0xb0], R14 ;  /* 0x0000b00e01007387 */ /* 0x0001e80000100800 */
[----:B0-----:R-:W4:Y:S04]  /*20b90*/  LDL.LU R14, [R1+0x2fa8] ;  /* 0x002fa800010e7983 */ /* 0x001f280000300800 */
[----:B------:R0:W-:Y:S04]  /*20ba0*/  STL [R1+0xac], R19 ;  /* 0x0000ac1301007387 */ /* 0x0001e80000100800 */
[----:B0-----:R-:W2:Y:S04]  /*20bb0*/  LDL.LU R19, [R1+0x2fa4] ;  /* 0x002fa40001137983 */ /* 0x001ea80000300800 */
[----:B------:R0:W-:Y:S04]  /*20bc0*/  STL [R1+0xa8], R24 ;  /* 0x0000a81801007387 */ /* 0x0001e80000100800 */
[----:B0-----:R-:W2:Y:S04]  /*20bd0*/  LDL.LU R24, [R1+0x2fa0] ;  /* 0x002fa00001187983 */ /* 0x001ea80000300800 */
[----:B------:R0:W-:Y:S04]  /*20be0*/  STL [R1+0xa4], R21 ;  /* 0x0000a41501007387 */ /* 0x0001e80000100800 */
[----:B0-----:R-:W2:Y:S04]  /*20bf0*/  LDL.LU R21, [R1+0x2f9c] ;  /* 0x002f9c0001157983 */ /* 0x001ea80000300800 */
        /* <DEDUP_REMOVED lines=11> */
[----:B0-----:R-:W4:Y:S04]  /*20cb0*/  LDL.LU R23, [R1+0x2f84] ;  /* 0x002f840001177983 */ /* 0x001f280000300800 */
        /* <DEDUP_REMOVED lines=17> */
[----:B0-----:R-:W4:Y:S01]  /*20dd0*/  LDL.LU R0, [R1+0x2f60] ;  /* 0x002f600001007983 */ /* 0x001f220000300800 */
[----:B------:R-:W-:-:S05]  /*20de0*/  SEL R27, R28, R27, !P4 ;  /* 0x0000001b1c1b7207 */ /* 0x000fca0006000000 */
[----:B------:R0:W-:Y:S02]  /*20df0*/  STL [R1+0x50], R27 ;  /* 0x0000501b01007387 */ /* 0x0001e40000100800 */
[C---:B0-----:R-:W-:Y:S02]  /*20e00*/  SEL R27, R28.reuse, R10, !P4 ;  /* 0x0000000a1c1b7207 */ /* 0x041fe40006000000 */
[C---:B------:R-:W-:Y:S02]  /*20e10*/  SEL R10, R28.reuse, R9, !P4 ;  /* 0x000000091c0a7207 */ /* 0x040fe40006000000 */
[C---:B------:R-:W-:Y:S02]  /*20e20*/  SEL R9, R28.reuse, R6, !P4 ;  /* 0x000000061c097207 */ /* 0x040fe40006000000 */
[C---:B------:R-:W-:Y:S01]  /*20e30*/  SEL R6, R28.reuse, R5, !P4 ;  /* 0x000000051c067207 */ /* 0x040fe20006000000 */
[----:B------:R2:W-:Y:S01]  /*20e40*/  STL [R1+0x4c], R27 ;  /* 0x00004c1b01007387 */ /* 0x0005e20000100800 */
[----:B------:R-:W-:-:S03]  /*20e50*/  SEL R5, R28, R4, !P4 ;  /* 0x000000041c057207 */ /* 0x000fc60006000000 */
[----:B------:R3:W-:Y:S01]  /*20e60*/  STL [R1+0x48], R10 ;  /* 0x0000480a01007387 */ /* 0x0007e20000100800 */
[----:B------:R-:W-:-:S03]  /*20e70*/  SEL R4, R28, R2, !P4 ;  /* 0x000000021c047207 */ /* 0x000fc60006000000 */
[----:B------:R-:W-:Y:S04]  /*20e80*/  STL [R1+0x44], R9 ;  /* 0x0000440901007387 */ /* 0x000fe80000100800 */
[----:B------:R-:W-:Y:S04]  /*20e90*/  STL [R1+0x40], R6 ;  /* 0x0000400601007387 */ /* 0x000fe80000100800 */
[----:B------:R0:W-:Y:S01]  /*20ea0*/  STL [R1+0x3c], R5 ;  /* 0x00003c0501007387 */ /* 0x0001e20000100800 */
[C---:B--2---:R-:W-:Y:S02]  /*20eb0*/  SEL R27, R28.reuse, R21, !P4 ;  /* 0x000000151c1b7207 */ /* 0x044fe40006000000 */
[----:B---3--:R-:W-:-:S02]  /*20ec0*/  SEL R10, R28, R15, !P4 ;  /* 0x0000000f1c0a7207 */ /* 0x008fc40006000000 */
[C---:B----4-:R-:W-:Y:S02]  /*20ed0*/  SEL R2, R28.reuse, R0, !P4 ;  /* 0x000000001c027207 */ /* 0x050fe40006000000 */
[----:B------:R-:W2:Y:S01]  /*20ee0*/  LDL.LU R0, [R1+0x2f5c] ;  /* 0x002f5c0001007983 */ /* 0x000ea20000300800 */
[----:B0-----:R-:W-:-:S03]  /*20ef0*/  SEL R5, R28, R29, !P4 ;  /* 0x0000001d1c057207 */ /* 0x001fc60006000000 */
[----:B------:R0:W-:Y:S01]  /*20f00*/  STL [R1+0x4], R4 ;  /* 0x0000040401007387 */ /* 0x0001e20000100800 */
[----:B------:R-:W-:-:S03]  /*20f10*/  SEL R9, R28, R22, !P4 ;  /* 0x000000161c097207 */ /* 0x000fc60006000000 */
[----:B------:R1:W-:Y:S01]  /*20f20*/  STL [R1], R2 ;  /* 0x0000000201007387 */ /* 0x0003e20000100800 */
[----:B0-----:R-:W-:-:S03]  /*20f30*/  SEL R4, R28, R20, !P4 ;  /* 0x000000141c047207 */ /* 0x001fc60006000000 */
[----:B------:R0:W-:Y:S01]  /*20f40*/  STL [R1+0x214], R5 ;  /* 0x0002140501007387 */ /* 0x0001e20000100800 */
[----:B-1----:R-:W-:-:S03]  /*20f50*/  SEL R2, R28, R25, !P4 ;  /* 0x000000191c027207 */ /* 0x002fc60006000000 */
[----:B------:R1:W-:Y:S04]  /*20f60*/  STL [R1+0x7e0], R4 ;  /* 0x0007e00401007387 */ /* 0x0003e80000100800 */
[----:B------:R-:W-:Y:S04]  /*20f70*/  STL [R1+0x2f38], R9 ;  /* 0x002f380901007387 */ /* 0x000fe80000100800 */
[----:B------:R3:W-:Y:S01]  /*20f80*/  STL [R1+0x7e4], R2 ;  /* 0x0007e40201007387 */ /* 0x0007e20000100800 */
[C---:B0-----:R-:W-:Y:S02]  /*20f90*/  SEL R5, R28.reuse, R18, !P4 ;  /* 0x000000121c057207 */ /* 0x041fe40006000000 */
[----:B-1----:R-:W-:-:S02]  /*20fa0*/  SEL R4, R28, R11, !P4 ;  /* 0x0000000b1c047207 */ /* 0x002fc40006000000 */
[----:B---3--:R-:W-:-:S05]  /*20fb0*/  SEL R2, R28, R17, !P4 ;  /* 0x000000111c027207 */ /* 0x008fca0006000000 */
[----:B------:R0:W-:Y:S01]  /*20fc0*/  STL [R1+0x7e8], R2 ;  /* 0x0007e80201007387 */ /* 0x0001e20000100800 */
[----:B------:R-:W-:-:S03]  /*20fd0*/  IMAD.MOV.U32 R21, RZ, RZ, R5 ;  /* 0x000000ffff157224 */ /* 0x000fc600078e0005 */
[----:B------:R1:W-:Y:S01]  /*20fe0*/  STL [R1+0x2f54], R10 ;  /* 0x002f540a01007387 */ /* 0x0003e20000100800 */
[----:B0-----:R-:W-:-:S05]  /*20ff0*/  SEL R2, R28, R23, !P4 ;  /* 0x000000171c027207 */ /* 0x001fca0006000000 */
[----:B------:R0:W-:Y:S01]  /*21000*/  STL [R1+0x7fc], R2 ;  /* 0x0007fc0201007387 */ /* 0x0001e20000100800 */
[----:B------:R-:W-:-:S03]  /*21010*/  SEL R6, R28, R16, !P4 ;  /* 0x000000101c067207 */ /* 0x000fc60006000000 */
[----:B------:R-:W-:Y:S04]  /*21020*/  STL [R1+0x2f58], R4 ;  /* 0x002f580401007387 */ /* 0x000fe80000100800 */
[----:B------:R-:W3:Y:S04]  /*21030*/  LDL.LU R22, [R1+0x30] ;  /* 0x0000300001167983 */ /* 0x000ee80000300800 */
[----:B------:R-:W4:Y:S01]  /*21040*/  LDL.LU R5, [R1+0x70] ;  /* 0x0000700001057983 */ /* 0x000f220000300800 */
[----:B------:R-:W-:-:S03]  /*21050*/  IMAD.MOV.U32 R23, RZ, RZ, R6 ;  /* 0x000000ffff177224 */ /* 0x000fc600078e0006 */
[----:B------:R-:W3:Y:S01]  /*21060*/  LDL.LU R6, [R1+0x98] ;  /* 0x0000980001067983 */ /* 0x000ee20000300800 */
[----:B-1----:R-:W-:-:S03]  /*21070*/  IMAD.MOV.U32 R10, RZ, RZ, R7 ;  /* 0x000000ffff0a7224 */ /* 0x002fc600078e0007 */
[----:B------:R-:W3:Y:S01]  /*21080*/  LDL.LU R7, [R1+0x10] ;  /* 0x0000100001077983 */ /* 0x000ee20000300800 */
[----:B------:R-:W-:Y:S01]  /*21090*/  SEL R17, R28, R13, !P4 ;  /* 0x0000000d1c117207 */ /* 0x000fe20006000000 */
[----:B------:R-:W-:Y:S02]  /*210a0*/  IMAD R13, R8, 0x80, R26 ;  /* 0x00000080080d7824 */ /* 0x000fe400078e021a */
[----:B------:R-:W3:Y:S04]  /*210b0*/  LDL.LU R8, [R1+0xc] ;  /* 0x00000c0001087983 */ /* 0x000ee80000300800 */
[----:B------:R-:W3:Y:S01]  /*210c0*/  LDL.LU R9, [R1+0x8] ;  /* 0x0000080001097983 */ /* 0x000ee20000300800 */
[----:B------:R-:W-:Y:S01]  /*210d0*/  IMAD R16, RZ, RZ, -UR7 ;  /* 0x80000007ff107e24 */ /* 0x000fe2000f8e02ff */
[----:B------:R-:W-:-:S03]  /*210e0*/  SEL R25, R28, R14, !P4 ;  /* 0x0000000e1c197207 */ /* 0x000fc60006000000 */
[----:B------:R-:W-:Y:S01]  /*210f0*/  IMAD R11, R16, 0x8, R3 ;  /* 0x00000008100b7824 */ /* 0x000fe200078e0203 */
[----:B0-----:R-:W-:Y:S01]  /*21100*/  SEL R2, R28, R19, !P4 ;  /* 0x000000131c027207 */ /* 0x001fe20006000000 */
[----:B------:R-:W-:Y:S01]  /*21110*/  STL [R1+0x2f28], R3 ;  /* 0x002f280301007387 */ /* 0x000fe20000100800 */
[----:B------:R-:W0:Y:S03]  /*21120*/  S2R R29, SR_TID.X ;  /* 0x00000000001d7919 */ /* 0x000e260000002100 */
[----:B------:R-:W-:Y:S01]  /*21130*/  STL [R1+0x2f24], R11 ;  /* 0x002f240b01007387 */ /* 0x000fe20000100800 */
[----:B------:R-:W-:-:S04]  /*21140*/  LEA R14, P0, R26, UR4, 0x1 ;  /* 0x000000041a0e7c11 */ /* 0x000fc8000f8008ff */
[----:B------:R-:W-:Y:S01]  /*21150*/  LEA.HI.X.SX32 R15, R26, UR5, 0x1, P0 ;  /* 0x000000051a0f7c11 */ /* 0x000fe200080f0eff */
[----:B------:R-:W-:Y:S04]  /*21160*/  STL [R1+0x2f14], R14 ;  /* 0x002f140e01007387 */ /* 0x000fe80000100800 */
[----:B------:R1:W-:Y:S01]  /*21170*/  STL [R1+0x2f10], R15 ;  /* 0x002f100f01007387 */ /* 0x0003e20000100800 */
[----:B------:R-:W-:Y:S01]  /*21180*/  SEL R20, R28, R12, !P4 ;  /* 0x0000000c1c147207 */ /* 0x000fe20006000000 */
[----:B-1----:R-:W-:Y:S01]  /*21190*/  IMAD.MOV.U32 R15, RZ, RZ, R17 ;  /* 0x000000ffff0f7224 */ /* 0x002fe200078e0011 */
[----:B0-----:R-:W-:-:S05]  /*211a0*/  SHF.R.U32.HI R29, RZ, 0x4, R29 ;  /* 0x00000004ff1d7819 */ /* 0x001fca000001161d */
[----:B------:R-:W-:Y:S01]  /*211b0*/  VIADD R29, R29, 0xf8 ;  /* 0x000000f81d1d7836 */ /* 0x000fe20000000000 */
[----:B------:R-:W-:-:S03]  /*211c0*/  SEL R4, R28, R24, !P4 ;  /* 0x000000181c047207 */ /* 0x000fc60006000000 */
[----:B------:R-:W-:Y:S02]  /*211d0*/  IMAD R28, R29, UR7, RZ ;  /* 0x000000071d1c7c24 */ /* 0x000fe4000f8e02ff */
[----:B------:R-:W0:Y:S01]  /*211e0*/  S2R R29, SR_TID.X ;  /* 0x00000000001d7919 */ /* 0x000e220000002100 */
[C---:B------:R-:W-:Y:S01]  /*211f0*/  LEA R12, P1, R13.reuse, UR4, 0x1 ;  /* 0x000000040d0c7c11 */ /* 0x040fe2000f8208ff */
[----:B------:R-:W1:Y:S03]  /*21200*/  LDCU UR4, c[0x0][0x3a8] ;  /* 0x00007500ff0477ac */ /* 0x000e660008000800 */
[----:B------:R-:W-:Y:S01]  /*21210*/  LEA.HI.X.SX32 R13, R13, UR5, 0x1, P1 ;  /* 0x000000050d0d7c11 */ /* 0x000fe200088f0eff */
[----:B--2---:R-:W-:-:S05]  /*21220*/  IMAD R0, R0, UR8, RZ ;  /* 0x0000000800007c24 */ /* 0x004fca000f8e02ff */
[----:B-----5:R-:W-:-:S04]  /*21230*/  LEA R18, P2, R0, UR10, 0x1 ;  /* 0x0000000a00127c11 */ /* 0x020fc8000f8408ff */
[----:B------:R-:W-:Y:S01]  /*21240*/  LEA.HI.X.SX32 R19, R0, UR11, 0x1, P2 ;  /* 0x0000000b00137c11 */ /* 0x000fe200090f0eff */
[----:B------:R-:W-:Y:S01]  /*21250*/  IMAD R0, R16, 0x8, R11 ;  /* 0x0000000810007824 */ /* 0x000fe200078e020b */
[----:B------:R-:W2:Y:S01]  /*21260*/  LDCU UR11, c[0x0][0x3a0] ;  /* 0x00007400ff0b77ac */ /* 0x000ea20008000800 */
[----:B------:R-:W-:Y:S02]  /*21270*/  IMAD.MOV.U32 R11, RZ, RZ, R25 ;  /* 0x000000ffff0b7224 */ /* 0x000fe400078e0019 */
[----:B------:R-:W5:Y:S02]  /*21280*/  S2R R25, SR_TID.X ;  /* 0x0000000000197919 */ /* 0x000f640000002100 */
[----:B-----5:R-:W-:-:S05]  /*21290*/  SHF.R.U32.HI R17, RZ, 0x4, R25 ;  /* 0x00000004ff117819 */ /* 0x020fca0000011619 */
[----:B------:R-:W-:-:S04]  /*212a0*/  VIADD R17, R17, 0xb8 ;  /* 0x000000b811117836 */ /* 0x000fc80000000000 */
[----:B------:R-:W-:Y:S02]  /*212b0*/  IMAD R26, R17, UR7, RZ ;  /* 0x00000007111a7c24 */ /* 0x000fe4000f8e02ff */
[----:B------:R-:W5:Y:S01]  /*212c0*/  S2R R17, SR_TID.X ;  /* 0x0000000000117919 */ /* 0x000f620000002100 */
[--C-:B0-----:R-:W-:Y:S02]  /*212d0*/  SHF.R.U32.HI R25, RZ, 0x4, R29.reuse ;  /* 0x00000004ff197819 */ /* 0x101fe4000001161d */
[----:B------:R-:W-:-:S05]  /*212e0*/  SHF.R.U32.HI R29, RZ, 0x4, R29 ;  /* 0x00000004ff1d7819 */ /* 0x000fca000001161d */
[----:B------:R-:W-:-:S04]  /*212f0*/  VIADD R29, R29, 0x38 ;  /* 0x000000381d1d7836 */ /* 0x000fc80000000000 */
[----:B------:R-:W-:Y:S01]  /*21300*/  IMAD R29, R29, UR7, RZ ;  /* 0x000000071d1d7c24 */ /* 0x000fe2000f8e02ff */
[----:B------:R-:W-:Y:S04]  /*21310*/  STL [R1+0x2f20], R0 ;  /* 0x002f200001007387 */ /* 0x000fe80000100800 */
[----:B------:R-:W-:Y:S01]  /*21320*/  STL [R1+0x2f1c], R29 ;  /* 0x002f1c1d01007387 */ /* 0x000fe20000100800 */
[----:B-----5:R-:W-:-:S04]  /*21330*/  SHF.R.U32.HI R17, RZ, 0x4, R17 ;  /* 0x00000004ff117819 */ /* 0x020fc80000011611 */
[----:B------:R-:W-:-:S05]  /*21340*/  SGXT.U32 R17, R17, 0x3 ;  /* 0x000000031111781a */ /* 0x000fca0000000000 */
[C---:B------:R-:W-:Y:S01]  /*21350*/  IMAD R24, R17.reuse, UR7, RZ ;  /* 0x0000000711187c24 */ /* 0x040fe2000f8e02ff */
[----:B------:R-:W-:-:S04]  /*21360*/  LOP3.LUT R14, R17, 0xf0, RZ, 0xfc, !PT ;  /* 0x000000f0110e7812 */ /* 0x000fc800078efcff */
[----:B------:R0:W-:Y:S01]  /*21370*/  STL [R1+0x2f18], R24 ;  /* 0x002f181801007387 */ /* 0x0001e20000100800 */
[----:B-1----:R-:W-:Y:S01]  /*21380*/  IMAD R14, R14, UR4, RZ ;  /* 0x000000040e0e7c24 */ /* 0x002fe2000f8e02ff */
[----:B------:R-:W1:Y:S01]  /*21390*/  LDCU UR4, c[0x0][0x3a8] ;  /* 0x00007500ff0477ac */ /* 0x000e620008000800 */
[----:B0-----:R-:W-:-:S05]  /*213a0*/  LEA R24, P1, R28, R18, 0x1 ;  /* 0x000000121c187211 */ /* 0x001fca00078208ff */
[----:B------:R0:W-:Y:S02]  /*213b0*/  STL [R1+0x2eec], R24 ;  /* 0x002eec1801007387 */ /* 0x0001e40000100800 */
[----:B0-----:R-:W-:-:S05]  /*213c0*/  LEA R24, P2, R26, R18, 0x1 ;  /* 0x000000121a187211 */ /* 0x001fca00078408ff */
[----:B------:R0:W-:Y:S02]  /*213d0*/  STL [R1+0x2f00], R24 ;  /* 0x002f001801007387 */ /* 0x0001e40000100800 */
[----:B0-----:R-:W-:-:S05]  /*213e0*/  LEA R24, P3, R14, R18, 0x1 ;  /* 0x000000120e187211 */ /* 0x001fca00078608ff */
[----:B------:R4:W-:Y:S02]  /*213f0*/  STL [R1+0x2ef0], R24 ;  /* 0x002ef01801007387 */ /* 0x0009e40000100800 */
[----:B----4-:R-:W-:-:S05]  /*21400*/  LEA R24, P5, R5, R18, 0x1 ;  /* 0x0000001205187211 */ /* 0x010fca00078a08ff */
[----:B------:R0:W-:Y:S01]  /*21410*/  STL [R1+0x2ef4], R24 ;  /* 0x002ef41801007387 */ /* 0x0001e20000100800 */
[----:B------:R-:W-:Y:S01]  /*21420*/  LEA.HI.X.SX32 R28, R28, R19, 0x1, P1 ;  /* 0x000000131c1c7211 */ /* 0x000fe200008f0eff */
[----:B0-----:R-:W-:Y:S01]  /*21430*/  IMAD.MOV.U32 R24, RZ, RZ, R4 ;  /* 0x000000ffff187224 */ /* 0x001fe200078e0004 */
[----:B---3--:R-:W-:-:S05]  /*21440*/  LEA R4, P4, R6, R18, 0x1 ;  /* 0x0000001206047211 */ /* 0x008fca00078808ff */
[----:B------:R0:W-:Y:S02]  /*21450*/  STL [R1+0x2ef8], R4 ;  /* 0x002ef80401007387 */ /* 0x0001e40000100800 */
[----:B0-----:R-:W-:-:S05]  /*21460*/  LEA R4, P0, R7, R18, 0x1 ;  /* 0x0000001207047211 */ /* 0x001fca00078008ff */
[----:B------:R0:W-:Y:S01]  /*21470*/  STL [R1+0x2efc], R4 ;  /* 0x002efc0401007387 */ /* 0x0001e20000100800 */
[----:B------:R-:W-:-:S03]  /*21480*/  LEA.HI.X.SX32 R26, R26, R19, 0x1, P2 ;  /* 0x000000131a1a7211 */ /* 0x000fc600010f0eff */
[----:B0-----:R-:W3:Y:S04]  /*21490*/  LDL.LU R4, [R1+0x2f58] ;  /* 0x002f580001047983 */ /* 0x001ee80000300800 */
[----:B------:R0:W-:Y:S02]  /*214a0*/  STL [R1+0x2ee4], R28 ;  /* 0x002ee41c01007387 */ /* 0x0001e40000100800 */
[----:B0-----:R-:W-:Y:S01]  /*214b0*/  IMAD.MOV.U32 R28, RZ, RZ, R10 ;  /* 0x000000ffff1c7224 */ /* 0x001fe200078e000a */
[----:B------:R-:W-:-:S05]  /*214c0*/  LEA R10, P1, R8, R18, 0x1 ;  /* 0x00000012080a7211 */ /* 0x000fca00078208ff */
[----:B------:R0:W-:Y:S04]  /*214d0*/  STL [R1+0x2ee8], R10 ;  /* 0x002ee80a01007387 */ /* 0x0001e80000100800 */
[----:B0-----:R-:W4:Y:S04]  /*214e0*/  LDL.LU R10, [R1+0x2f54] ;  /* 0x002f5400010a7983 */ /* 0x001f280000300800 */
[----:B------:R0:W-:Y:S02]  /*214f0*/  STL [R1+0x2ee0], R26 ;  /* 0x002ee01a01007387 */ /* 0x0001e40000100800 */
[----:B0-----:R-:W-:Y:S01]  /*21500*/  IMAD.MOV.U32 R26, RZ, RZ, R2 ;  /* 0x000000ffff1a7224 */ /* 0x001fe200078e0002 */
[----:B------:R-:W-:-:S05]  /*21510*/  LEA R2, P2, R9, R18, 0x1 ;  /* 0x0000001209027211 */ /* 0x000fca00078408ff */
[----:B------:R0:W-:Y:S04]  /*21520*/  STL [R1+0x2edc], R2 ;  /* 0x002edc0201007387 */ /* 0x0001e80000100800 */
[----:B0-----:R-:W5:Y:S01]  /*21530*/  LDL.LU R2, [R1+0x2f50] ;  /* 0x002f500001027983 */ /* 0x001f620000300800 */
[----:B------:R-:W-:-:S05]  /*21540*/  LEA.HI.X.SX32 R14, R14, R19, 0x1, P3 ;  /* 0x000000130e0e7211 */ /* 0x000fca00018f0eff */
[----:B------:R3:W-:Y:S02]  /*21550*/  STL [R1+0x2ed4], R14 ;  /* 0x002ed40e01007387 */ /* 0x0007e40000100800 */
[----:B---3--:R-:W-:Y:S01]  /*21560*/  IMAD.MOV.U32 R14, RZ, RZ, R4 ;  /* 0x000000ffff0e7224 */ /* 0x008fe200078e0004 */
[----:B-----5:R-:W-:-:S05]  /*21570*/  LEA R4, P3, R2, R18, 0x1 ;  /* 0x0000001202047211 */ /* 0x020fca00078608ff */
[----:B------:R0:W-:Y:S04]  /*21580*/  STL [R1+0x2ed8], R4 ;  /* 0x002ed80401007387 */ /* 0x0001e80000100800 */
[----:B0-----:R-:W3:Y:S01]  /*21590*/  LDL.LU R4, [R1+0x2f4c] ;  /* 0x002f4c0001047983 */ /* 0x001ee20000300800 */
[----:B------:R-:W-:-:S05]  /*215a0*/  LEA.HI.X.SX32 R5, R5, R19, 0x1, P5 ;  /* 0x0000001305057211 */ /* 0x000fca00028f0eff */
[----:B------:R3:W-:Y:S02]  /*215b0*/  STL [R1+0x2ecc], R5 ;  /* 0x002ecc0501007387 */ /* 0x0007e40000100800 */
[----:B---3--:R-:W-:-:S05]  /*215c0*/  LEA R5, P5, R4, R18, 0x1 ;  /* 0x0000001204057211 */ /* 0x008fca00078a08ff */
        /* <DEDUP_REMOVED lines=22> */
[----:B------:R-:W-:Y:S01]  /*21730*/  VIADD R25, R25, 0x78 ;  /* 0x0000007819197836 */ /* 0x000fe20000000000 */
[----:B------:R-:W-:-:S03]  /*21740*/  LEA.HI.X.SX32 R2, R2, R19, 0x1, P3 ;  /* 0x0000001302027211 */ /* 0x000fc600018f0eff */
[----:B------:R-:W-:Y:S02]  /*21750*/  IMAD R25, R25, UR7, RZ ;  /* 0x0000000719197c24 */ /* 0x000fe4000f8e02ff */
[----:B------:R3:W-:Y:S02]  /*21760*/  STL [R1+0x2ea4], R2 ;  /* 0x002ea40201007387 */ /* 0x0007e40000100800 */
[----:B---3--:R-:W-:Y:S01]  /*21770*/  IMAD.MOV.U32 R2, RZ, RZ, R9 ;  /* 0x000000ffff027224 */ /* 0x008fe200078e0009 */
[----:B------:R-:W-:-:S05]  /*21780*/  LEA R9, P3, R25, R18, 0x1 ;  /* 0x0000001219097211 */ /* 0x000fca00078608ff */
[----:B------:R0:W-:Y:S04]  /*21790*/  STL [R1+0x2ea8], R9 ;  /* 0x002ea80901007387 */ /* 0x0001e80000100800 */
[----:B0-----:R-:W3:Y:S01]  /*217a0*/  LDL.LU R9, [R1+0x2f34] ;  /* 0x002f340001097983 */ /* 0x001ee20000300800 */
[----:B------:R-:W-:-:S05]  /*217b0*/  LEA.HI.X.SX32 R4, R4, R19, 0x1, P5 ;  /* 0x0000001304047211 */ /* 0x000fca00028f0eff */
[----:B------:R0:W-:Y:S02]  /*217c0*/  STL [R1+0x2e9c], R4 ;  /* 0x002e9c0401007387 */ /* 0x0001e40000100800 */
[----:B0-----:R-:W-:Y:S02]  /*217d0*/  IMAD.MOV.U32 R4, RZ, RZ, R24 ;  /* 0x000000ffff047224 */ /* 0x001fe400078e0018 */
[----:B----4-:R-:W-:Y:S01]  /*217e0*/  IMAD.MOV.U32 R24, RZ, RZ, R10 ;  /* 0x000000ffff187224 */ /* 0x010fe200078e000a */
[----:B---3--:R-:W-:-:S05]  /*217f0*/  LEA R10, P5, R9, R18, 0x1 ;  /* 0x00000012090a7211 */ /* 0x008fca00078a08ff */
[----:B------:R0:W-:Y:S04]  /*21800*/  STL [R1+0x2ea0], R10 ;  /* 0x002ea00a01007387 */ /* 0x0001e80000100800 */
[----:B0-----:R-:W3:Y:S01]  /*21810*/  LDL.LU R10, [R1+0x2f30] ;  /* 0x002f3000010a7983 */ /* 0x001ee20000300800 */
[----:B------:R-:W-:-:S05]  /*21820*/  LEA.HI.X.SX32 R5, R5, R19, 0x1, P4 ;  /* 0x0000001305057211 */ /* 0x000fca00020f0eff */
[----:B------:R0:W-:Y:S02]  /*21830*/  STL [R1+0x2e94], R5 ;  /* 0x002e940501007387 */ /* 0x0001e40000100800 */
[----:B0-----:R-:W-:Y:S01]  /*21840*/  IMAD.MOV.U32 R5, RZ, RZ, R27 ;  /* 0x000000ffff057224 */ /* 0x001fe200078e001b */
[----:B---3--:R-:W-:-:S05]  /*21850*/  LEA R27, P4, R10, R18, 0x1 ;  /* 0x000000120a1b7211 */ /* 0x008fca00078808ff */
[----:B------:R0:W-:Y:S04]  /*21860*/  STL [R1+0x2e98], R27 ;  /* 0x002e981b01007387 */ /* 0x0001e80000100800 */
[----:B0-----:R-:W3:Y:S01]  /*21870*/  LDL.LU R27, [R1+0x2f2c] ;  /* 0x002f2c00011b7983 */ /* 0x001ee20000300800 */
[----:B------:R-:W-:Y:S01]  /*21880*/  LEA.HI.X.SX32 R6, R6, R19, 0x1, P0 ;  /* 0x0000001306067211 */ /* 0x000fe200000f0eff */
[----:B------:R-:W-:-:S04]  /*21890*/  IMAD.MOV.U32 R3, RZ, RZ, R20 ;  /* 0x000000ffff037224 */ /* 0x000fc800078e0014 */
[----:B------:R0:W-:Y:S02]  /*218a0*/  STL [R1+0x2e8c], R6 ;  /* 0x002e8c0601007387 */ /* 0x0001e40000100800 */
[----:B0-----:R-:W-:Y:S01]  /*218b0*/  IMAD.MOV.U32 R6, RZ, RZ, R3 ;  /* 0x000000ffff067224 */ /* 0x001fe200078e0003 */
[----:B---3--:R-:W-:-:S05]  /*218c0*/  LEA R3, P0, R27, R18, 0x1 ;  /* 0x000000121b037211 */ /* 0x008fca00078008ff */
[----:B------:R0:W-:Y:S04]  /*218d0*/  STL [R1+0x2e90], R3 ;  /* 0x002e900301007387 */ /* 0x0001e80000100800 */
[----:B0-----:R-:W3:Y:S01]  /*218e0*/  LDL.LU R3, [R1+0x2f28] ;  /* 0x002f280001037983 */ /* 0x001ee20000300800 */
[----:B------:R-:W-:-:S05]  /*218f0*/  LEA.HI.X.SX32 R7, R7, R19, 0x1, P1 ;  /* 0x0000001307077211 */ /* 0x000fca00008f0eff */
[----:B------:R0:W-:Y:S02]  /*21900*/  STL [R1+0x2e84], R7 ;  /* 0x002e840701007387 */ /* 0x0001e40000100800 */
[----:B0-----:R-:W-:Y:S02]  /*21910*/  IMAD.MOV.U32 R7, RZ, RZ, R26 ;  /* 0x000000ffff077224 */ /* 0x001fe400078e001a */
[----:B------:R-:W-:Y:S02]  /*21920*/  IMAD.MOV.U32 R26, RZ, RZ, R15 ;  /* 0x000000ffff1a7224 */ /* 0x000fe400078e000f */
[----:B------:R-:W-:Y:S01]  /*21930*/  IMAD.MOV.U32 R15, RZ, RZ, R11 ;  /* 0x000000ffff0f7224 */ /* 0x000fe200078e000b */
[----:B---3--:R-:W-:-:S05]  /*21940*/  LEA R11, P1, R3, R18, 0x1 ;  /* 0x00000012030b7211 */ /* 0x008fca00078208ff */
[----:B------:R0:W-:Y:S04]  /*21950*/  STL [R1+0x2e88], R11 ;  /* 0x002e880b01007387 */ /* 0x0001e80000100800 */
[----:B0-----:R-:W3:Y:S01]  /*21960*/  LDL.LU R11, [R1+0x2f24] ;  /* 0x002f2400010b7983 */ /* 0x001ee20000300800 */
[----:B------:R-:W-:Y:S01]  /*21970*/  LEA.HI.X.SX32 R8, R8, R19, 0x1, P2 ;  /* 0x0000001308087211 */ /* 0x000fe200010f0eff */
[----:B------:R-:W-:Y:S02]  /*21980*/  IMAD R20, R16, 0x8, R0 ;  /* 0x0000000810147824 */ /* 0x000fe400078e0200 */
[----:B------:R-:W-:Y:S02]  /*21990*/  IMAD.MOV.U32 R0, RZ, RZ, R21 ;  /* 0x000000ffff007224 */ /* 0x000fe400078e0015 */
[----:B------:R0:W-:Y:S02]  /*219a0*/  STL [R1+0x2e7c], R8 ;  /* 0x002e7c0801007387 */ /* 0x0001e40000100800 */
[----:B0-----:R-:W-:Y:S01]  /*219b0*/  IMAD.MOV.U32 R8, RZ, RZ, R0 ;  /* 0x000000ffff087224 */ /* 0x001fe200078e0000 */
[----:B---3--:R-:W-:-:S05]  /*219c0*/  LEA R0, P2, R11, R18, 0x1 ;  /* 0x000000120b007211 */ /* 0x008fca00078408ff */
[----:B------:R0:W-:Y:S04]  /*219d0*/  STL [R1+0x2e80], R0 ;  /* 0x002e800001007387 */ /* 0x0001e80000100800 */
[----:B0-----:R-:W3:Y:S01]  /*219e0*/  LDL.LU R0, [R1+0x2f20] ;  /* 0x002f200001007983 */ /* 0x001ee20000300800 */
[----:B------:R-:W-:-:S05]  /*219f0*/  LEA.HI.X.SX32 R25, R25, R19, 0x1, P3 ;  /* 0x0000001319197211 */ /* 0x000fca00018f0eff */
[----:B------:R0:W-:Y:S01]  /*21a00*/  STL [R1+0x2e74], R25 ;  /* 0x002e741901007387 */ /* 0x0001e20000100800 */
[----:B------:R-:W-:Y:S02]  /*21a10*/  IMAD.MOV.U32 R29, RZ, RZ, R23 ;  /* 0x000000ffff1d7224 */ /* 0x000fe400078e0017 */
[----:B0-----:R-:W-:Y:S01]  /*21a20*/  IMAD.MOV.U32 R25, RZ, RZ, R7 ;  /* 0x000000ffff197224 */ /* 0x001fe200078e0007 */
[----:B---3--:R-:W-:-:S05]  /*21a30*/  LEA R7, P3, R0, R18, 0x1 ;  /* 0x0000001200077211 */ /* 0x008fca00078608ff */
[----:B------:R0:W-:Y:S02]  /*21a40*/  STL [R1+0x2e78], R7 ;  /* 0x002e780701007387 */ /* 0x0001e40000100800 */
[----:B0-----:R-:W-:Y:S01]  /*21a50*/  IMAD.MOV.U32 R7, RZ, RZ, R6 ;  /* 0x000000ffff077224 */ /* 0x001fe200078e0006 */
[-C--:B------:R-:W-:Y:S01]  /*21a60*/  LEA.HI.X.SX32 R6, R9, R19.reuse, 0x1, P5 ;  /* 0x0000001309067211 */ /* 0x080fe200028f0eff */
[----:B------:R-:W-:Y:S02]  /*21a70*/  IMAD.MOV.U32 R9, RZ, RZ, R4 ;  /* 0x000000ffff097224 */ /* 0x000fe400078e0004 */
[----:B------:R-:W-:Y:S01]  /*21a80*/  IMAD.MOV.U32 R4, RZ, RZ, R29 ;  /* 0x000000ffff047224 */ /* 0x000fe200078e001d */
[----:B------:R-:W-:Y:S01]  /*21a90*/  LEA R29, P5, R20, R18, 0x1 ;  /* 0x00000012141d7211 */ /* 0x000fe200078a08ff */
[----:B------:R-:W-:Y:S04]  /*21aa0*/  STL [R1+0x2e6c], R6 ;  /* 0x002e6c0601007387 */ /* 0x000fe80000100800 */
[----:B------:R0:W-:Y:S04]  /*21ab0*/  STL [R1+0x2e70], R29 ;  /* 0x002e701d01007387 */ /* 0x0001e80000100800 */
[----:B0-----:R-:W3:Y:S01]  /*21ac0*/  LDL.LU R29, [R1+0x2f1c] ;  /* 0x002f1c00011d7983 */ /* 0x001ee20000300800 */
[----:B------:R-:W-:-:S05]  /*21ad0*/  LEA.HI.X.SX32 R10, R10, R19, 0x1, P4 ;  /* 0x000000130a0a7211 */ /* 0x000fca00020f0eff */
[----:B------:R0:W-:Y:S01]  /*21ae0*/  STL [R1+0x2e64], R10 ;  /* 0x002e640a01007387 */ /* 0x0001e20000100800 */
[----:B------:R-:W-:Y:S01]  /*21af0*/  LEA.HI.X.SX32 R27, R27, R19, 0x1, P0 ;  /* 0x000000131b1b7211 */ /* 0x000fe200000f0eff */
[----:B------:R-:W-:Y:S02]  /*21b00*/  IMAD R21, R16, 0x8, R20 ;  /* 0x0000000810157824 */ /* 0x000fe400078e0214 */
[----:B0-----:R-:W-:Y:S02]  /*21b10*/  IMAD.MOV.U32 R10, RZ, RZ, R5 ;  /* 0x000000ffff0a7224 */ /* 0x001fe400078e0005 */
[----:B------:R-:W-:Y:S01]  /*21b20*/  IMAD.MOV.U32 R5, RZ, RZ, R2 ;  /* 0x000000ffff057224 */ /* 0x000fe200078e0002 */
[----:B---3--:R-:W-:-:S05]  /*21b30*/  LEA R2, P4, R29, R18, 0x1 ;  /* 0x000000121d027211 */ /* 0x008fca00078808ff */
[----:B------:R-:W-:Y:S04]  /*21b40*/  STL [R1+0x2e68], R2 ;  /* 0x002e680201007387 */ /* 0x000fe80000100800 */
[----:B------:R0:W-:Y:S02]  /*21b50*/  STL [R1+0x2e5c], R27 ;  /* 0x002e5c1b01007387 */ /* 0x0001e40000100800 */
[----:B0-----:R-:W-:Y:S01]  /*21b60*/  IMAD.MOV.U32 R27, RZ, RZ, R24 ;  /* 0x000000ffff1b7224 */ /* 0x001fe200078e0018 */
[----:B------:R-:W-:-:S05]  /*21b70*/  LEA R24, P0, R21, R18, 0x1 ;  /* 0x0000001215187211 */ /* 0x000fca00078008ff */
[----:B------:R0:W-:Y:S04]  /*21b80*/  STL [R1+0x2e60], R24 ;  /* 0x002e601801007387 */ /* 0x0001e80000100800 */
[----:B0-----:R-:W3:Y:S01]  /*21b90*/  LDL.LU R24, [R1+0x2f18] ;  /* 0x002f180001187983 */ /* 0x001ee20000300800 */
[-C--:B------:R-:W-:Y:S01]  /*21ba0*/  LEA.HI.X.SX32 R3, R3, R19.reuse, 0x1, P1 ;  /* 0x0000001303037211 */ /* 0x080fe200008f0eff */
[----:B------:R-:W-:Y:S01]  /*21bb0*/  IMAD R23, R16, 0x8, R21 ;  /* 0x0000000810177824 */ /* 0x000fe200078e0215 */
[----:B------:R-:W-:-:S03]  /*21bc0*/  LEA.HI.X.SX32 R11, R11, R19, 0x1, P2 ;  /* 0x000000130b0b7211 */ /* 0x000fc600010f0eff */
[----:B------:R0:W-:Y:S02]  /*21bd0*/  STL [R1+0x2e54], R3 ;  /* 0x002e540301007387 */ /* 0x0001e40000100800 */
[----:B0-----:R-:W-:-:S05]  /*21be0*/  LEA R3, P6, R23, R18, 0x1 ;  /* 0x0000001217037211 */ /* 0x001fca00078c08ff */
[----:B------:R-:W-:Y:S04]  /*21bf0*/  STL [R1+0x2e58], R3 ;  /* 0x002e580301007387 */ /* 0x000fe80000100800 */
[----:B------:R0:W-:Y:S01]  /*21c00*/  STL [R1+0x2e4c], R11 ;  /* 0x002e4c0b01007387 */ /* 0x0001e20000100800 */
[-C--:B------:R-:W-:Y:S02]  /*21c10*/  LEA.HI.X.SX32 R0, R0, R19.reuse, 0x1, P3 ;  /* 0x0000001300007211 */ /* 0x080fe400018f0eff */
[-C--:B------:R-:W-:Y:S01]  /*21c20*/  LEA.HI.X.SX32 R20, R20, R19.reuse, 0x1, P5 ;  /* 0x0000001314147211 */ /* 0x080fe200028f0eff */
[----:B0-----:R-:W-:Y:S02]  /*21c30*/  IMAD.MOV.U32 R11, RZ, RZ, R27 ;  /* 0x000000ffff0b7224 */ /* 0x001fe400078e001b */
[----:B------:R-:W-:Y:S01]  /*21c40*/  IMAD.MOV.U32 R27, RZ, RZ, R14 ;  /* 0x000000ffff1b7224 */ /* 0x000fe200078e000e */
[----:B------:R-:W-:Y:S01]  /*21c50*/  LEA.HI.X.SX32 R29, R29, R19, 0x1, P4 ;  /* 0x000000131d1d7211 */ /* 0x000fe200020f0eff */
[----:B-1----:R-:W-:-:S04]  /*21c60*/  IMAD R6, RZ, RZ, -UR4 ;  /* 0x80000004ff067e24 */ /* 0x002fc8000f8e02ff */
[----:B------:R-:W-:-:S04]  /*21c70*/  IMAD R2, R6, 0x10, R23 ;  /* 0x0000001006027824 */ /* 0x000fc800078e0217 */
[----:B------:R-:W-:Y:S01]  /*21c80*/  IMAD R3, R6, 0x8, R2 ;  /* 0x0000000806037824 */ /* 0x000fe200078e0202 */
[----:B---3--:R-:W-:-:S05]  /*21c90*/  LEA R14, P1, R24, R18, 0x1 ;  /* 0x00000012180e7211 */ /* 0x008fca00078208ff */
[----:B------:R0:W-:Y:S04]  /*21ca0*/  STL [R1+0x2e50], R14 ;  /* 0x002e500e01007387 */ /* 0x0001e80000100800 */
[----:B0-----:R-:W3:Y:S04]  /*21cb0*/  LDL.LU R14, [R1+0x2f14] ;  /* 0x002f1400010e7983 */ /* 0x001ee80000300800 */
[----:B------:R-:W-:Y:S04]  /*21cc0*/  STL [R1+0x2e48], R0 ;  /* 0x002e480001007387 */ /* 0x000fe80000100800 */
[----:B------:R0:W-:Y:S04]  /*21cd0*/  STL [R1+0x2e44], R20 ;  /* 0x002e441401007387 */ /* 0x0001e80000100800 */
[----:B0-----:R-:W4:Y:S04]  /*21ce0*/  LDL.LU R20, [R1+0x7fc] ;  /* 0x0007fc0001147983 */ /* 0x001f280000300800 */
[----:B------:R0:W-:Y:S02]  /*21cf0*/  STL [R1+0x2e40], R29 ;  /* 0x002e401d01007387 */ /* 0x0001e40000100800 */
[----:B0-----:R-:W-:Y:S01]  /*21d00*/  IMAD.MOV.U32 R29, RZ, RZ, R7 ;  /* 0x000000ffff1d7224 */ /* 0x001fe200078e0007 */
[----:B------:R-:W-:-:S05]  /*21d10*/  LEA.HI.X.SX32 R7, R21, R19, 0x1, P0 ;  /* 0x0000001315077211 */ /* 0x000fca00000f0eff */
[----:B------:R0:W-:Y:S01]  /*21d20*/  STL [R1+0x2e3c], R7 ;  /* 0x002e3c0701007387 */ /* 0x0001e20000100800 */
[-C--:B------:R-:W-:Y:S02]  /*21d30*/  LEA.HI.X.SX32 R24, R24, R19.reuse, 0x1, P1 ;  /* 0x0000001318187211 */ /* 0x080fe400008f0eff */
[----:B0-----:R-:W-:Y:S02]  /*21d40*/  LEA.HI.X.SX32 R7, R23, R19, 0x1, P6 ;  /* 0x0000001317077211 */ /* 0x001fe400030f0eff */
[----:B------:R-:W-:-:S03]  /*21d50*/  LEA R23, P0, R2, R18, 0x1 ;  /* 0x0000001202177211 */ /* 0x000fc600078008ff */
[----:B------:R0:W-:Y:S04]  /*21d60*/  STL [R1+0x2e30], R7 ;  /* 0x002e300701007387 */ /* 0x0001e80000100800 */
[----:B------:R-:W-:Y:S01]  /*21d70*/  STL [R1+0x2e34], R23 ;  /* 0x002e341701007387 */ /* 0x000fe20000100800 */
[----:B0-----:R-:W-:-:S05]  /*21d80*/  LEA R7, P2, R3, R18, 0x1 ;  /* 0x0000001203077211 */ /* 0x001fca00078408ff */
[----:B------:R0:W-:Y:S04]  /*21d90*/  STL [R1+0x2e38], R7 ;  /* 0x002e380701007387 */ /* 0x0001e80000100800 */
[----:B0-----:R-:W5:Y:S04]  /*21da0*/  LDL.LU R7, [R1+0x68] ;  /* 0x0000680001077983 */ /* 0x001f680000300800 */
[----:B------:R0:W-:Y:S04]  /*21db0*/  STL [R1+0x2e2c], R24 ;  /* 0x002e2c1801007387 */ /* 0x0001e80000100800 */
[----:B0-----:R-:W2:Y:S01]  /*21dc0*/  LDL.LU R24, [R1+0x7e0] ;  /* 0x0007e00001187983 */ /* 0x001ea20000300800 */
[----:B------:R-:W-:Y:S01]  /*21dd0*/  IMAD R0, R6, 0x8, R3 ;  /* 0x0000000806007824 */ /* 0x000fe200078e0203 */
[----:B------:R-:W-:Y:S01]  /*21de0*/  LEA.HI.X.SX32 R2, R2, R19, 0x1, P0 ;  /* 0x0000001302027211 */ /* 0x000fe200000f0eff */
[----:B------:R-:W-:-:S02]  /*21df0*/  IMAD.MOV.U32 R21, RZ, RZ, R4 ;  /* 0x000000ffff157224 */ /* 0x000fc400078e0004 */
[C---:B------:R-:W-:Y:S02]  /*21e00*/  IMAD R4, R6.reuse, 0x8, R0 ;  /* 0x0000000806047824 */ /* 0x040fe400078e0200 */
[----:B------:R0:W-:Y:S01]  /*21e10*/  STL [R1+0x2e28], R2 ;  /* 0x002e280201007387 */ /* 0x0001e20000100800 */
[----:B------:R-:W-:Y:S02]  /*21e20*/  IMAD.MOV.U32 R23, RZ, RZ, R5 ;  /* 0x000000ffff177224 */ /* 0x000fe400078e0005 */
[----:B------:R-:W-:Y:S01]  /*21e30*/  IMAD R5, R6, 0x8, R4 ;  /* 0x0000000806057824 */ /* 0x000fe200078e0204 */
[----:B0-----:R-:W-:-:S05]  /*21e40*/  LEA.HI.X.SX32 R2, R3, R19, 0x1, P2 ;  /* 0x0000001303027211 */ /* 0x001fca00010f0eff */
[----:B------:R0:W-:Y:S02]  /*21e50*/  STL [R1+0x2e24], R2 ;  /* 0x002e240201007387 */ /* 0x0001e40000100800 */
[----:B0-----:R-:W-:Y:S02]  /*21e60*/  IMAD R2, R6, 0x8, R5 ;  /* 0x0000000806027824 */ /* 0x001fe400078e0205 */
[----:B------:R-:W3:Y:S01]  /*21e70*/  LDL.LU R6, [R1+0x60] ;  /* 0x0000600001067983 */ /* 0x000ee20000300800 */
[----:B--2---:R-:W-:Y:S01]  /*21e80*/  IMAD.MOV.U32 R3, RZ, RZ, R24 ;  /* 0x000000ffff037224 */ /* 0x004fe200078e0018 */
[----:B------:R-:W-:-:S05]  /*21e90*/  LEA R24, P0, R0, R18, 0x1 ;  /* 0x0000001200187211 */ /* 0x000fca00078008ff */
[----:B------:R0:W-:Y:S02]  /*21ea0*/  STL [R1+0x2e18], R24 ;  /* 0x002e181801007387 */ /* 0x0001e40000100800 */
[----:B0-----:R-:W-:Y:S02]  /*21eb0*/  IMAD.MOV.U32 R24, RZ, RZ, R21 ;  /* 0x000000ffff187224 */ /* 0x001fe400078e0015 */
[----:B------:R-:W-:Y:S02]  /*21ec0*/  IMAD.MOV.U32 R21, RZ, RZ, R8 ;  /* 0x000000ffff157224 */ /* 0x000fe400078e0008 */
[----:B------:R-:W-:Y:S01]  /*21ed0*/  IMAD.MOV.U32 R8, RZ, RZ, R15 ;  /* 0x000000ffff087224 */ /* 0x000fe200078e000f */
[----:B------:R-:W-:-:S05]  /*21ee0*/  LEA R15, P1, R4, R18, 0x1 ;  /* 0x00000012040f7211 */ /* 0x000fca00078208ff */
[----:B------:R0:W-:Y:S01]  /*21ef0*/  STL [R1+0x2e1c], R15 ;  /* 0x002e1c0f01007387 */ /* 0x0001e20000100800 */
[----:B------:R-:W-:Y:S02]  /*21f00*/  LEA.HI.X.SX32 R0, R0, R19, 0x1, P0 ;  /* 0x0000001300007211 */ /* 0x000fe400000f0eff */
[-C--:B0-----:R-:W-:Y:S02]  /*21f10*/  LEA R15, P2, R5, R18.reuse, 0x1 ;  /* 0x00000012050f7211 */ /* 0x081fe400078408ff */
[----:B------:R-:W-:-:S03]  /*21f20*/  LEA R18, P3, R2, R18, 0x1 ;  /* 0x0000001202127211 */ /* 0x000fc600078608ff */
[----:B------:R0:W-:Y:S04]  /*21f30*/  STL [R1+0x2e20], R15 ;  /* 0x002e200f01007387 */ /* 0x0001e80000100800 */
[----:B0-----:R-:W3:Y:S04]  /*21f40*/  LDL.LU R15, [R1+0x2f10] ;  /* 0x002f1000010f7983 */ /* 0x001ee80000300800 */
[----:B------:R0:W-:Y:S04]  /*21f50*/  STL [R1+0x2e14], R18 ;  /* 0x002e141201007387 */ /* 0x0001e80000100800 */
[----:B0-----:R-:W2:Y:S04]  /*21f60*/  LDL.LU R18, [R1+0x7e8] ;  /* 0x0007e80001127983 */ /* 0x001ea80000300800 */
[----:B------:R0:W-:Y:S04]  /*21f70*/  STL [R1+0x2e08], R0 ;  /* 0x002e080001007387 */ /* 0x0001e80000100800 */
[----:B0-----:R-:W2:Y:S01]  /*21f80*/  LDL.LU R0, [R1+0x7e4] ;  /* 0x0007e40001007983 */ /* 0x001ea20000300800 */
[----:B------:R-:W-:Y:S01]  /*21f90*/  LEA.HI.X.SX32 R4, R4, R19, 0x1, P1 ;  /* 0x0000001304047211 */ /* 0x000fe200008f0eff */
[----:B------:R-:W-:-:S04]  /*21fa0*/  IMAD R22, R22, UR6, RZ ;  /* 0x0000000616167c24 */ /* 0x000fc8000f8e02ff */
[----:B------:R0:W-:Y:S01]  /*21fb0*/  STL [R1+0x2e0c], R4 ;  /* 0x002e0c0401007387 */ /* 0x0001e20000100800 */
[----:B------:R-:W-:Y:S01]  /*21fc0*/  IMAD.WIDE R16, R22, 0x2, R12 ;  /* 0x0000000216107825 */ /* 0x000fe200078e020c */
[----:B0-----:R-:W-:-:S05]  /*21fd0*/  LEA.HI.X.SX32 R4, R5, R19, 0x1, P2 ;  /* 0x0000001305047211 */ /* 0x001fca00010f0eff */
[----:B------:R5:W-:Y:S02]  /*21fe0*/  STL [R1+0x2e10], R4 ;  /* 0x002e100401007387 */ /* 0x000be40000100800 */
[----:B-----5:R-:W-:Y:S02]  /*21ff0*/  IMAD R4, R7, UR6, RZ ;  /* 0x0000000607047c24 */ /* 0x020fe4000f8e02ff */
[----:B--2---:R-:W-:Y:S01]  /*22000*/  IMAD.MOV.U32 R5, RZ, RZ, R0 ;  /* 0x000000ffff057224 */ /* 0x004fe200078e0000 */
[----:B------:R-:W-:-:S05]  /*22010*/  LEA.HI.X.SX32 R0, R2, R19, 0x1, P3 ;  /* 0x0000001302007211 */ /* 0x000fca00018f0eff */
[----:B------:R0:W-:Y:S04]  /*22020*/  STL [R1+0x2e04], R0 ;  /* 0x002e040001007387 */ /* 0x0001e80000100800 */
[----:B------:R-:W-:Y:S04]  /*22030*/  STL [R1+0x2e00], R16 ;  /* 0x002e001001007387 */ /* 0x000fe80000100800 */
[----:B------:R-:W2:Y:S01]  /*22040*/  LDL.LU R7, [R1+0x38] ;  /* 0x0000380001077983 */ /* 0x000ea20000300800 */
[----:B------:R-:W-:Y:S02]  /*22050*/  IMAD.MOV.U32 R19, RZ, RZ, R23 ;  /* 0x000000ffff137224 */ /* 0x000fe400078e0017 */
[----:B---3--:R-:W-:Y:S01]  /*22060*/  IMAD.WIDE R22, R22, 0x2, R14 ;  /* 0x0000000216167825 */ /* 0x008fe200078e020e */
[----:B------:R1:W-:Y:S04]  /*22070*/  STL [R1+0x2dfc], R17 ;  /* 0x002dfc1101007387 */ /* 0x0003e80000100800 */
[----:B0-----:R-:W3:Y:S01]  /*22080*/  LDL.LU R0, [R1+0x2c] ;  /* 0x00002c0001007983 */ /* 0x001ee20000300800 */
[----:B-1----:R-:W-:-:S03]  /*22090*/  IMAD.MOV.U32 R17, RZ, RZ, R3 ;  /* 0x000000ffff117224 */ /* 0x002fc600078e0003 */
[----:B------:R0:W-:Y:S01]  /*220a0*/  STL [R1+0x2df8], R22 ;  /* 0x002df81601007387 */ /* 0x0001e20000100800 */
[----:B------:R-:W-:-:S03]  /*220b0*/  IMAD.WIDE R2, R4, 0x2, R12 ;  /* 0x0000000204027825 */ /* 0x000fc600078e020c */
[----:B------:R1:W-:Y:S01]  /*220c0*/  STL [R1+0x2df0], R23 ;  /* 0x002df01701007387 */ /* 0x0003e20000100800 */
[----:B------:R-:W-:Y:S02]  /*220d0*/  IMAD.MOV.U32 R16, RZ, RZ, R17 ;  /* 0x000000ffff107224 */ /* 0x000fe400078e0011 */
[----:B------:R-:W-:Y:S02]  /*220e0*/  IMAD.MOV.U32 R17, RZ, RZ, R5 ;  /* 0x000000ffff117224 */ /* 0x000fe400078e0005 */
[----:B------:R-:W-:Y:S02]  /*220f0*/  IMAD R6, R6, UR6, RZ ;  /* 0x0000000606067c24 */ /* 0x000fe4000f8e02ff */
[----:B------:R-:W-:Y:S01]  /*22100*/  IMAD.WIDE R4, R4, 0x2, R14 ;  /* 0x0000000204047825 */ /* 0x000fe200078e020e */
[----:B0-----:R-:W5:Y:S04]  /*22110*/  LDL.LU R22, [R1] ;  /* 0x0000000001167983 */ /* 0x001f680000300800 */
[----:B-1----:R-:W3:Y:S04]  /*22120*/  LDL.LU R23, [R1+0x214] ;  /* 0x0002140001177983 */ /* 0x002ee80000300800 */
[----:B------:R-:W-:Y:S04]  /*22130*/  STL [R1+0x2df4], R2 ;  /* 0x002df40201007387 */ /* 0x000fe80000100800 */
[----:B------:R0:W-:Y:S04]  /*22140*/  STL [R1+0x2de8], R3 ;  /* 0x002de80301007387 */ /* 0x0001e80000100800 */
[----:B------:R2:W-:Y:S01]  /*22150*/  STL [R1+0x2dec], R4 ;  /* 0x002dec0401007387 */ /* 0x0005e20000100800 */
[----:B0-----:R-:W-:-:S03]  /*22160*/  IMAD.WIDE R2, R6, 0x2, R12 ;  /* 0x0000000206027825 */ /* 0x001fc600078e020c */
[----:B------:R-:W-:Y:S04]  /*22170*/  STL [R1+0x2de4], R5 ;  /* 0x002de40501007387 */ /* 0x000fe80000100800 */
[----:B------:R-:W-:Y:S04]  /*22180*/  STL [R1+0x2de0], R2 ;  /* 0x002de00201007387 */ /* 0x000fe80000100800 */
[----:B------:R0:W-:Y:S01]  /*22190*/  STL [R1+0x2ddc], R3 ;  /* 0x002ddc0301007387 */ /* 0x0001e20000100800 */
[----:B--2---:R-:W-:Y:S02]  /*221a0*/  IMAD R4, R7, UR6, RZ ;  /* 0x0000000607047c24 */ /* 0x004fe4000f8e02ff */
[----:B------:R-:W-:-:S04]  /*221b0*/  IMAD.WIDE R6, R6, 0x2, R14 ;  /* 0x0000000206067825 */ /* 0x000fc800078e020e */
[C---:B0-----:R-:W-:Y:S01]  /*221c0*/  IMAD.WIDE R2, R4.reuse, 0x2, R12 ;  /* 0x0000000204027825 */ /* 0x041fe200078e020c */
[----:B------:R-:W-:Y:S03]  /*221d0*/  STL [R1+0x2dc8], R6 ;  /* 0x002dc80601007387 */ /* 0x000fe60000100800 */
[----:B------:R-:W-:Y:S01]  /*221e0*/  IMAD.WIDE R4, R4, 0x2, R14 ;  /* 0x0000000204047825 */ /* 0x000fe200078e020e */
[----:B------:R0:W-:Y:S04]  /*221f0*/  STL [R1+0x2dc4], R7 ;  /* 0x002dc40701007387 */ /* 0x0001e80000100800 */
[----:B0-----:R-:W2:Y:S04]  /*22200*/  LDL.LU R7, [R1+0x28] ;  /* 0x0000280001077983 */ /* 0x001ea80000300800 */
[----:B------:R-:W-:Y:S04]  /*22210*/  STL [R1+0x2dd8], R2 ;  /* 0x002dd80201007387 */ /* 0x000fe80000100800 */
[----:B------:R-:W-:Y:S04]  /*22220*/  STL [R1+0x2dcc], R3 ;  /* 0x002dcc0301007387 */ /* 0x000fe80000100800 */
[----:B------:R-:W-:Y:S04]  /*22230*/  STL [R1+0x2dd4], R4 ;  /* 0x002dd40401007387 */ /* 0x000fe80000100800 */
[----:B------:R0:W-:Y:S04]  /*22240*/  STL [R1+0x2dd0], R5 ;  /* 0x002dd00501007387 */ /* 0x0001e80000100800 */
[----:B0-----:R-:W4:Y:S01]  /*22250*/  LDL.LU R5, [R1+0x24] ;  /* 0x0000240001057983 */ /* 0x001f220000300800 */
[----:B---3--:R-:W-:-:S04]  /*22260*/  IMAD R0, R0, UR6, RZ ;  /* 0x0000000600007c24 */ /* 0x008fc8000f8e02ff */
[----:B------:R-:W-:-:S05]  /*22270*/  IMAD.WIDE R2, R0, 0x2, R12 ;  /* 0x0000000200027825 */ /* 0x000fca00078e020c */
[----:B------:R-:W-:Y:S04]  /*22280*/  STL [R1+0x2dc0], R2 ;  /* 0x002dc00201007387 */ /* 0x000fe80000100800 */
[----:B------:R0:W-:Y:S01]  /*22290*/  STL [R1+0x2dbc], R3 ;  /* 0x002dbc0301007387 */ /* 0x0001e20000100800 */
[----:B--2---:R-:W-:Y:S02]  /*222a0*/  IMAD R4, R7, UR6, RZ ;  /* 0x0000000607047c24 */ /* 0x004fe4000f8e02ff */
[----:B------:R-:W-:-:S04]  /*222b0*/  IMAD.WIDE R6, R0, 0x2, R14 ;  /* 0x0000000200067825 */ /* 0x000fc800078e020e */
[----:B0-----:R-:W-:Y:S01]  /*222c0*/  IMAD.WIDE R2, R4, 0x2, R12 ;  /* 0x0000000204027825 */ /* 0x001fe200078e020c */
[----:B------:R-:W-:Y:S04]  /*222d0*/  STL [R1+0x2da8], R6 ;  /* 0x002da80601007387 */ /* 0x000fe80000100800 */
[----:B------:R0:W-:Y:S04]  /*222e0*/  STL [R1+0x2da4], R7 ;  /* 0x002da40701007387 */ /* 0x0001e80000100800 */
[----:B0-----:R-:W2:Y:S01]  /*222f0*/  LDL.LU R7, [R1+0x20] ;  /* 0x0000200001077983 */ /* 0x001ea20000300800 */
[----:B----4-:R-:W-:-:S02]  /*22300*/  IMAD R0, R5, UR6, RZ ;  /* 0x0000000605007c24 */ /* 0x010fc4000f8e02ff */
[----:B------:R-:W-:Y:S01]  /*22310*/  IMAD.WIDE R4, R4, 0x2, R14 ;  /* 0x0000000204047825 */ /* 0x000fe200078e020e */
[----:B------:R-:W-:Y:S04]  /*22320*/  STL [R1+0x2db0], R2 ;  /* 0x002db00201007387 */ /* 0x000fe80000100800 */
[----:B------:R-:W-:Y:S04]  /*22330*/  STL [R1+0x2dac], R3 ;  /* 0x002dac0301007387 */ /* 0x000fe80000100800 */
[----:B------:R-:W-:Y:S04]  /*22340*/  STL [R1+0x2db8], R4 ;  /* 0x002db80401007387 */ /* 0x000fe80000100800 */
[----:B------:R0:W-:Y:S04]  /*22350*/  STL [R1+0x2db4], R5 ;  /* 0x002db40501007387 */ /* 0x0001e80000100800 */
[----:B0-----:R-:W3:Y:S01]  /*22360*/  LDL.LU R5, [R1+0x1c] ;  /* 0x00001c0001057983 */ /* 0x001ee20000300800 */
        /* <DEDUP_REMOVED lines=8> */
[----:B0-----:R-:W2:Y:S04]  /*223f0*/  LDL.LU R7, [R1+0x18] ;  /* 0x0000180001077983 */ /* 0x001ea80000300800 */
[----:B------:R-:W-:Y:S01]  /*22400*/  STL [R1+0x2d90], R2 ;  /* 0x002d900201007387 */ /* 0x000fe20000100800 */
[----:B---3--:R-:W-:-:S02]  /*22410*/  IMAD R0, R5, UR6, RZ ;  /* 0x0000000605007c24 */ /* 0x008fc4000f8e02ff */
[----:B------:R-:W-:Y:S01]  /*22420*/  IMAD.WIDE R4, R4, 0x2, R14 ;  /* 0x0000000204047825 */ /* 0x000fe200078e020e */
        /* <DEDUP_REMOVED lines=426> */
[----:B------:R0:W-:Y:S04]  /*23ed0*/  STL [R1+0x2a60], R6 ;  /* 0x002a600601007387 */ /* 0x0001e80000100800 */
[----:B------:R1:W-:Y:S04]  /*23ee0*/  STL [R1+0xe3c], R7 ;  /* 0x000e3c0701007387 */ /* 0x0003e80000100800 */
[----:B0-----:R-:W2:Y:S04]  /*23ef0*/  LDL.LU R6, [R1+0x54c] ;  /* 0x00054c0001067983 */ /* 0x001ea80000300800 */
[----:B-1----:R-:W4:Y:S01]  /*23f00*/  LDL.LU R7, [R1+0x558] ;  /* 0x0005580001077983 */ /* 0x002f220000300800 */
[----:B---3--:R-:W-:-:S02]  /*23f10*/  IMAD R0, R5, UR6, RZ ;  /* 0x0000000605007c24 */ /* 0x008fc4000f8e02ff */
[----:B------:R-:W-:Y:S01]  /*23f20*/  IMAD.WIDE R4, R4, 0x2, R14 ;  /* 0x0000000204047825 */ /* 0x000fe200078e020e */
[----:B------:R-:W-:Y:S04]  /*23f30*/  STL [R1+0x2a54], R2 ;  /* 0x002a540201007387 */ /* 0x000fe80000100800 */
[----:B------:R0:W-:Y:S04]  /*23f40*/  STL [R1+0x2a4c], R3 ;  /* 0x002a4c0301007387 */ /* 0x0001e80000100800 */
[----:B------:R-:W-:Y:S04]  /*23f50*/  STL [R1+0x2a50], R4 ;  /* 0x002a500401007387 */ /* 0x000fe80000100800 */
[----:B------:R1:W-:Y:S01]  /*23f60*/  STL [R1+0xe40], R5 ;  /* 0x000e400501007387 */ /* 0x0003e20000100800 */
[----:B0-----:R-:W-:-:S05]  /*23f70*/  IMAD.WIDE R2, R0, 0x2, R12 ;  /* 0x0000000200027825 */ /* 0x001fca00078e020c */
[----:B------:R-:W-:Y:S01]  /*23f80*/  STL [R1+0x2a48], R2 ;  /* 0x002a480201007387 */ /* 0x000fe20000100800 */
[----:B-1----:R-:W-:-:S03]  /*23f90*/  IMAD.WIDE R4, R0, 0x2, R14 ;  /* 0x0000000200047825 */ /* 0x002fc600078e020e */
[----:B------:R-:W-:Y:S04]  /*23fa0*/  STL [R1+0xe44], R3 ;  /* 0x000e440301007387 */ /* 0x000fe80000100800 */
[----:B------:R-:W-:Y:S04]  /*23fb0*/  STL [R1+0xe4c], R4 ;  /* 0x000e4c0401007387 */ /* 0x000fe80000100800 */
[----:B------:R0:W-:Y:S04]  /*23fc0*/  STL [R1+0xe48], R5 ;  /* 0x000e480501007387 */ /* 0x0001e80000100800 */
[----:B0-----:R-:W3:Y:S01]  /*23fd0*/  LDL.LU R5, [R1+0x574] ;  /* 0x0005740001057983 */ /* 0x001ee20000300800 */
[----:B--2---:R-:W-:-:S04]  /*23fe0*/  IMAD R6, R6, UR6, RZ ;  /* 0x0000000606067c24 */ /* 0x004fc8000f8e02ff */
[----:B------:R-:W-:-:S04]  /*23ff0*/  IMAD.WIDE R2, R6, 0x2, R12 ;  /* 0x0000000206027825 */ /* 0x000fc800078e020c */
[----:B----4-:R-:W-:Y:S02]  /*24000*/  IMAD R0, R7, UR6, RZ ;  /* 0x0000000607007c24 */ /* 0x010fe4000f8e02ff */
[----:B------:R-:W-:Y:S01]  /*24010*/  IMAD.WIDE R6, R6, 0x2, R14 ;  /* 0x0000000206067825 */ /* 0x000fe200078e020e */
[----:B------:R-:W-:Y:S04]  /*24020*/  STL [R1+0xe54], R2 ;  /* 0x000e540201007387 */ /* 0x000fe80000100800 */
[----:B------:R0:W-:Y:S04]  /*24030*/  STL [R1+0xe50], R3 ;  /* 0x000e500301007387 */ /* 0x0001e80000100800 */
[----:B------:R-:W-:Y:S04]  /*24040*/  STL [R1+0xe5c], R6 ;  /* 0x000e5c0601007387 */ /* 0x000fe80000100800 */
[----:B------:R1:W-:Y:S01]  /*24050*/  STL [R1+0xe58], R7 ;  /* 0x000e580701007387 */ /* 0x0003e20000100800 */
[----:B0-----:R-:W-:-:S03]  /*24060*/  IMAD.WIDE R2, R0, 0x2, R12 ;  /* 0x0000000200027825 */ /* 0x001fc600078e020c */
[----:B-1----:R-:W2:Y:S04]  /*24070*/  LDL.LU R7, [R1+0x588] ;  /* 0x0005880001077983 */ /* 0x002ea80000300800 */
[----:B------:R-:W-:Y:S04]  /*24080*/  STL [R1+0xe64], R2 ;  /* 0x000e640201007387 */ /* 0x000fe80000100800 */
[----:B------:R-:W-:Y:S01]  /*24090*/  STL [R1+0xe60], R3 ;  /* 0x000e600301007387 */ /* 0x000fe20000100800 */
[----:B---3--:R-:W-:Y:S02]  /*240a0*/  IMAD R6, R5, UR6, RZ ;  /* 0x0000000605067c24 */ /* 0x008fe4000f8e02ff */
[----:B------:R-:W-:-:S05]  /*240b0*/  IMAD.WIDE R4, R0, 0x2, R14 ;  /* 0x0000000200047825 */ /* 0x000fca00078e020e */
        /* <DEDUP_REMOVED lines=12> */
[----:B------:R-:W-:Y:S04]  /*24180*/  STL [R1+0xe84], R2 ;  /* 0x000e840201007387 */ /* 0x000fe80000100800 */
[----:B------:R-:W-:Y:S01]  /*24190*/  STL [R1+0xe80], R3 ;  /* 0x000e800301007387 */ /* 0x000fe20000100800 */
[----:B---3--:R-:W-:-:S02]  /*241a0*/  IMAD R6, R5, UR6, RZ ;  /* 0x0000000605067c24 */ /* 0x008fc4000f8e02ff */
        /* <DEDUP_REMOVED lines=1505> */
[----:B------:R0:W-:Y:S04]  /*29fc0*/  STL [R1+0x1a4c], R4 ;  /* 0x001a4c0401007387 */ /* 0x0001e80000100800 */
[----:B------:R1:W-:Y:S04]  /*29fd0*/  STL [R1+0x1a48], R5 ;  /* 0x001a480501007387 */ /* 0x0003e80000100800 */
[----:B0-----:R-:W3:Y:S04]  /*29fe0*/  LDL.LU R4, [R1+0x4b0] ;  /* 0x0004b00001047983 */ /* 0x001ee80000300800 */
[----:B-1----:R-:W4:Y:S01]  /*29ff0*/  LDL.LU R5, [R1+0x4bc] ;  /* 0x0004bc0001057983 */ /* 0x002f220000300800 */
        /* <DEDUP_REMOVED lines=8> */
[----:B------:R-:W-:Y:S04]  /*2a080*/  STL [R1+0x1a64], R2 ;  /* 0x001a640201007387 */ /* 0x000fe80000100800 */
[----:B------:R-:W-:Y:S01]  /*2a090*/  STL [R1+0x1a60], R3 ;  /* 0x001a600301007387 */ /* 0x000fe20000100800 */
[----:B---3--:R-:W-:-:S02]  /*2a0a0*/  IMAD.MOV.U32 R7, RZ, RZ, R4 ;  /* 0x000000ffff077224 */ /* 0x008fc400078e0004 */
[----:B----4-:R-:W-:Y:S02]  /*2a0b0*/  IMAD R6, R5, UR6, RZ ;  /* 0x0000000605067c24 */ /* 0x010fe4000f8e02ff */
[----:B------:R-:W-:-:S05]  /*2a0c0*/  IMAD.WIDE R4, R0, 0x2, R14 ;  /* 0x0000000200047825 */ /* 0x000fca00078e020e */
[----:B------:R0:W-:Y:S04]  /*2a0d0*/  STL [R1+0x1a6c], R4 ;  /* 0x001a6c0401007387 */ /* 0x0001e80000100800 */
[----:B------:R1:W-:Y:S04]  /*2a0e0*/  STL [R1+0x1a68], R5 ;  /* 0x001a680501007387 */ /* 0x0003e80000100800 */
[----:B0-----:R-:W2:Y:S04]  /*2a0f0*/  LDL.LU R4, [R1+0x4a8] ;  /* 0x0004a80001047983 */ /* 0x001ea80000300800 */
[----:B-1----:R-:W3:Y:S01]  /*2a100*/  LDL.LU R5, [R1+0x4ac] ;  /* 0x0004ac0001057983 */ /* 0x002ee20000300800 */
[----:B------:R-:W-:-:S04]  /*2a110*/  IMAD.WIDE R2, R6, 0x2, R12 ;  /* 0x0000000206027825 */ /* 0x000fc800078e020c */
[----:B------:R-:W-:Y:S02]  /*2a120*/  IMAD R0, R7, UR6, RZ ;  /* 0x0000000607007c24 */ /* 0x000fe4000f8e02ff */
[----:B------:R-:W-:Y:S01]  /*2a130*/  IMAD.WIDE R6, R6, 0x2, R14 ;  /* 0x0000000206067825 */ /* 0x000fe200078e020e */
[----:B------:R-:W-:Y:S04]  /*2a140*/  STL [R1+0x1a74], R2 ;  /* 0x001a740201007387 */ /* 0x000fe80000100800 */
[----:B------:R0:W-:Y:S04]  /*2a150*/  STL [R1+0x1a70], R3 ;  /* 0x001a700301007387 */ /* 0x0001e80000100800 */
[----:B------:R-:W-:Y:S04]  /*2a160*/  STL [R1+0x1a7c], R6 ;  /* 0x001a7c0601007387 */ /* 0x000fe80000100800 */
[----:B------:R2:W-:Y:S01]  /*2a170*/  STL [R1+0x1a78], R7 ;  /* 0x001a780701007387 */ /* 0x0005e20000100800 */
[----:B0-----:R-:W-:-:S05]  /*2a180*/  IMAD.WIDE R2, R0, 0x2, R12 ;  /* 0x0000000200027825 */ /* 0x001fca00078e020c */
[----:B------:R-:W-:Y:S04]  /*2a190*/  STL [R1+0x1a84], R2 ;  /* 0x001a840201007387 */ /* 0x000fe80000100800 */
[----:B------:R-:W-:Y:S01]  /*2a1a0*/  STL [R1+0x1a80], R3 ;  /* 0x001a800301007387 */ /* 0x000fe20000100800 */
[----:B--2---:R-:W-:Y:S02]  /*2a1b0*/  IMAD.MOV.U32 R7, RZ, RZ, R4 ;  /* 0x000000ffff077224 */ /* 0x004fe400078e0004 */
[----:B---3--:R-:W-:Y:S02]  /*2a1c0*/  IMAD R6, R5, UR6, RZ ;  /* 0x0000000605067c24 */ /* 0x008fe4000f8e02ff */
        /* <DEDUP_REMOVED lines=1935> */
[----:B------:R0:W-:Y:S01]  /*31ac0*/  STL [R1+0x28c0], R3 ;  /* 0x0028c00301007387 */ /* 0x0001e20000100800 */
[----:B--2---:R-:W-:Y:S02]  /*31ad0*/  IMAD.MOV.U32 R7, RZ, RZ, R4 ;  /* 0x000000ffff077224 */ /* 0x004fe400078e0004 */
[----:B---3--:R-:W-:Y:S02]  /*31ae0*/  IMAD R6, R5, UR6, RZ ;  /* 0x0000000605067c24 */ /* 0x008fe4000f8e02ff */
[----:B------:R-:W-:-:S04]  /*31af0*/  IMAD.WIDE R4, R0, 0x2, R14 ;  /* 0x0000000200047825 */ /* 0x000fc800078e020e */
[----:B0-----:R-:W-:-:S04]  /*31b00*/  IMAD.WIDE R2, R6, 0x2, R12 ;  /* 0x0000000206027825 */ /* 0x001fc800078e020c */
[----:B------:R-:W-:Y:S02]  /*31b10*/  IMAD R0, R7, UR6, RZ ;  /* 0x0000000607007c24 */ /* 0x000fe4000f8e02ff */
[----:B------:R-:W-:Y:S01]  /*31b20*/  IMAD.WIDE R6, R6, 0x2, R14 ;  /* 0x0000000206067825 */ /* 0x000fe200078e020e */
[----:B------:R-:W-:Y:S04]  /*31b30*/  STL [R1+0x28cc], R4 ;  /* 0x0028cc0401007387 */ /* 0x000fe80000100800 */
[----:B------:R0:W-:Y:S04]  /*31b40*/  STL [R1+0x28c8], R5 ;  /* 0x0028c80501007387 */ /* 0x0001e80000100800 */
[----:B------:R-:W-:Y:S04]  /*31b50*/  STL [R1+0x28d4], R2 ;  /* 0x0028d40201007387 */ /* 0x000fe80000100800 */
[----:B------:R1:W-:Y:S04]  /*31b60*/  STL [R1+0x28d0], R3 ;  /* 0x0028d00301007387 */ /* 0x0003e80000100800 */
[----:B------:R2:W-:Y:S04]  /*31b70*/  STL [R1+0x28dc], R6 ;  /* 0x0028dc0601007387 */ /* 0x0005e80000100800 */
[----:B------:R3:W-:Y:S01]  /*31b80*/  STL [R1+0x28d8], R7 ;  /* 0x0028d80701007387 */ /* 0x0007e20000100800 */
[----:B0-----:R-:W-:-:S04]  /*31b90*/  IMAD.WIDE R4, R0, 0x2, R12 ;  /* 0x0000000200047825 */ /* 0x001fc800078e020c */
[----:B-1----:R-:W-:Y:S01]  /*31ba0*/  IMAD.WIDE R2, R0, 0x2, R14 ;  /* 0x0000000200027825 */ /* 0x002fe200078e020e */
[----:B--2---:R-:W2:Y:S04]  /*31bb0*/  LDL.LU R6, [R1+0x3c] ;  /* 0x00003c0001067983 */ /* 0x004ea80000300800 */
[----:B---3--:R-:W3:Y:S04]  /*31bc0*/  LDL.LU R7, [R1+0x4] ;  /* 0x0000040001077983 */ /* 0x008ee80000300800 */
[----:B------:R-:W4:Y:S04]  /*31bd0*/  LDL.LU R0, [R1+0x48] ;  /* 0x0000480001007983 */ /* 0x000f280000300800 */
[----:B------:R-:W-:Y:S04]  /*31be0*/  STL [R1+0x28e4], R4 ;  /* 0x0028e40401007387 */ /* 0x000fe80000100800 */
[----:B------:R0:W-:Y:S04]  /*31bf0*/  STL [R1+0x28e0], R5 ;  /* 0x0028e00501007387 */ /* 0x0001e80000100800 */
[----:B0-----:R-:W2:Y:S04]  /*31c00*/  LDL.LU R5, [R1+0x40] ;  /* 0x0000400001057983 */ /* 0x001ea80000300800 */
[----:B------:R-:W2:Y:S04]  /*31c10*/  LDL.LU R4, [R1+0x44] ;  /* 0x0000440001047983 */ /* 0x000ea80000300800 */
[----:B------:R-:W-:Y:S04]  /*31c20*/  STL [R1+0x28ec], R2 ;  /* 0x0028ec0201007387 */ /* 0x000fe80000100800 */
[----:B------:R0:W-:Y:S01]  /*31c30*/  STL [R1+0x28e8], R3 ;  /* 0x0028e80301007387 */ /* 0x0001e20000100800 */
[----:B----4-:R-:W-:-:S04]  /*31c40*/  IMAD R0, R0, UR6, RZ ;  /* 0x0000000600007c24 */ /* 0x010fc8000f8e02ff */
[----:B0-----:R-:W-:-:S05]  /*31c50*/  IMAD.WIDE R2, R0, 0x2, R12 ;  /* 0x0000000200027825 */ /* 0x001fca00078e020c */
[----:B------:R-:W-:Y:S04]  /*31c60*/  STL [R1+0x28f4], R2 ;  /* 0x0028f40201007387 */ /* 0x000fe80000100800 */
[----:B------:R0:W-:Y:S02]  /*31c70*/  STL [R1+0x28f0], R3 ;  /* 0x0028f00301007387 */ /* 0x0001e40000100800 */
[----:B0-----:R-:W-:-:S04]  /*31c80*/  IMAD.WIDE R2, R0, 0x2, R14 ;  /* 0x0000000200027825 */ /* 0x001fc800078e020e */
[----:B--2---:R-:W-:Y:S01]  /*31c90*/  IMAD R0, R4, UR6, RZ ;  /* 0x0000000604007c24 */ /* 0x004fe2000f8e02ff */
[----:B------:R-:W-:Y:S04]  /*31ca0*/  STL [R1+0x28fc], R2 ;  /* 0x0028fc0201007387 */ /* 0x000fe80000100800 */
[----:B------:R0:W-:Y:S02]  /*31cb0*/  STL [R1+0x28f8], R3 ;  /* 0x0028f80301007387 */ /* 0x0001e40000100800 */
[----:B0-----:R-:W-:-:S05]  /*31cc0*/  IMAD.WIDE R2, R0, 0x2, R12 ;  /* 0x0000000200027825 */ /* 0x001fca00078e020c */
[----:B------:R-:W-:Y:S04]  /*31cd0*/  STL [R1+0x2904], R2 ;  /* 0x0029040201007387 */ /* 0x000fe80000100800 */
[----:B------:R0:W-:Y:S02]  /*31ce0*/  STL [R1+0x2900], R3 ;  /* 0x0029000301007387 */ /* 0x0001e40000100800 */
[----:B0-----:R-:W-:-:S04]  /*31cf0*/  IMAD.WIDE R2, R0, 0x2, R14 ;  /* 0x0000000200027825 */ /* 0x001fc800078e020e */
[----:B------:R-:W-:Y:S01]  /*31d00*/  IMAD R0, R5, UR6, RZ ;  /* 0x0000000605007c24 */ /* 0x000fe2000f8e02ff */
        /* <DEDUP_REMOVED lines=13> */
[----:B---3--:R-:W-:Y:S01]  /*31de0*/  IMAD R0, R7, UR6, RZ ;  /* 0x0000000607007c24 */ /* 0x008fe2000f8e02ff */
[----:B------:R-:W-:Y:S04]  /*31df0*/  STL [R1+0x292c], R2 ;  /* 0x00292c0201007387 */ /* 0x000fe80000100800 */
[----:B------:R0:W-:Y:S02]  /*31e00*/  STL [R1+0x2928], R3 ;  /* 0x0029280301007387 */ /* 0x0001e40000100800 */
[----:B0-----:R-:W-:-:S05]  /*31e10*/  IMAD.WIDE R2, R0, 0x2, R12 ;  /* 0x0000000200027825 */ /* 0x001fca00078e020c */
[----:B------:R-:W-:Y:S04]  /*31e20*/  STL [R1+0x2934], R2 ;  /* 0x0029340201007387 */ /* 0x000fe80000100800 */
[----:B------:R0:W-:Y:S02]  /*31e30*/  STL [R1+0x2930], R3 ;  /* 0x0029300301007387 */ /* 0x0001e40000100800 */
[----:B0-----:R-:W-:-:S04]  /*31e40*/  IMAD.WIDE R2, R0, 0x2, R14 ;  /* 0x0000000200027825 */ /* 0x001fc800078e020e */
[----:B-----5:R-:W-:Y:S01]  /*31e50*/  IMAD R0, R22, UR6, RZ ;  /* 0x0000000616007c24 */ /* 0x020fe2000f8e02ff */
        /* <DEDUP_REMOVED lines=22> */
[----:B------:R0:W-:Y:S01]  /*31fc0*/  STL [R1+0x2968], R3 ;  /* 0x0029680301007387 */ /* 0x0001e20000100800 */
[----:B------:R-:W-:Y:S02]  /*31fd0*/  IMAD R4, R19, UR6, RZ ;  /* 0x0000000613047c24 */ /* 0x000fe4000f8e02ff */
[----:B0-----:R-:W-:-:S05]  /*31fe0*/  IMAD.WIDE R2, R0, 0x2, R12 ;  /* 0x0000000200027825 */ /* 0x001fca00078e020c */
[----:B------:R-:W-:Y:S04]  /*31ff0*/  STL [R1+0x2974], R2 ;  /* 0x0029740201007387 */ /* 0x000fe80000100800 */
[----:B------:R0:W-:Y:S02]  /*32000*/  STL [R1+0x2970], R3 ;  /* 0x0029700301007387 */ /* 0x0001e40000100800 */
[----:B0-----:R-:W-:-:S05]  /*32010*/  IMAD.WIDE R2, R0, 0x2, R14 ;  /* 0x0000000200027825 */ /* 0x001fca00078e020e */
        /* <DEDUP_REMOVED lines=87> */
[----:B------:R-:W-:Y:S02]  /*32590*/  IMAD R0, R28, UR6, RZ ;  /* 0x000000061c007c24 */ /* 0x000fe4000f8e02ff */
[----:B------:R-:W0:Y:S01]  /*325a0*/  S2R R28, SR_TID.X ;  /* 0x00000000001c7919 */ /* 0x000e220000002100 */
[----:B------:R-:W-:Y:S04]  /*325b0*/  STL [R1+0x2a44], R2 ;  /* 0x002a440201007387 */ /* 0x000fe80000100800 */
[----:B------:R1:W-:Y:S01]  /*325c0*/  STL [R1+0x2a40], R3 ;  /* 0x002a400301007387 */ /* 0x0003e20000100800 */
[----:B------:R-:W-:-:S04]  /*325d0*/  IMAD.WIDE R12, R0, 0x2, R12 ;  /* 0x00000002000c7825 */ /* 0x000fc800078e020c */
[----:B-1----:R-:W-:-:S04]  /*325e0*/  IMAD.WIDE R2, R4, 0x2, R14 ;  /* 0x0000000204027825 */ /* 0x002fc800078e020e */
[----:B------:R-:W-:Y:S01]  /*325f0*/  IMAD.WIDE R14, R0, 0x2, R14 ;  /* 0x00000002000e7825 */ /* 0x000fe200078e020e */
[----:B------:R0:W-:Y:S04]  /*32600*/  STL [R1+0xe08], R2 ;  /* 0x000e080201007387 */ /* 0x0001e80000100800 */
[----:B------:R1:W-:Y:S04]  /*32610*/  STL [R1+0xe04], R3 ;  /* 0x000e040301007387 */ /* 0x0003e80000100800 */
[----:B------:R1:W-:Y:S04]  /*32620*/  STL [R1+0xe10], R12 ;  /* 0x000e100c01007387 */ /* 0x0003e80000100800 */
[----:B------:R1:W-:Y:S04]  /*32630*/  STL [R1+0xe0c], R13 ;  /* 0x000e0c0d01007387 */ /* 0x0003e80000100800 */
[----:B------:R1:W-:Y:S04]  /*32640*/  STL [R1+0xe18], R14 ;  /* 0x000e180e01007387 */ /* 0x0003e80000100800 */
[----:B------:R1:W-:Y:S01]  /*32650*/  STL [R1+0xe14], R15 ;  /* 0x000e140f01007387 */ /* 0x0003e20000100800 */
[----:B0-----:R-:W-:-:S05]  /*32660*/  IMAD.SHL.U32 R2, R28, 0x10, RZ ;  /* 0x000000101c027824 */ /* 0x001fca00078e00ff */
[----:B------:R1:W-:Y:S01]  /*32670*/  STL [R1+0x2f08], R2 ;  /* 0x002f080201007387 */ /* 0x0003e20000100800 */
[----:B------:R-:W-:-:S05]  /*32680*/  IMAD.SHL.U32 R0, R28, 0x20, RZ ;  /* 0x000000201c007824 */ /* 0x000fca00078e00ff */
[----:B------:R-:W-:-:S05]  /*32690*/  LOP3.LUT R0, R0, 0x60, RZ, 0xc0, !PT ;  /* 0x0000006000007812 */ /* 0x000fca00078ec0ff */
[----:B------:R1:W-:Y:S04]  /*326a0*/  STL [R1+0x2f04], R0 ;  /* 0x002f040001007387 */ /* 0x0003e80000100800 */
[----:B------:R1:W-:Y:S01]  /*326b0*/  STL [R1+0x6b0], RZ ;  /* 0x0006b0ff01007387 */ /* 0x0003e20000100800 */
[----:B------:R-:W-:-:S03]  /*326c0*/  UMOV UR4, URZ ;  /* 0x000000ff00047c82 */ /* 0x000fc60008000000 */
[----:B------:R1:W-:Y:S04]  /*326d0*/  STL [R1+0x6b4], RZ ;  /* 0x0006b4ff01007387 */ /* 0x0003e80000100800 */
        /* <DEDUP_REMOVED lines=61> */
[----:B------:R1:W-:Y:S02]  /*32ab0*/  STL [R1+0x17c], RZ ;  /* 0x00017cff01007387 */ /* 0x0003e40000100800 */
.L_x_2:
[----:B------:R-:W-:Y:S01]  /*32ac0*/  STL [R1+0x3f20], R18 ;  /* 0x003f201201007387 */ /* 0x000fe20000100800 */
[----:B------:R-:W-:-:S03]  /*32ad0*/  UIMAD UR5, UR4, -0x100, UR11 ;  /* 0xffffff00040578a4 */ /* 0x000fc6000f8e020b */
[----:B------:R-:W-:Y:S04]  /*32ae0*/  STL [R1+0x3f2c], R18 ;  /* 0x003f2c1201007387 */ /* 0x000fe80000100800 */
        /* <DEDUP_REMOVED lines=13> */
[----:B0-----:R0:W-:Y:S04]  /*32bc0*/  STL [R1+0x3f88], R18 ;  /* 0x003f881201007387 */ /* 0x0011e80000100800 */
[----:B------:R-:W-:Y:S04]  /*32bd0*/  STL [R1+0x3da4], R13 ;  /* 0x003da40d01007387 */ /* 0x000fe80000100800 */
[----:B------:R-:W-:Y:S01]  /*32be0*/  STL [R1+0x3dac], R13 ;  /* 0x003dac0d01007387 */ /* 0x000fe20000100800 */
[----:B0-----:R-:W-:-:S03]  /*32bf0*/  PRMT R18, RZ, 0x7610, R18 ;  /* 0x00007610ff127816 */ /* 0x001fc60000000012 */
        /* <DEDUP_REMOVED lines=46> */
[----:B------:R0:W-:Y:S04]  /*32ee0*/  STL [R1+0x3f24], R13 ;  /* 0x003f240d01007387 */ /* 0x0001e80000100800 */
        /* <DEDUP_REMOVED lines=25> */
[----:B------:R-:W-:Y:S01]  /*33080*/  STL [R1+0x3e60], R15 ;  /* 0x003e600f01007387 */ /* 0x000fe20000100800 */
[----:B01----:R-:W0:Y:S03]  /*33090*/  S2R R13, SR_TID.X ;  /* 0x00000000000d7919 */ /* 0x003e260000002100 */
        /* <DEDUP_REMOVED lines=8> */
[----:B0----5:R-:W-:-:S02]  /*33120*/  SHF.R.U32.HI R0, RZ, 0x4, R13 ;  /* 0x00000004ff007819 */ /* 0x021fc4000001160d */
[----:B------:R-:W-:Y:S01]  /*33130*/  SHF.R.U32.HI R5, RZ, 0x4, R13 ;  /* 0x00000004ff057819 */ /* 0x000fe2000001160d */
[----:B------:R-:W-:Y:S01]  /*33140*/  STL [R1+0x3ea8], R15 ;  /* 0x003ea80f01007387 */ /* 0x000fe20000100800 */
[----:B------:R-:W-:-:S03]  /*33150*/  SGXT.U32 R0, R0, 0x3 ;  /* 0x000000030000781a */ /* 0x000fc60000000000 */
[----:B------:R-:W-:Y:S01]  /*33160*/  STL [R1+0x3eb0], R15 ;  /* 0x003eb00f01007387 */ /* 0x000fe20000100800 */
[----:B------:R-:W-:Y:S01]  /*33170*/  LOP3.LUT R2, R0, 0xe8, RZ, 0xfc, !PT ;  /* 0x000000e800027812 */ /* 0x000fe200078efcff */
[C---:B------:R-:W-:Y:S02]  /*33180*/  VIADD R3, R5.reuse, 0x78 ;  /* 0x0000007805037836 */ /* 0x040fe40000000000 */
[----:B------:R-:W-:Y:S01]  /*33190*/  STL [R1+0x3eb8], R15 ;  /* 0x003eb80f01007387 */ /* 0x000fe20000100800 */
[----:B------:R-:W-:Y:S01]  /*331a0*/  ISETP.GE.AND P6, PT, R2, UR5, PT ;  /* 0x0000000502007c0c */ /* 0x000fe2000bfc6270 */
[----:B------:R-:W-:Y:S01]  /*331b0*/  VIADD R4, R5, 0x38 ;  /* 0x0000003805047836 */ /* 0x000fe20000000000 */
[----:B------:R-:W-:Y:S01]  /*331c0*/  LOP3.LUT R2, R0, 0x8, RZ, 0xfc, !PT ;  /* 0x0000000800027812 */ /* 0x000fe200078efcff */
[----:B------:R-:W-:Y:S01]  /*331d0*/  STL [R1+0x3ec0], R15 ;  /* 0x003ec00f01007387 */ /* 0x000fe20000100800 */
[----:B------:R-:W-:Y:S02]  /*331e0*/  ISETP.GE.AND P0, PT, R3, UR5, PT ;  /* 0x0000000503007c0c */ /* 0x000fe4000bf06270 */
[----:B------:R-:W-:Y:S01]  /*331f0*/  ISETP.GE.AND P3, PT, R2, UR5, PT ;  /* 0x0000000502007c0c */ /* 0x000fe2000bf66270 */
[----:B------:R-:W-:Y:S01]  /*33200*/  STL [R1+0x3ec8], R15 ;  /* 0x003ec80f01007387 */ /* 0x000fe20000100800 */
[----:B------:R-:W-:-:S02]  /*33210*/  LOP3.LUT R2, R0, 0x10, RZ, 0xfc, !PT ;  /* 0x0000001000027812 */ /* 0x000fc400078efcff */
[----:B------:R-:W-:Y:S01]  /*33220*/  LOP3.LUT R3, R0, 0x18, RZ, 0xfc, !PT ;  /* 0x0000001800037812 */ /* 0x000fe200078efcff */
[----:B------:R-:W-:Y:S01]  /*33230*/  STL [R1+0x3ed0], R15 ;  /* 0x003ed00f01007387 */ /* 0x000fe20000100800 */
[----:B------:R-:W-:Y:S02]  /*33240*/  ISETP.GE.AND P4, PT, R2, UR5, PT ;  /* 0x0000000502007c0c */ /* 0x000fe4000bf86270 */
[----:B------:R-:W-:Y:S01]  /*33250*/  ISETP.GE.AND P2, PT, R4, UR5, PT ;  /* 0x0000000504007c0c */ /* 0x000fe2000bf46270 */
[----:B------:R-:W-:Y:S01]  /*33260*/  STL [R1+0x3ed8], R15 ;  /* 0x003ed80f01007387 */ /* 0x000fe20000100800 */
[----:B------:R-:W-:Y:S01]  /*33270*/  ISETP.GE.AND P5, PT, R3, UR5, PT ;  /* 0x0000000503007c0c */ /* 0x000fe2000bfa6270 */
[----:B------:R-:W-:Y:S02]  /*33280*/  VIADD R4, R5, 0xb8 ;  /* 0x000000b805047836 */ /* 0x000fe40000000000 */
[----:B------:R-:W-:Y:S03]  /*33290*/  STL [R1+0x3ee0], R15 ;  /* 0x003ee00f01007387 */ /* 0x000fe60000100800 */
[----:B------:R-:W-:Y:S01]  /*332a0*/  ISETP.GE.AND P1, PT, R4, UR5, PT ;  /* 0x0000000504007c0c */ /* 0x000fe2000bf26270 */
        /* <DEDUP_REMOVED lines=39> */
[----:B------:R-:W2:Y:S04]  /*33520*/  LDL R2, [R1+0x2ef4] ;  /* 0x002ef40001027983 */ /* 0x000ea80000100800 */
[----:B------:R-:W2:Y:S01]  /*33530*/  LDL R3, [R1+0x2ecc] ;  /* 0x002ecc0001037983 */ /* 0x000ea20000100800 */
[----:B------:R-:W-:-:S03]  /*33540*/  LOP3.LUT R4, R0, 0x20, RZ, 0xfc, !PT ;  /* 0x0000002000047812 */ /* 0x000fc600078efcff */
[----:B--2---:R-:W2:Y:S04]  /*33550*/  @!P6 LDG.E.U16 R18, desc[UR12][R2.64] ;  /* 0x0000000c0212e981 */ /* 0x004ea8000c1e1500 */
[----:B--2---:R0:W-:Y:S04]  /*33560*/  STL [R1+0x280], R18 ;  /* 0x0002801201007387 */ /* 0x0041e80000100800 */
[----:B0-----:R-:W2:Y:S04]  /*33570*/  LDL.LU R18, [R1+0x3f88] ;  /* 0x003f880001127983 */ /* 0x001ea80000300800 */
[----:B------:R-:W3:Y:S04]  /*33580*/  LDL R2, [R1+0x2e04] ;  /* 0x002e040001027983 */ /* 0x000ee80000100800 */
[----:B------:R-:W3:Y:S01]  /*33590*/  LDL R3, [R1+0x2e14] ;  /* 0x002e140001037983 */ /* 0x000ee20000100800 */
[----:B------:R-:W-:-:S02]  /*335a0*/  PRMT R15, RZ, 0x7610, R15 ;  /* 0x00007610ff0f7816 */ /* 0x000fc4000000000f */
[----:B------:R-:W-:Y:S02]  /*335b0*/  ISETP.GE.AND P6, PT, R4, UR5, PT ;  /* 0x0000000504007c0c */ /* 0x000fe4000bfc6270 */
[----:B------:R-:W-:Y:S02]  /*335c0*/  LOP3.LUT R4, R0, 0x28, RZ, 0xfc, !PT ;  /* 0x0000002800047812 */ /* 0x000fe400078efcff */
[----:B--2---:R-:W-:Y:S02]  /*335d0*/  PRMT R18, RZ, 0x7610, R18 ;  /* 0x00007610ff127816 */ /* 0x004fe40000000012 */
[----:B---3--:R-:W-:-:S04]  /*335e0*/  @!P3 LOP3.LUT R3, R3, R2, RZ, 0x3c, !PT ;  /* 0x000000020303b212 */ /* 0x008fc800078e3cff */
[----:B------:R-:W-:-:S04]  /*335f0*/  @!P3 LOP3.LUT R2, R3, R2, RZ, 0x3c, !PT ;  /* 0x000000020302b212 */ /* 0x000fc800078e3cff */
[----:B------:R-:W-:-:S05]  /*33600*/  @!P3 LOP3.LUT R3, R3, R2, RZ, 0x3c, !PT ;  /* 0x000000020303b212 */ /* 0x000fca00078e3cff */
[----:B------:R-:W2:Y:S04]  /*33610*/  @!P3 LDG.E.U16 R15, desc[UR12][R2.64] ;  /* 0x0000000c020fb981 */ /* 0x000ea8000c1e1500 */
[----:B--2---:R0:W-:Y:S04]  /*33620*/  STL [R1+0x2fc], R15 ;  /* 0x0002fc0f01007387 */ /* 0x0041e80000100800 */
[----:B0-----:R-:W2:Y:S04]  /*33630*/  LDL.LU R15, [R1+0x3f84] ;  /* 0x003f8400010f7983 */ /* 0x001ea80000300800 */
[----:B------:R-:W3:Y:S04]  /*33640*/  LDL R2, [R1+0x2e10] ;  /* 0x002e100001027983 */ /* 0x000ee80000100800 */
[----:B------:R-:W3:Y:S01]  /*33650*/  LDL R3, [R1+0x2e20] ;  /* 0x002e200001037983 */ /* 0x000ee20000100800 */
[----:B------:R-:W-:-:S02]  /*33660*/  ISETP.GE.AND P3, PT, R4, UR5, PT ;  /* 0x0000000504007c0c */ /* 0x000fc4000bf66270 */
[----:B------:R-:W-:Y:S02]  /*33670*/  LOP3.LUT R4, R0, 0x30, RZ, 0xfc, !PT ;  /* 0x0000003000047812 */ /* 0x000fe400078efcff */
[----:B---3--:R-:W-:-:S04]  /*33680*/  @!P4 LOP3.LUT R3, R3, R2, RZ, 0x3c, !PT ;  /* 0x000000020303c212 */ /* 0x008fc800078e3cff */
[----:B------:R-:W-:-:S04]  /*33690*/  @!P4 LOP3.LUT R2, R3, R2, RZ, 0x3c, !PT ;  /* 0x000000020302c212 */ /* 0x000fc800078e3cff */
[----:B------:R-:W-:-:S05]  /*336a0*/  @!P4 LOP3.LUT R3, R3, R2, RZ, 0x3c, !PT ;  /* 0x000000020303c212 */ /* 0x000fca00078e3cff */
[----:B------:R-:W3:Y:S04]  /*336b0*/  @!P4 LDG.E.U16 R18, desc[UR12][R2.64] ;  /* 0x0000000c0212c981 */ /* 0x000ee8000c1e1500 */
[----:B---3--:R0:W-:Y:S04]  /*336c0*/  STL [R1+0x2f8], R18 ;  /* 0x0002f81201007387 */ /* 0x0081e80000100800 */
[----:B0-----:R-:W3:Y:S04]  /*336d0*/  LDL.LU R18, [R1+0x3f80] ;  /* 0x003f800001127983 */ /* 0x001ee80000300800 */
[----:B------:R-:W4:Y:S04]  /*336e0*/  LDL R2, [R1+0x2e0c] ;  /* 0x002e0c0001027983 */ /* 0x000f280000100800 */
[----:B------:R-:W4:Y:S01]  /*336f0*/  LDL R3, [R1+0x2e1c] ;  /* 0x002e1c0001037983 */ /* 0x000f220000100800 */
[----:B--2---:R-:W-:-:S02]  /*33700*/  PRMT R15, RZ, 0x7610, R15 ;  /* 0x00007610ff0f7816 */ /* 0x004fc4000000000f */
[----:B------:R-:W-:Y:S02]  /*33710*/  ISETP.GE.AND P4, PT, R4, UR5, PT ;  /* 0x0000000504007c0c */ /* 0x000fe4000bf86270 */
[----:B------:R-:W-:Y:S02]  /*33720*/  LOP3.LUT R4, R0, 0x40, RZ, 0xfc, !PT ;  /* 0x0000004000047812 */ /* 0x000fe400078efcff */
[----:B---3--:R-:W-:Y:S02]  /*33730*/  PRMT R18, RZ, 0x7610, R18 ;  /* 0x00007610ff127816 */ /* 0x008fe40000000012 */
[----:B----4-:R-:W-:-:S04]  /*33740*/  @!P5 LOP3.LUT R3, R3, R2, RZ, 0x3c, !PT ;  /* 0x000000020303d212 */ /* 0x010fc800078e3cff */
        /* <DEDUP_REMOVED lines=170> */
[----:B------:R-:W3:Y:S02]  /*341f0*/  LDL R3, [R1+0x2ec8] ;  /* 0x002ec80001037983 */ /* 0x000ee40000100800 */
[----:B---3--:R-:W-:-:S04]  /*34200*/  @!P5 LOP3.LUT R3, R3, R2, RZ, 0x3c, !PT ;  /* 0x000000020303d212 */ /* 0x008fc800078e3cff */
[----:B------:R-:W-:-:S04]  /*34210*/  @!P5 LOP3.LUT R2, R3, R2, RZ, 0x3c, !PT ;  /* 0x000000020302d212 */ /* 0x000fc800078e3cff */
[----:B------:R-:W-:-:S05]  /*34220*/  @!P5 LOP3.LUT R3, R3, R2, RZ, 0x3c, !PT ;  /* 0x000000020303d212 */ /* 0x000fca00078e3cff */
[----:B------:R-:W3:Y:S01]  /*34230*/  @!P5 LDG.E.U16 R18, desc[UR12][R2.64] ;  /* 0x0000000c0212d981 */ /* 0x000ee2000c1e1500 */
[----:B------:R-:W-:Y:S02]  /*34240*/  PRMT R4, RZ, 0x7610, R4 ;  /* 0x00007610ff047816 */ /* 0x000fe40000000004 */
[----:B------:R-:W-:Y:S01]  /*34250*/  ISETP.GE.AND P5, PT, R0, UR5, PT ;  /* 0x0000000500007c0c */ /* 0x000fe2000bfa6270 */
[----:B---3--:R0:W-:Y:S04]  /*34260*/  STL [R1+0x2b4], R18 ;  /* 0x0002b41201007387 */ /* 0x0081e80000100800 */
[----:B0-----:R-:W3:Y:S04]  /*34270*/  LDL.LU R18, [R1+0x3f3c] ;  /* 0x003f3c0001127983 */ /* 0x001ee80000300800 */
[----:B------:R-:W4:Y:S04]  /*34280*/  LDL R2, [R1+0x2e9c] ;  /* 0x002e9c0001027983 */ /* 0x000f280000100800 */
[----:B------:R-:W4:Y:S01]  /*34290*/  LDL R3, [R1+0x2ed0] ;  /* 0x002ed00001037983 */ /* 0x000f220000100800 */
[----:B------:R-:W-:Y:S01]  /*342a0*/  VIADD R5, R5, 0xf8 ;  /* 0x000000f805057836 */ /* 0x000fe20000000000 */
[----:B------:R-:W-:-:S02]  /*342b0*/  LOP3.LUT R13, R13, 0x7f, RZ, 0xc0, !PT ;  /* 0x0000007f0d0d7812 */ /* 0x000fc400078ec0ff */
[----:B------:R0:W-:Y:S04]  /*342c0*/  STL.S16 [R1+0x2b0], R4 ;  /* 0x0002b00401007387 */ /* 0x0001e80000100600 */
[----:B------:R-:W2:Y:S01]  /*342d0*/  LDL R0, [R1+0x2b0] ;  /* 0x0002b00001007983 */ /* 0x000ea20000100800 */
[----:B------:R-:W-:Y:S02]  /*342e0*/  ISETP.GE.AND P4, PT, R5, UR5, PT ;  /* 0x0000000505007c0c */ /* 0x000fe4000bf86270 */
[-C--:B----4-:R-:W-:Y:S02]  /*342f0*/  @!P6 LOP3.LUT R3, R3, R2.reuse, RZ, 0x3c, !PT ;  /* 0x000000020303e212 */ /* 0x090fe400078e3cff */
[----:B---3--:R-:W-:Y:S02]  /*34300*/  PRMT R18, RZ, 0x7610, R18 ;  /* 0x00007610ff127816 */ /* 0x008fe40000000012 */
[----:B------:R-:W-:-:S02]  /*34310*/  @!P6 LOP3.LUT R2, R3, R2, RZ, 0x3c, !PT ;  /* 0x000000020302e212 */ /* 0x000fc400078e3cff */
[----:B0-----:R-:W-:Y:S02]  /*34320*/  LOP3.LUT R4, R13, 0x80, RZ, 0xfc, !PT ;  /* 0x000000800d047812 */ /* 0x001fe400078efcff */
[----:B------:R-:W-:-:S05]  /*34330*/  @!P6 LOP3.LUT R3, R3, R2, RZ, 0x3c, !PT ;  /* 0x000000020303e212 */ /* 0x000fca00078e3cff */
[----:B--2---:R-:W2:Y:S04]  /*34340*/  @!P6 LDG.E.U16 R0, desc[UR12][R2.64] ;  /* 0x0000000c0200e981 */ /* 0x004ea8000c1e1500 */
[----:B--2---:R0:W-:Y:S04]  /*34350*/  @!P6 STL [R1+0x2b0], R0 ;  /* 0x0002b0000100e387 */ /* 0x0041e80000100800 */
[----:B------:R-:W2:Y:S04]  /*34360*/  LDL R2, [R1+0x2ea4] ;  /* 0x002ea40001027983 */ /* 0x000ea80000100800 */
[----:B------:R-:W2:Y:S01]  /*34370*/  LDL R3, [R1+0x2ed8] ;  /* 0x002ed80001037983 */ /* 0x000ea20000100800 */
[----:B------:R-:W-:Y:S01]  /*34380*/  PRMT R5, RZ, 0x7610, R5 ;  /* 0x00007610ff057816 */ /* 0x000fe20000000005 */
[----:B0-----:R-:W0:Y:S01]  /*34390*/  S2R R0, SR_TID.X ;  /* 0x0000000000007919 */ /* 0x001e220000002100 */
[----:B------:R-:W-:-:S02]  /*343a0*/  ISETP.GE.AND P6, PT, R4, UR5, PT ;  /* 0x0000000504007c0c */ /* 0x000fc4000bfc6270 */
[----:B0-----:R-:W-:-:S04]  /*343b0*/  SHF.R.U32.HI R0, RZ, 0x4, R0 ;  /* 0x00000004ff007819 */ /* 0x001fc80000011600 */
[----:B------:R-:W-:Y:S02]  /*343c0*/  SGXT.U32 R0, R0, 0x3 ;  /* 0x000000030000781a */ /* 0x000fe40000000000 */
[----:B--2---:R-:W-:-:S04]  /*343d0*/  @!P3 LOP3.LUT R3, R3, R2, RZ, 0x3c, !PT ;  /* 0x000000020303b212 */ /* 0x004fc800078e3cff */
[----:B------:R-:W-:-:S04]  /*343e0*/  @!P3 LOP3.LUT R2, R3, R2, RZ, 0x3c, !PT ;  /* 0x000000020302b212 */ /* 0x000fc800078e3cff */
[----:B------:R-:W-:-:S05]  /*343f0*/  @!P3 LOP3.LUT R3, R3, R2, RZ, 0x3c, !PT ;  /* 0x000000020303b212 */ /* 0x000fca00078e3cff */
[----:B------:R0:W2:Y:S04]  /*34400*/  @!P3 LDG.E.U16 R5, desc[UR12][R2.64] ;  /* 0x0000000c0205b981 */ /* 0x0000a8000c1e1500 */
[----:B------:R-:W0:Y:S04]  /*34410*/  LDL R2, [R1+0x2e2c] ;  /* 0x002e2c0001027983 */ /* 0x000e280000100800 */
[----:B------:R-:W0:Y:S02]  /*34420*/  LDL R3, [R1+0x2e50] ;  /* 0x002e500001037983 */ /* 0x000e240000100800 */
[----:B0-----:R-:W-:-:S04]  /*34430*/  @!P5 LOP3.LUT R3, R3, R2, RZ, 0x3c, !PT ;  /* 0x000000020303d212 */ /* 0x001fc800078e3cff */
[----:B------:R-:W-:-:S04]  /*34440*/  @!P5 LOP3.LUT R2, R3, R2, RZ, 0x3c, !PT ;  /* 0x000000020302d212 */ /* 0x000fc800078e3cff */
[----:B------:R-:W-:-:S05]  /*34450*/  @!P5 LOP3.LUT R3, R3, R2, RZ, 0x3c, !PT ;  /* 0x000000020303d212 */ /* 0x000fca00078e3cff */
[----:B------:R-:W3:Y:S01]  /*34460*/  @!P5 LDG.E.U16 R18, desc[UR12][R2.64] ;  /* 0x0000000c0212d981 */ /* 0x000ee2000c1e1500 */
[----:B------:R-:W-:-:S04]  /*34470*/  LOP3.LUT R4, R0, 0xc8, RZ, 0xfc, !PT ;  /* 0x000000c800047812 */ /* 0x000fc800078efcff */
[----:B------:R-:W-:Y:S01]  /*34480*/  ISETP.GE.AND P3, PT, R4, UR5, PT ;  /* 0x0000000504007c0c */ /* 0x000fe2000bf66270 */
[----:B--2---:R0:W-:Y:S01]  /*34490*/  STL [R1+0x2a8], R5 ;  /* 0x0002a80501007387 */ /* 0x0041e20000100800 */
[----:B------:R-:W-:Y:S02]  /*344a0*/  LOP3.LUT R4, R0, 0xd0, RZ, 0xfc, !PT ;  /* 0x000000d000047812 */ /* 0x000fe400078efcff */
[----:B------:R-:W-:Y:S01]  /*344b0*/  PRMT R0, RZ, 0x7610, R0 ;  /* 0x00007610ff007816 */ /* 0x000fe20000000000 */
[----:B0-----:R-:W2:Y:S01]  /*344c0*/  LDL R5, [R1+0x2f00] ;  /* 0x002f000001057983 */ /* 0x001ea20000100800 */
[----:B------:R-:W-:-:S03]  /*344d0*/  ISETP.GE.AND P5, PT, R4, UR5, PT ;  /* 0x0000000504007c0c */ /* 0x000fc6000bfa6270 */
[----:B---3--:R0:W-:Y:S04]  /*344e0*/  STL [R1+0x2ac], R18 ;  /* 0x0002ac1201007387 */ /* 0x0081e80000100800 */
[----:B0-----:R-:W3:Y:S04]  /*344f0*/  LDL.LU R18, [R1+0x3f38] ;  /* 0x003f380001127983 */ /* 0x001ee80000300800 */
[----:B------:R-:W4:Y:S04]  /*34500*/  LDL R2, [R1+0x2e40] ;  /* 0x002e400001027983 */ /* 0x000f280000100800 */
[----:B------:R-:W4:Y:S04]  /*34510*/  LDL R3, [R1+0x2e68] ;  /* 0x002e680001037983 */ /* 0x000f280000100800 */
[----:B------:R0:W-:Y:S02]  /*34520*/  STL.S16 [R1+0x2a4], R0 ;  /* 0x0002a40001007387 */ /* 0x0001e40000100600 */
[----:B0-----:R-:W0:Y:S02]  /*34530*/  S2R R0, SR_TID.X ;  /* 0x0000000000007919 */ /* 0x001e240000002100 */
[----:B0-----:R-:W-:-:S04]  /*34540*/  SHF.R.U32.HI R0, RZ, 0x4, R0 ;  /* 0x00000004ff007819 */ /* 0x001fc80000011600 */
[----:B------:R-:W-:-:S04]  /*34550*/  SGXT.U32 R0, R0, 0x3 ;  /* 0x000000030000781a */ /* 0x000fc80000000000 */
[----:B------:R-:W-:Y:S02]  /*34560*/  LOP3.LUT R4, R0, 0xd8, RZ, 0xfc, !PT ;  /* 0x000000d800047812 */ /* 0x000fe400078efcff */
[----:B------:R-:W2:Y:S01]  /*34570*/  LDL R0, [R1+0x2a4] ;  /* 0x0002a40001007983 */ /* 0x000ea20000100800 */
[----:B----4-:R-:W-:-:S04]  /*34580*/  @!P2 LOP3.LUT R3, R3, R2, RZ, 0x3c, !PT ;  /* 0x000000020303a212 */ /* 0x010fc800078e3cff */
[----:B------:R-:W-:-:S04]  /*34590*/  @!P2 LOP3.LUT R2, R3, R2, RZ, 0x3c, !PT ;  /* 0x000000020302a212 */ /* 0x000fc800078e3cff */
[----:B------:R-:W-:-:S05]  /*345a0*/  @!P2 LOP3.LUT R3, R3, R2, RZ, 0x3c, !PT ;  /* 0x000000020303a212 */ /* 0x000fca00078e3cff */
[----:B--2---:R-:W2:Y:S01]  /*345b0*/  @!P2 LDG.E.U16 R0, desc[UR12][R2.64] ;  /* 0x0000000c0200a981 */ /* 0x004ea2000c1e1500 */
[----:B---3--:R-:W-:-:S05]  /*345c0*/  PRMT R18, RZ, 0x7610, R18 ;  /* 0x00007610ff127816 */ /* 0x008fca0000000012 */
[----:B------:R0:W-:Y:S04]  /*345d0*/  STL.S16 [R1+0x2a0], R18 ;  /* 0x0002a01201007387 */ /* 0x0001e80000100600 */
[----:B0-----:R-:W3:Y:S04]  /*345e0*/  LDL.LU R18, [R1+0x3f34] ;  /* 0x003f340001127983 */ /* 0x001ee80000300800 */
[----:B--2---:R0:W-:Y:S04]  /*345f0*/  @!P2 STL [R1+0x2a4], R0 ;  /* 0x0002a4000100a387 */ /* 0x0041e80000100800 */
[----:B------:R-:W2:Y:S04]  /*34600*/  LDL R2, [R1+0x2e74] ;  /* 0x002e740001027983 */ /* 0x000ea80000100800 */
[----:B------:R-:W2:Y:S01]  /*34610*/  LDL R3, [R1+0x2ea8] ;  /* 0x002ea80001037983 */ /* 0x000ea20000100800 */
[----:B0-----:R-:W0:Y:S01]  /*34620*/  S2R R0, SR_TID.X ;  /* 0x0000000000007919 */ /* 0x001e220000002100 */
[----:B------:R-:W-:-:S02]  /*34630*/  ISETP.GE.AND P2, PT, R4, UR5, PT ;  /* 0x0000000504007c0c */ /* 0x000fc4000bf46270 */
[----:B0-----:R-:W-:-:S04]  /*34640*/  SHF.R.U32.HI R0, RZ, 0x4, R0 ;  /* 0x00000004ff007819 */ /* 0x001fc80000011600 */
[----:B------:R-:W-:-:S04]  /*34650*/  SGXT.U32 R0, R0, 0x3 ;  /* 0x000000030000781a */ /* 0x000fc80000000000 */
[----:B------:R-:W-:Y:S02]  /*34660*/  LOP3.LUT R4, R0, 0xe0, RZ, 0xfc, !PT ;  /* 0x000000e000047812 */ /* 0x000fe400078efcff */
[----:B------:R-:W4:Y:S01]  /*34670*/  LDL R0, [R1+0x2a0] ;  /* 0x0002a00001007983 */ /* 0x000f220000100800 */
[----:B--2---:R-:W-:-:S04]  /*34680*/  @!P0 LOP3.LUT R3, R3, R2, RZ, 0x3c, !PT ;  /* 0x0000000203038212 */ /* 0x004fc800078e3cff */
[----:B------:R-:W-:-:S04]  /*34690*/  @!P0 LOP3.LUT R2, R3, R2, RZ, 0x3c, !PT ;  /* 0x0000000203028212 */ /* 0x000fc800078e3cff */
[----:B------:R-:W-:-:S05]  /*346a0*/  @!P0 LOP3.LUT R3, R3, R2, RZ, 0x3c, !PT ;  /* 0x0000000203038212 */ /* 0x000fca00078e3cff */
[----:B----4-:R-:W2:Y:S04]  /*346b0*/  @!P0 LDG.E.U16 R0, desc[UR12][R2.64] ;  /* 0x0000000c02008981 */ /* 0x010ea8000c1e1500 */
[----:B--2---:R-:W-:Y:S01]  /*346c0*/  @!P0 STL [R1+0x2a0], R0 ;  /* 0x0002a00001008387 */ /* 0x004fe20000100800 */
[----:B------:R-:W-:-:S03]  /*346d0*/  ISETP.GE.AND P0, PT, R4, UR5, PT ;  /* 0x0000000504007c0c */ /* 0x000fc6000bf06270 */
[----:B------:R-:W2:Y:S01]  /*346e0*/  LDL R4, [R1+0x2ee0] ;  /* 0x002ee00001047983 */ /* 0x000ea20000100800 */
[----:B---3--:R-:W-:Y:S02]  /*346f0*/  PRMT R18, RZ, 0x7610, R18 ;  /* 0x00007610ff127816 */ /* 0x008fe40000000012 */
[----:B--2---:R-:W-:-:S04]  /*34700*/  @!P1 LOP3.LUT R5, R5, R4, RZ, 0x3c, !PT ;  /* 0x0000000405059212 */ /* 0x004fc800078e3cff */
[----:B------:R-:W-:-:S04]  /*34710*/  @!P1 LOP3.LUT R4, R5, R4, RZ, 0x3c, !PT ;  /* 0x0000000405049212 */ /* 0x000fc800078e3cff */
[----:B------:R-:W-:-:S05]  /*34720*/  @!P1 LOP3.LUT R5, R5, R4, RZ, 0x3c, !PT ;  /* 0x0000000405059212 */ /* 0x000fca00078e3cff */
[----:B------:R-:W2:Y:S04]  /*34730*/  @!P1 LDG.E.U16 R18, desc[UR12][R4.64] ;  /* 0x0000000c04129981 */ /* 0x000ea8000c1e1500 */
[----:B--2---:R0:W-:Y:S04]  /*34740*/  STL [R1+0x29c], R18 ;  /* 0x00029c1201007387 */ /* 0x0041e80000100800 */
[----:B0-----:R-:W2:Y:S04]  /*34750*/  LDL.LU R18, [R1+0x3f30] ;  /* 0x003f300001127983 */ /* 0x001ea80000300800 */
[----:B------:R-:W3:Y:S04]  /*34760*/  LDL R4, [R1+0x2ee4] ;  /* 0x002ee40001047983 */ /* 0x000ee80000100800 */
[----:B------:R-:W3:Y:S01]  /*34770*/  LDL R5, [R1+0x2eec] ;  /* 0x002eec0001057983 */ /* 0x000ee20000100800 */
[----:B------:R-:W-:-:S02]  /*34780*/  PRMT R2, RZ, 0x7610, R2 ;  /* 0x00007610ff027816 */ /* 0x000fc40000000002 */
[----:B---3--:R-:W-:-:S04]  /*34790*/  @!P4 LOP3.LUT R5, R5, R4, RZ, 0x3c, !PT ;  /* 0x000000040505c212 */ /* 0x008fc800078e3cff */
[----:B------:R-:W-:-:S04]  /*347a0*/  @!P4 LOP3.LUT R4, R5, R4, RZ, 0x3c, !PT ;  /* 0x000000040504c212 */ /* 0x000fc800078e3cff */
[----:B------:R-:W-:-:S05]  /*347b0*/  @!P4 LOP3.LUT R5, R5, R4, RZ, 0x3c, !PT ;  /* 0x000000040505c212 */ /* 0x000fca00078e3cff */
[----:B------:R0:W3:Y:S04]  /*347c0*/  @!P4 LDG.E.U16 R2, desc[UR12][R4.64] ;  /* 0x0000000c0402c981 */ /* 0x0000e8000c1e1500 */
[----:B------:R-:W0:Y:S04]  /*347d0*/  LDL R4, [R1+0x2eac] ;  /* 0x002eac0001047983 */ /* 0x000e280000100800 */
[----:B------:R-:W0:Y:S01]  /*347e0*/  LDL R5, [R1+0x2edc] ;  /* 0x002edc0001057983 */ /* 0x000e220000100800 */
[----:B--2---:R-:W-:Y:S02]  /*347f0*/  PRMT R18, RZ, 0x7610, R18 ;  /* 0x00007610ff127816 */ /* 0x004fe40000000012 */
[----:B0-----:R-:W-:-:S04]  /*34800*/  @!P3 LOP3.LUT R5, R5, R4, RZ, 0x3c, !PT ;  /* 0x000000040505b212 */ /* 0x001fc800078e3cff */
[----:B------:R-:W-:-:S04]  /*34810*/  @!P3 LOP3.LUT R4, R5, R4, RZ, 0x3c, !PT ;  /* 0x000000040504b212 */ /* 0x000fc800078e3cff */
[----:B------:R-:W-:-:S05]  /*34820*/  @!P3 LOP3.LUT R5, R5, R4, RZ, 0x3c, !PT ;  /* 0x000000040505b212 */ /* 0x000fca00078e3cff */
[----:B------:R-:W2:Y:S04]  /*34830*/  @!P3 LDG.E.U16 R18, desc[UR12][R4.64] ;  /* 0x0000000c0412b981 */ /* 0x000ea8000c1e1500 */
[----:B---3--:R-:W-:Y:S04]  /*34840*/  STL [R1+0x3d28], R2 ;  /* 0x003d280201007387 */ /* 0x008fe80000100800 */
        /* <DEDUP_REMOVED lines=14> */
[----:B----4-:R-:W-:-:S04]  /*34930*/  @!P2 LOP3.LUT R5, R5, R4, RZ, 0x3c, !PT ;  /* 0x000000040505a212 */ /* 0x010fc800078e3cff */
[----:B------:R-:W-:-:S04]  /*34940*/  @!P2 LOP3.LUT R4, R5, R4, RZ, 0x3c, !PT ;  /* 0x000000040504a212 */ /* 0x000fc800078e3cff */
[----:B------:R-:W-:-:S05]  /*34950*/  @!P2 LOP3.LUT R5, R5, R4, RZ, 0x3c, !PT ;  /* 0x000000040505a212 */ /* 0x000fca00078e3cff */
[----:B------:R-:W2:Y:S01]  /*34960*/  @!P2 LDG.E.U16 R18, desc[UR12][R4.64] ;  /* 0x0000000c0412a981 */ /* 0x000ea2000c1e1500 */
[----:B------:R-:W-:-:S03]  /*34970*/  ISETP.GE.AND P3, PT, R13, UR5, PT ;  /* 0x000000050d007c0c */ /* 0x000fc6000bf66270 */
[----:B------:R-:W4:Y:S04]  /*34980*/  LDL.LU R13, [R1+0x3f24] ;  /* 0x003f2400010d7983 */ /* 0x000f280000300800 */
[----:B--2---:R0:W-:Y:S04]  /*34990*/  STL [R1+0x290], R18 ;  /* 0x0002901201007387 */ /* 0x0041e80000100800 */
[----:B0-----:R-:W2:Y:S04]  /*349a0*/  LDL.LU R18, [R1+0x3f20] ;  /* 0x003f200001127983 */ /* 0x001ea80000300800 */
[----:B------:R-:W2:Y:S04]  /*349b0*/  LDL R4, [R1+0x2ec4] ;  /* 0x002ec40001047983 */ /* 0x000ea80000100800 */
[----:B------:R-:W2:Y:S01]  /*349c0*/  LDL R5, [R1+0x2ef8] ;  /* 0x002ef80001057983 */ /* 0x000ea20000100800 */
[----:B------:R-:W-:Y:S01]  /*349d0*/  PRMT R2, RZ, 0x7610, R2 ;  /* 0x00007610ff027816 */ /* 0x000fe20000000002 */
[----:B------:R-:W0:Y:S01]  /*349e0*/  S2R R0, SR_TID.X ;  /* 0x0000000000007919 */ /* 0x000e220000002100 */
[----:B--2---:R-:W-:-:S04]  /*349f0*/  @!P0 LOP3.LUT R5, R5, R4, RZ, 0x3c, !PT ;  /* 0x0000000405058212 */ /* 0x004fc800078e3cff */
[----:B------:R-:W-:-:S04]  /*34a00*/  @!P0 LOP3.LUT R4, R5, R4, RZ, 0x3c, !PT ;  /* 0x0000000405048212 */ /* 0x000fc800078e3cff */
[----:B------:R-:W-:-:S05]  /*34a10*/  @!P0 LOP3.LUT R5, R5, R4, RZ, 0x3c, !PT ;  /* 0x0000000405058212 */ /* 0x000fca00078e3cff */
[----:B------:R-:W2:Y:S04]  /*34a20*/  @!P0 LDG.E.U16 R2, desc[UR12][R4.64] ;  /* 0x0000000c04028981 */ /* 0x000ea8000c1e1500 */
[----:B------:R-:W3:Y:S04]  /*34a30*/  LDL R4, [R1+0x2ed4] ;  /* 0x002ed40001047983 */ /* 0x000ee80000100800 */
[----:B------:R-:W3:Y:S01]  /*34a40*/  LDL R5, [R1+0x2ef0] ;  /* 0x002ef00001057983 */ /* 0x000ee20000100800 */
[----:B0-----:R-:W-:-:S04]  /*34a50*/  SHF.R.U32.HI R0, RZ, 0x4, R0 ;  /* 0x00000004ff007819 */ /* 0x001fc80000011600 */
[----:B------:R-:W-:-:S04]  /*34a60*/  SGXT.U32 R0, R0, 0x3 ;  /* 0x000000030000781a */ /* 0x000fc80000000000 */
[----:B------:R-:W-:-:S04]  /*34a70*/  LOP3.LUT R0, R0, 0xf0, RZ, 0xfc, !PT ;  /* 0x000000f000007812 */ /* 0x000fc800078efcff */
[----:B------:R-:W-:Y:S02]  /*34a80*/  ISETP.GE.AND P1, PT, R0, UR5, PT ;  /* 0x0000000500007c0c */ /* 0x000fe4000bf26270 */
[----:B------:R-:W-:Y:S01]  /*34a90*/  PRMT R18, RZ, 0x7610, R18 ;  /* 0x00007610ff127816 */ /* 0x000fe20000000012 */
[----:B--2---:R-:W-:Y:S10]  /*34aa0*/  STL [R1+0x3d2c], R2 ;  /* 0x003d2c0201007387 */ /* 0x004ff40000100800 */
[----:B---3--:R-:W-:-:S04]  /*34ab0*/  @!P1 LOP3.LUT R5, R5, R4, RZ, 0x3c, !PT ;  /* 0x0000000405059212 */ /* 0x008fc800078e3cff */
[----:B------:R-:W-:-:S04]  /*34ac0*/  @!P1 LOP3.LUT R4, R5, R4, RZ, 0x3c, !PT ;  /* 0x0000000405049212 */ /* 0x000fc800078e3cff */
[----:B------:R-:W-:-:S05]  /*34ad0*/  @!P1 LOP3.LUT R5, R5, R4, RZ, 0x3c, !PT ;  /* 0x0000000405059212 */ /* 0x000fca00078e3cff */
[----:B------:R0:W2:Y:S04]  /*34ae0*/  @!P1 LDG.E.U16 R18, desc[UR12][R4.64] ;  /* 0x0000000c04129981 */ /* 0x0000a8000c1e1500 */
[----:B------:R-:W0:Y:S04]  /*34af0*/  LDL R4, [R1+0x2d8c] ;  /* 0x002d8c0001047983 */ /* 0x000e280000100800 */
[----:B------:R-:W0:Y:S01]  /*34b00*/  LDL R5, [R1+0x2d90] ;  /* 0x002d900001057983 */ /* 0x000e220000100800 */
[----:B----4-:R-:W-:Y:S01]  /*34b10*/  PRMT R13, RZ, 0x7610, R13 ;  /* 0x00007610ff0d7816 */ /* 0x010fe2000000000d */
[----:B------:R-:W-:Y:S01]  /*34b20*/  BAR.SYNC.DEFER_BLOCKING 0x0 ;  /* 0x0000000000007b1d */ /* 0x000fe20000010000 */
[----:B0-----:R-:W-:-:S04]  /*34b30*/  @!P6 LOP3.LUT R5, R5, R4, RZ, 0x3c, !PT ;  /* 0x000000040505e212 */ /* 0x001fc800078e3cff */
[----:B------:R-:W-:-:S04]  /*34b40*/  @!P6 LOP3.LUT R4, R5, R4, RZ, 0x3c, !PT ;  /* 0x000000040504e212 */ /* 0x000fc800078e3cff */
[----:B------:R-:W-:-:S05]  /*34b50*/  @!P6 LOP3.LUT R5, R5, R4, RZ, 0x3c, !PT ;  /* 0x000000040505e212 */ /* 0x000fca00078e3cff */
[----:B------:R-:W3:Y:S04]  /*34b60*/  @!P6 LDG.E.U16 R13, desc[UR12][R4.64] ;  /* 0x0000000c040de981 */ /* 0x000ee8000c1e1500 */
[----:B--2---:R-:W-:Y:S04]  /*34b70*/  STL [R1+0x3d30], R18 ;  /* 0x003d301201007387 */ /* 0x004fe80000100800 */
[----:B---3--:R0:W-:Y:S04]  /*34b80*/  STL [R1+0x28c], R13 ;  /* 0x00028c0d01007387 */ /* 0x0081e80000100800 */
        /* <DEDUP_REMOVED lines=16> */
[----:B------:R-:W2:Y:S04]  /*34c90*/  @!P6 LDG.E.U16 R13, desc[UR12][R4.64] ;  /* 0x0000000c040de981 */ /* 0x000ea8000c1e1500 */
[----:B--2---:R0:W-:Y:S04]  /*34ca0*/  STL [R1+0x27c], R13 ;  /* 0x00027c0d01007387 */ /* 0x0041e80000100800 */
[----:B0-----:R-:W2:Y:S04]  /*34cb0*/  LDL.LU R13, [R1+0x3f14] ;  /* 0x003f1400010d7983 */ /* 0x001ea80000300800 */
[----:B------:R-:W4:Y:S04]  /*34cc0*/  LDL R4, [R1+0x29c0] ;  /* 0x0029c00001047983 */ /* 0x000f280000100800 */
[----:B------:R-:W4:Y:S01]  /*34cd0*/  LDL R5, [R1+0x29c4] ;  /* 0x0029c40001057983 */ /* 0x000f220000100800 */
[----:B---3--:R-:W-:-:S02]  /*34ce0*/  PRMT R15, RZ, 0x7610, R15 ;  /* 0x00007610ff0f7816 */ /* 0x008fc4000000000f */
[----:B----4-:R-:W-:-:S04]  /*34cf0*/  @!P3 LOP3.LUT R5, R5, R4, RZ, 0x3c, !PT ;  /* 0x000000040505b212 */ /* 0x010fc800078e3cff */
        /* <DEDUP_REMOVED lines=839> */
[----:B------:R0:W2:Y:S04]  /*38170*/  @!P6 LDG.E.U16 R13, desc[UR12][R4.64] ;  /* 0x0000000c040de981 */ /* 0x0000a8000c1e1500 */
[----:B------:R-:W0:Y:S04]  /*38180*/  LDL R4, [R1+0x1258] ;  /* 0x0012580001047983 */ /* 0x000e280000100800 */
[----:B------:R-:W0:Y:S01]  /*38190*/  LDL R5, [R1+0x125c] ;  /* 0x00125c0001057983 */ /* 0x000e220000100800 */
[----:B------:R-:W-:Y:S02]  /*381a0*/  PRMT R14, RZ, 0x7610, R14 ;  /* 0x00007610ff0e7816 */ /* 0x000fe4000000000e */
[----:B0-----:R-:W-:-:S04]  /*381b0*/  @!P3 LOP3.LUT R5, R5, R4, RZ, 0x3c, !PT ;  /* 0x000000040505b212 */ /* 0x001fc800078e3cff */
[----:B------:R-:W-:-:S04]  /*381c0*/  @!P3 LOP3.LUT R4, R5, R4, RZ, 0x3c, !PT ;  /* 0x000000040504b212 */ /* 0x000fc800078e3cff */
[----:B------:R-:W-:-:S05]  /*381d0*/  @!P3 LOP3.LUT R5, R5, R4, RZ, 0x3c, !PT ;  /* 0x000000040505b212 */ /* 0x000fca00078e3cff */
[----:B------:R-:W4:Y:S04]  /*381e0*/  @!P3 LDG.E.U16 R14, desc[UR12][R4.64] ;  /* 0x0000000c040eb981 */ /* 0x000f28000c1e1500 */
[----:B--2---:R0:W-:Y:S04]  /*381f0*/  STL [R1+0xb4], R13 ;  /* 0x0000b40d01007387 */ /* 0x0041e80000100800 */
[----:B0-----:R-:W2:Y:S04]  /*38200*/  LDL R13, [R1+0x1154] ;  /* 0x00115400010d7983 */ /* 0x001ea80000100800 */
[----:B----4-:R0:W-:Y:S04]  /*38210*/  STL [R1+0xb0], R14 ;  /* 0x0000b00e01007387 */ /* 0x0101e80000100800 */
[----:B0-----:R-:W4:Y:S04]  /*38220*/  LDL.LU R14, [R1+0x3d9c] ;  /* 0x003d9c00010e7983 */ /* 0x001f280000300800 */
[----:B------:R-:W2:Y:S04]  /*38230*/  LDL R4, [R1+0x1250] ;  /* 0x0012500001047983 */ /* 0x000ea80000100800 */
[----:B------:R-:W2:Y:S01]  /*38240*/  LDL R5, [R1+0x1254] ;  /* 0x0012540001057983 */ /* 0x000ea20000100800 */
[----:B---3--:R-:W-:-:S02]  /*38250*/  PRMT R15, RZ, 0x7610, R15 ;  /* 0x00007610ff0f7816 */ /* 0x008fc4000000000f */
        /* <DEDUP_REMOVED lines=8> */
[----:B----4-:R-:W-:-:S02]  /*382e0*/  PRMT R14, RZ, 0x7610, R14 ;  /* 0x00007610ff0e7816 */ /* 0x010fc4000000000e */
        /* <DEDUP_REMOVED lines=24> */
[----:B------:R-:W2:Y:S01]  /*38470*/  LDL R5, [R1+0x1150] ;  /* 0x0011500001057983 */ /* 0x000ea20000100800 */
[----:B------:R-:W-:Y:S01]  /*38480*/  PRMT R7, RZ, 0x7610, R7 ;  /* 0x00007610ff077816 */ /* 0x000fe20000000007 */
[----:B------:R-:W-:-:S02]  /*38490*/  @!P6 IMAD.MOV.U32 R4, RZ, RZ, R13 ;  /* 0x000000ffff04e224 */ /* 0x000fc400078e000d */
[----:B------:R-:W3:Y:S04]  /*384a0*/  LDL R13, [R1+0xfdc] ;  /* 0x000fdc00010d7983 */ /* 0x000ee80000100800 */
[----:B--2---:R-:W2:Y:S04]  /*384b0*/  @!P6 LDG.E.U16 R7, desc[UR12][R4.64] ;  /* 0x0000000c0407e981 */ /* 0x004ea8000c1e1500 */
[----:B--2---:R0:W-:Y:S04]  /*384c0*/  STL [R1+0x9c], R7 ;  /* 0x00009c0701007387 */ /* 0x0041e80000100800 */
[----:B0-----:R-:W2:Y:S04]  /*384d0*/  LDL.LU R7, [R1+0x3d8c] ;  /* 0x003d8c0001077983 */ /* 0x001ea80000300800 */
[----:B------:R-:W2:Y:S04]  /*384e0*/  LDL R4, [R1+0x10d8] ;  /* 0x0010d80001047983 */ /* 0x000ea80000100800 */
[----:B------:R-:W2:Y:S01]  /*384f0*/  LDL R5, [R1+0x10dc] ;  /* 0x0010dc0001057983 */ /* 0x000ea20000100800 */
[----:B------:R-:W-:-:S02]  /*38500*/  PRMT R11, RZ, 0x7610, R11 ;  /* 0x00007610ff0b7816 */ /* 0x000fc4000000000b */
[----:B--2---:R-:W-:-:S04]  /*38510*/  @!P3 LOP3.LUT R5, R5, R4, RZ, 0x3c, !PT ;  /* 0x000000040505b212 */ /* 0x004fc800078e3cff */
[----:B------:R-:W-:-:S04]  /*38520*/  @!P3 LOP3.LUT R4, R5, R4, RZ, 0x3c, !PT ;  /* 0x000000040504b212 */ /* 0x000fc800078e3cff */
[----:B------:R-:W-:-:S05]  /*38530*/  @!P3 LOP3.LUT R5, R5, R4, RZ, 0x3c, !PT ;  /* 0x000000040505b212 */ /* 0x000fca00078e3cff */
[----:B------:R-:W2:Y:S04]  /*38540*/  @!P3 LDG.E.U16 R11, desc[UR12][R4.64] ;  /* 0x0000000c040bb981 */ /* 0x000ea8000c1e1500 */
        /* <DEDUP_REMOVED lines=17> */
[----:B------:R-:W2:Y:S01]  /*38660*/  @!P3 LDG.E.U16 R6, desc[UR12][R4.64] ;  /* 0x0000000c0406b981 */ /* 0x000ea2000c1e1500 */
[----:B---3--:R-:W-:-:S03]  /*38670*/  PRMT R14, RZ, 0x7610, R14 ;  /* 0x00007610ff0e7816 */ /* 0x008fc6000000000e */
[----:B--2---:R0:W-:Y:S04]  /*38680*/  STL [R1+0x90], R6 ;  /* 0x0000900601007387 */ /* 0x0041e80000100800 */
[----:B0-----:R-:W2:Y:S04]  /*38690*/  LDL.LU R6, [R1+0x3d80] ;  /* 0x003d800001067983 */ /* 0x001ea80000300800 */
[----:B------:R-:W3:Y:S01]  /*386a0*/  LDL R5, [R1+0x1050] ;  /* 0x0010500001057983 */ /* 0x000ee20000100800 */
[----:B------:R-:W-:Y:S01]  /*386b0*/  @!P6 IMAD.MOV.U32 R4, RZ, RZ, R15 ;  /* 0x000000ffff04e224 */ /* 0x000fe200078e000f */
[----:B----4-:R-:W-:-:S02]  /*386c0*/  PRMT R9, RZ, 0x7610, R9 ;  /* 0x00007610ff097816 */ /* 0x010fc40000000009 */
[----:B------:R-:W4:Y:S04]  /*386d0*/  LDL R15, [R1+0xed8] ;  /* 0x000ed800010f7983 */ /* 0x000f280000100800 */
[----:B---3--:R0:W3:Y:S04]  /*386e0*/  @!P6 LDG.E.U16 R14, desc[UR12][R4.64] ;  /* 0x0000000c040ee981 */ /* 0x0080e8000c1e1500 */
[----:B------:R-:W2:Y:S01]  /*386f0*/  LDL R5, [R1+0xfd8] ;  /* 0x000fd80001057983 */ /* 0x000ea20000100800 */
[----:B0-----:R-:W-:-:S03]  /*38700*/  @!P3 IMAD.MOV.U32 R4, RZ, RZ, R13 ;  /* 0x000000ffff04b224 */ /* 0x001fc600078e000d */
[----:B---3--:R0:W-:Y:S01]  /*38710*/  STL [R1+0x8c], R14 ;  /* 0x00008c0e01007387 */ /* 0x0081e20000100800 */
[----:B------:R-:W-:-:S03]  /*38720*/  PRMT R10, RZ, 0x7610, R10 ;  /* 0x00007610ff0a7816 */ /* 0x000fc6000000000a */
[----:B------:R-:W3:Y:S04]  /*38730*/  LDL R13, [R1+0xed0] ;  /* 0x000ed000010d7983 */ /* 0x000ee80000100800 */
[----:B--2---:R1:W2:Y:S04]  /*38740*/  @!P3 LDG.E.U16 R9, desc[UR12][R4.64] ;  /* 0x0000000c0409b981 */ /* 0x0042a8000c1e1500 */
[----:B0-----:R-:W2:Y:S04]  /*38750*/  LDL R14, [R1+0xedc] ;  /* 0x000edc00010e7983 */ /* 0x001ea80000100800 */
[----:B------:R-:W1:Y:S04]  /*38760*/  LDL R4, [R1+0xfd0] ;  /* 0x000fd00001047983 */ /* 0x000e680000100800 */
[----:B------:R-:W1:Y:S02]  /*38770*/  LDL R5, [R1+0xfd4] ;  /* 0x000fd40001057983 */ /* 0x000e640000100800 */
[----:B-1----:R-:W-:-:S04]  /*38780*/  @!P6 LOP3.LUT R5, R5, R4, RZ, 0x3c, !PT ;  /* 0x000000040505e212 */ /* 0x002fc800078e3cff */
[----:B------:R-:W-:-:S04]  /*38790*/  @!P6 LOP3.LUT R4, R5, R4, RZ, 0x3c, !PT ;  /* 0x000000040504e212 */ /* 0x000fc800078e3cff */
[----:B------:R-:W-:-:S05]  /*387a0*/  @!P6 LOP3.LUT R5, R5, R4, RZ, 0x3c, !PT ;  /* 0x000000040505e212 */ /* 0x000fca00078e3cff */
[----:B------:R-:W3:Y:S04]  /*387b0*/  @!P6 LDG.E.U16 R10, desc[UR12][R4.64] ;  /* 0x0000000c040ae981 */ /* 0x000ee8000c1e1500 */
[----:B--2---:R0:W-:Y:S04]  /*387c0*/  STL [R1+0x88], R9 ;  /* 0x0000880901007387 */ /* 0x0041e80000100800 */
[----:B0-----:R-:W2:Y:S04]  /*387d0*/  LDL R9, [R1+0xed4] ;  /* 0x000ed40001097983 */ /* 0x001ea80000100800 */
[----:B---3--:R0:W-:Y:S04]  /*387e0*/  STL [R1+0x84], R10 ;  /* 0x0000840a01007387 */ /* 0x0081e80000100800 */
[----:B0-----:R-:W3:Y:S04]  /*387f0*/  LDL.LU R10, [R1+0x3d7c] ;  /* 0x003d7c00010a7983 */ /* 0x001ee80000300800 */
        /* <DEDUP_REMOVED lines=12> */
[----:B------:R-:W-:Y:S02]  /*388c0*/  PRMT R11, RZ, 0x7610, R11 ;  /* 0x00007610ff0b7816 */ /* 0x000fe4000000000b */
[----:B--2---:R-:W-:-:S04]  /*388d0*/  @!P6 LOP3.LUT R5, R5, R4, RZ, 0x3c, !PT ;  /* 0x000000040505e212 */ /* 0x004fc800078e3cff */
[----:B------:R-:W-:-:S04]  /*388e0*/  @!P6 LOP3.LUT R4, R5, R4, RZ, 0x3c, !PT ;  /* 0x000000040504e212 */ /* 0x000fc800078e3cff */
[----:B------:R-:W-:-:S05]  /*388f0*/  @!P6 LOP3.LUT R5, R5, R4, RZ, 0x3c, !PT ;  /* 0x000000040505e212 */ /* 0x000fca00078e3cff */
[----:B------:R0:W2:Y:S02]  /*38900*/  @!P6 LDG.E.U16 R7, desc[UR12][R4.64] ;  /* 0x0000000c0407e981 */ /* 0x0000a4000c1e1500 */
[----:B0-----:R-:W-:Y:S02]  /*38910*/  @!P3 IMAD.MOV.U32 R4, RZ, RZ, R14 ;  /* 0x000000ffff04b224 */ /* 0x001fe400078e000e */
[----:B----4-:R-:W-:-:S05]  /*38920*/  @!P3 IMAD.MOV.U32 R5, RZ, RZ, R15 ;  /* 0x000000ffff05b224 */ /* 0x010fca00078e000f */
[----:B------:R0:W4:Y:S01]  /*38930*/  @!P3 LDG.E.U16 R11, desc[UR12][R4.64] ;  /* 0x0000000c040bb981 */ /* 0x000122000c1e1500 */
[----:B------:R-:W-:Y:S01]  /*38940*/  PRMT R8, RZ, 0x7610, R8 ;  /* 0x00007610ff087816 */ /* 0x000fe20000000008 */
[----:B0-----:R-:W-:Y:S02]  /*38950*/  @!P6 IMAD.MOV.U32 R4, RZ, RZ, R9 ;  /* 0x000000ffff04e224 */ /* 0x001fe400078e0009 */
[----:B------:R-:W-:-:S05]  /*38960*/  @!P6 IMAD.MOV.U32 R5, RZ, RZ, R13 ;  /* 0x000000ffff05e224 */ /* 0x000fca00078e000d */
[----:B------:R0:W3:Y:S04]  /*38970*/  @!P6 LDG.E.U16 R8, desc[UR12][R4.64] ;  /* 0x0000000c0408e981 */ /* 0x0000e8000c1e1500 */
[----:B--2---:R1:W-:Y:S04]  /*38980*/  STL [R1+0x7c], R7 ;  /* 0x00007c0701007387 */ /* 0x0043e80000100800 */
[----:B------:R-:W2:Y:S04]  /*38990*/  LDL R15, [R1+0x2aa4] ;  /* 0x002aa400010f7983 */ /* 0x000ea80000100800 */
[----:B-1----:R-:W2:Y:S04]  /*389a0*/  LDL R7, [R1+0xe54] ;  /* 0x000e540001077983 */ /* 0x002ea80000100800 */
[----:B----4-:R1:W-:Y:S04]  /*389b0*/  STL [R1+0x78], R11 ;  /* 0x0000780b01007387 */ /* 0x0103e80000100800 */
[----:B------:R-:W0:Y:S04]  /*389c0*/  LDL R4, [R1+0xe58] ;  /* 0x000e580001047983 */ /* 0x000e280000100800 */
[----:B------:R-:W0:Y:S01]  /*389d0*/  LDL R5, [R1+0xe5c] ;  /* 0x000e5c0001057983 */ /* 0x000e220000100800 */
[----:B------:R-:W-:-:S03]  /*389e0*/  PRMT R29, RZ, 0x7610, R29 ;  /* 0x00007610ff1d7816 */ /* 0x000fc6000000001d */
[----:B-1----:R-:W4:Y:S04]  /*389f0*/  LDL R11, [R1+0x2ab0] ;  /* 0x002ab000010b7983 */ /* 0x002f280000100800 */
[----:B------:R-:W2:Y:S04]  /*38a00*/  LDL R14, [R1+0x2aac] ;  /* 0x002aac00010e7983 */ /* 0x000ea80000100800 */
[----:B------:R-:W2:Y:S04]  /*38a10*/  LDL R13, [R1+0x2ab4] ;  /* 0x002ab400010d7983 */ /* 0x000ea80000100800 */
[----:B------:R-:W2:Y:S01]  /*38a20*/  LDL R9, [R1+0x2b24] ;  /* 0x002b240001097983 */ /* 0x000ea20000100800 */
[----:B0-----:R-:W-:-:S04]  /*38a30*/  @!P3 LOP3.LUT R5, R5, R4, RZ, 0x3c, !PT ;  /* 0x000000040505b212 */ /* 0x001fc800078e3cff */
[----:B------:R-:W-:-:S04]  /*38a40*/  @!P3 LOP3.LUT R4, R5, R4, RZ, 0x3c, !PT ;  /* 0x000000040504b212 */ /* 0x000fc800078e3cff */
[----:B------:R-:W-:-:S05]  /*38a50*/  @!P3 LOP3.LUT R5, R5, R4, RZ, 0x3c, !PT ;  /* 0x000000040505b212 */ /* 0x000fca00078e3cff */
[----:B------:R-:W2:Y:S04]  /*38a60*/  @!P3 LDG.E.U16 R29, desc[UR12][R4.64] ;  /* 0x0000000c041db981 */ /* 0x000ea8000c1e1500 */
[----:B---3--:R0:W-:Y:S04]  /*38a70*/  STL [R1+0x74], R8 ;  /* 0x0000740801007387 */ /* 0x0081e80000100800 */
[----:B0-----:R-:W3:Y:S04]  /*38a80*/  LDL R8, [R1+0x2b30] ;  /* 0x002b300001087983 */ /* 0x001ee80000100800 */
[----:B--2---:R0:W-:Y:S04]  /*38a90*/  STL [R1+0x70], R29 ;  /* 0x0000701d01007387 */ /* 0x0041e80000100800 */
[----:B0-----:R-:W2:Y:S04]  /*38aa0*/  LDL.LU R29, [R1+0x3d74] ;  /* 0x003d7400011d7983 */ /* 0x001ea80000300800 */
[----:B------:R-:W2:Y:S01]  /*38ab0*/  LDL R5, [R1+0xe50] ;  /* 0x000e500001057983 */ /* 0x000ea20000100800 */
[----:B------:R-:W-:Y:S01]  /*38ac0*/  PRMT R6, RZ, 0x7610, R6 ;  /* 0x00007610ff067816 */ /* 0x000fe20000000006 */
[----:B------:R-:W-:Y:S01]  /*38ad0*/  @!P6 IMAD.MOV.U32 R4, RZ, RZ, R7 ;  /* 0x000000ffff04e224 */ /* 0x000fe200078e0007 */
[----:B------:R-:W-:Y:S01]  /*38ae0*/  PRMT R10, RZ, 0x7610, R10 ;  /* 0x00007610ff0a7816 */ /* 0x000fe2000000000a */
[----:B------:R-:W3:Y:S01]  /*38af0*/  LDL R7, [R1+0x2b2c] ;  /* 0x002b2c0001077983 */ /* 0x000ee20000100800 */
[----:B------:R-:W-:-:S02]  /*38b00*/  PRMT R12, RZ, 0x7610, R12 ;  /* 0x00007610ff0c7816 */ /* 0x000fc4000000000c */
[----:B------:R-:W-:Y:S01]  /*38b10*/  PRMT R0, RZ, 0x7610, R0 ;  /* 0x00007610ff007816 */ /* 0x000fe20000000000 */
[----:B--2---:R4:W2:Y:S02]  /*38b20*/  @!P6 LDG.E.U16 R6, desc[UR12][R4.64] ;  /* 0x0000000c0406e981 */ /* 0x0048a4000c1e1500 */
[----:B----4-:R-:W-:Y:S02]  /*38b30*/  @!P3 IMAD.MOV.U32 R4, RZ, RZ, R11 ;  /* 0x000000ffff04b224 */ /* 0x010fe400078e000b */
[----:B------:R-:W-:-:S05]  /*38b40*/  @!P3 IMAD.MOV.U32 R5, RZ, RZ, R15 ;  /* 0x000000ffff05b224 */ /* 0x000fca00078e000f */
[----:B------:R0:W4:Y:S02]  /*38b50*/  @!P3 LDG.E.U16 R10, desc[UR12][R4.64] ;  /* 0x0000000c040ab981 */ /* 0x000124000c1e1500 */
[----:B0-----:R-:W-:Y:S02]  /*38b60*/  @!P6 IMAD.MOV.U32 R4, RZ, RZ, R13 ;  /* 0x000000ffff04e224 */ /* 0x001fe400078e000d */
[----:B------:R-:W-:-:S05]  /*38b70*/  @!P6 IMAD.MOV.U32 R5, RZ, RZ, R14 ;  /* 0x000000ffff05e224 */ /* 0x000fca00078e000e */
[----:B------:R3:W4:Y:S02]  /*38b80*/  @!P6 LDG.E.U16 R12, desc[UR12][R4.64] ;  /* 0x0000000c040ce981 */ /* 0x000724000c1e1500 */
[----:B---3--:R-:W-:Y:S02]  /*38b90*/  @!P3 IMAD.MOV.U32 R4, RZ, RZ, R8 ;  /* 0x000000ffff04b224 */ /* 0x008fe400078e0008 */
[----:B------:R-:W-:-:S05]  /*38ba0*/  @!P3 IMAD.MOV.U32 R5, RZ, RZ, R9 ;  /* 0x000000ffff05b224 */ /* 0x000fca00078e0009 */
[----:B------:R-:W3:Y:S04]  /*38bb0*/  @!P3 LDG.E.U16 R0, desc[UR12][R4.64] ;  /* 0x0000000c0400b981 */ /* 0x000ee8000c1e1500 */
[----:B--2---:R0:W-:Y:S04]  /*38bc0*/  STL [R1+0x6c], R6 ;  /* 0x00006c0601007387 */ /* 0x0041e80000100800 */
[----:B------:R-:W2:Y:S04]  /*38bd0*/  LDL R11, [R1+0x2ba4] ;  /* 0x002ba400010b7983 */ /* 0x000ea80000100800 */
[----:B0-----:R-:W2:Y:S01]  /*38be0*/  LDL R6, [R1+0x2b34] ;  /* 0x002b340001067983 */ /* 0x001ea20000100800 */
[----:B------:R-:W-:-:S03]  /*38bf0*/  PRMT R3, RZ, 0x7610, R3 ;  /* 0x00007610ff037816 */ /* 0x000fc60000000003 */
[----:B----4-:R0:W-:Y:S04]  /*38c00*/  STL [R1+0x68], R10 ;  /* 0x0000680a01007387 */ /* 0x0101e80000100800 */
[----:B------:R-:W4:Y:S04]  /*38c10*/  LDL R9, [R1+0x2bac] ;  /* 0x002bac0001097983 */ /* 0x000f280000100800 */
[----:B------:R-:W4:Y:S04]  /*38c20*/  LDL R8, [R1+0x2bb4] ;  /* 0x002bb40001087983 */ /* 0x000f280000100800 */
[----:B0-----:R-:W4:Y:S04]  /*38c30*/  LDL R10, [R1+0x2bb0] ;  /* 0x002bb000010a7983 */ /* 0x001f280000100800 */
[----:B---3--:R-:W-:Y:S04]  /*38c40*/  STL [R1+0x3cd8], R0 ;  /* 0x003cd80001007387 */ /* 0x008fe80000100800 */
[----:B------:R-:W-:Y:S04]  /*38c50*/  STL [R1+0x3d34], R0 ;  /* 0x003d340001007387 */ /* 0x000fe80000100800 */
[----:B------:R-:W3:Y:S04]  /*38c60*/  LDL R15, [R1+0x2c24] ;  /* 0x002c2400010f7983 */ /* 0x000ee80000100800 */
[----:B------:R-:W3:Y:S04]  /*38c70*/  LDL R14, [R1+0x2c30] ;  /* 0x002c3000010e7983 */ /* 0x000ee80000100800 */
[----:B--2---:R0:W2:Y:S01]  /*38c80*/  @!P6 LDG.E.U16 R3, desc[UR12][R6.64] ;  /* 0x0000000c0603e981 */ /* 0x0040a2000c1e1500 */
[----:B------:R-:W-:-:S02]  /*38c90*/  PRMT R4, RZ, 0x7610, R4 ;  /* 0x00007610ff047816 */ /* 0x000fc40000000004 */
[----:B------:R-:W-:Y:S01]  /*38ca0*/  PRMT R5, RZ, 0x7610, R5 ;  /* 0x00007610ff057816 */ /* 0x000fe20000000005 */
[----:B0-----:R-:W-:-:S05]  /*38cb0*/  @!P3 IMAD.MOV.U32 R7, RZ, RZ, R11 ;  /* 0x000000ffff07b224 */ /* 0x001fca00078e000b */
[----:B----4-:R-:W4:Y:S01]  /*38cc0*/  @!P6 LDG.E.U16 R5, desc[UR12][R8.64] ;  /* 0x0000000c0805e981 */ /* 0x010f22000c1e1500 */
[----:B------:R-:W-:-:S05]  /*38cd0*/  @!P3 IMAD.MOV.U32 R6, RZ, RZ, R10 ;  /* 0x000000ffff06b224 */ /* 0x000fca00078e000a */
[----:B------:R0:W4:Y:S02]  /*38ce0*/  @!P3 LDG.E.U16 R4, desc[UR12][R6.64] ;  /* 0x0000000c0604b981 */ /* 0x000124000c1e1500 */
[----:B0-----:R-:W-:Y:S01]  /*38cf0*/  PRMT R6, RZ, 0x7610, R6 ;  /* 0x00007610ff067816 */ /* 0x001fe20000000006 */
[----:B---3--:R-:W-:Y:S02]  /*38d00*/  @!P3 IMAD.MOV.U32 R9, RZ, RZ, R15 ;  /* 0x000000ffff09b224 */ /* 0x008fe400078e000f */
[----:B------:R-:W-:-:S05]  /*38d10*/  @!P3 IMAD.MOV.U32 R8, RZ, RZ, R14 ;  /* 0x000000ffff08b224 */ /* 0x000fca00078e000e */
[----:B------:R-:W3:Y:S04]  /*38d20*/  @!P3 LDG.E.U16 R6, desc[UR12][R8.64] ;  /* 0x0000000c0806b981 */ /* 0x000ee8000c1e1500 */
[----:B--2---:R-:W-:Y:S04]  /*38d30*/  STL [R1+0x3cdc], R3 ;  /* 0x003cdc0301007387 */ /* 0x004fe80000100800 */
[----:B------:R-:W2:Y:S04]  /*38d40*/  LDL R11, [R1+0x2c2c] ;  /* 0x002c2c00010b7983 */ /* 0x000ea80000100800 */
[----:B------:R-:W2:Y:S01]  /*38d50*/  LDL R10, [R1+0x2c34] ;  /* 0x002c3400010a7983 */ /* 0x000ea20000100800 */
[----:B------:R-:W-:-:S03]  /*38d60*/  PRMT R7, RZ, 0x7610, R7 ;  /* 0x00007610ff077816 */ /* 0x000fc60000000007 */
[----:B----4-:R-:W-:Y:S04]  /*38d70*/  STL [R1+0x3ce0], R4 ;  /* 0x003ce00401007387 */ /* 0x010fe80000100800 */
[----:B------:R-:W4:Y:S04]  /*38d80*/  LDL R13, [R1+0x2cac] ;  /* 0x002cac00010d7983 */ /* 0x000f280000100800 */
[----:B------:R0:W-:Y:S04]  /*38d90*/  STL [R1+0x64], R12 ;  /* 0x0000640c01007387 */ /* 0x0001e80000100800 */
[----:B0-----:R-:W4:Y:S04]  /*38da0*/  LDL R12, [R1+0x2cb4] ;  /* 0x002cb400010c7983 */ /* 0x001f280000100800 */
[----:B------:R-:W-:Y:S04]  /*38db0*/  STL [R1+0x3ce4], R5 ;  /* 0x003ce40501007387 */ /* 0x000fe80000100800 */
[----:B------:R-:W-:Y:S04]  /*38dc0*/  STL [R1+0x3d38], R5 ;  /* 0x003d380501007387 */ /* 0x000fe80000100800 */
[----:B------:R-:W4:Y:S04]  /*38dd0*/  LDL R15, [R1+0x2d2c] ;  /* 0x002d2c00010f7983 */ /* 0x000f280000100800 */
[----:B------:R-:W4:Y:S04]  /*38de0*/  LDL R14, [R1+0x2d34] ;  /* 0x002d3400010e7983 */ /* 0x000f280000100800 */
[----:B---3--:R-:W-:Y:S04]  /*38df0*/  STL [R1+0x3ce8], R6 ;  /* 0x003ce80601007387 */ /* 0x008fe80000100800 */
[----:B--2---:R0:W2:Y:S04]  /*38e00*/  @!P6 LDG.E.U16 R7, desc[UR12][R10.64] ;  /* 0x0000000c0a07e981 */ /* 0x0040a8000c1e1500 */
[----:B------:R-:W0:Y:S04]  /*38e10*/  LDL R10, [R1+0x2ca4] ;  /* 0x002ca400010a7983 */ /* 0x000e280000100800 */
[----:B------:R-:W0:Y:S01]  /*38e20*/  LDL R11, [R1+0x2cb0] ;  /* 0x002cb000010b7983 */ /* 0x000e220000100800 */
[----:B------:R-:W-:-:S02]  /*38e30*/  PRMT R8, RZ, 0x7610, R8 ;  /* 0x00007610ff087816 */ /* 0x000fc40000000008 */
[----:B0-----:R-:W-:-:S04]  /*38e40*/  @!P3 LOP3.LUT R11, R11, R10, RZ, 0x3c, !PT ;  /* 0x0000000a0b0bb212 */ /* 0x001fc800078e3cff */
[----:B------:R-:W-:-:S04]  /*38e50*/  @!P3 LOP3.LUT R10, R11, R10, RZ, 0x3c, !PT ;  /* 0x0000000a0b0ab212 */ /* 0x000fc800078e3cff */
[----:B------:R-:W-:-:S05]  /*38e60*/  @!P3 LOP3.LUT R11, R11, R10, RZ, 0x3c, !PT ;  /* 0x0000000a0b0bb212 */ /* 0x000fca00078e3cff */
[----:B------:R-:W3:Y:S01]  /*38e70*/  @!P3 LDG.E.U16 R8, desc[UR12][R10.64] ;  /* 0x0000000c0a08b981 */ /* 0x000ee2000c1e1500 */
[----:B------:R-:W-:-:S03]  /*38e80*/  PRMT R9, RZ, 0x7610, R9 ;  /* 0x00007610ff097816 */ /* 0x000fc60000000009 */
[----:B--2---:R-:W-:Y:S04]  /*38e90*/  STL [R1+0x3cec], R7 ;  /* 0x003cec0701007387 */ /* 0x004fe80000100800 */
[----:B----4-:R0:W2:Y:S04]  /*38ea0*/  @!P6 LDG.E.U16 R9, desc[UR12][R12.64] ;  /* 0x0000000c0c09e981 */ /* 0x0100a8000c1e1500 */
[----:B---3--:R-:W-:Y:S04]  /*38eb0*/  STL [R1+0x3cf0], R8 ;  /* 0x003cf00801007387 */ /* 0x008fe80000100800 */
        /* <DEDUP_REMOVED lines=9> */
[----:B------:R-:W2:Y:S04]  /*38f50*/  @!P6 LDG.E.U16 R11, desc[UR12][R14.64] ;  /* 0x0000000c0e0be981 */ /* 0x000ea8000c1e1500 */
[----:B---3--:R-:W-:Y:S04]  /*38f60*/  STL [R1+0x3cf8], R10 ;  /* 0x003cf80a01007387 */ /* 0x008fe80000100800 */
[----:B------:R-:W3:Y:S04]  /*38f70*/  LDL R14, [R1+0x2d94] ;  /* 0x002d9400010e7983 */ /* 0x000ee80000100800 */
[----:B------:R-:W3:Y:S01]  /*38f80*/  LDL R15, [R1+0x2d98] ;  /* 0x002d9800010f7983 */ /* 0x000ee20000100800 */
[----:B------:R-:W-:-:S03]  /*38f90*/  PRMT R12, RZ, 0x7610, R12 ;  /* 0x00007610ff0c7816 */ /* 0x000fc6000000000c */
[----:B--2---:R-:W-:Y:S01]  /*38fa0*/  STL [R1+0x3cfc], R11 ;  /* 0x003cfc0b01007387 */ /* 0x004fe20000100800 */
[----:B---3--:R-:W-:-:S04]  /*38fb0*/  @!P3 LOP3.LUT R15, R15, R14, RZ, 0x3c, !PT ;  /* 0x0000000e0f0fb212 */ /* 0x008fc800078e3cff */
        /* <DEDUP_REMOVED lines=24> */
[----:B------:R-:W-:-:S02]  /*39140*/  PRMT R26, RZ, 0x7610, R26 ;  /* 0x00007610ff1a7816 */ /* 0x000fc4000000001a */
[----:B----4-:R-:W-:-:S04]  /*39150*/  @!P3 LOP3.LUT R15, R15, R14, RZ, 0x3c, !PT ;  /* 0x0000000e0f0fb212 */ /* 0x010fc800078e3cff */
[----:B------:R-:W-:-:S04]  /*39160*/  @!P3 LOP3.LUT R14, R15, R14, RZ, 0x3c, !PT ;  /* 0x0000000e0f0eb212 */ /* 0x000fc800078e3cff */
[----:B------:R-:W-:-:S05]  /*39170*/  @!P3 LOP3.LUT R15, R15, R14, RZ, 0x3c, !PT ;  /* 0x0000000e0f0fb212 */ /* 0x000fca00078e3cff */
[----:B------:R-:W4:Y:S04]  /*39180*/  @!P3 LDG.E.U16 R26, desc[UR12][R14.64] ;  /* 0x0000000c0e1ab981 */ /* 0x000f28000c1e1500 */
[----:B----4-:R0:W-:Y:S04]  /*39190*/  STL [R1+0x58], R26 ;  /* 0x0000581a01007387 */ /* 0x0101e80000100800 */
[----:B0-----:R-:W4:Y:S04]  /*391a0*/  LDL.LU R26, [R1+0x3d68] ;  /* 0x003d6800011a7983 */ /* 0x001f280000300800 */
[----:B------:R-:W2:Y:S04]  /*391b0*/  LDL R14, [R1+0x29a8] ;  /* 0x0029a800010e7983 */ /* 0x000ea80000100800 */
[----:B------:R-:W2:Y:S01]  /*391c0*/  LDL R15, [R1+0x29ac] ;  /* 0x0029ac00010f7983 */ /* 0x000ea20000100800 */
[----:B------:R-:W-:-:S02]  /*391d0*/  PRMT R9, RZ, 0x7610, R9 ;  /* 0x00007610ff097816 */ /* 0x000fc40000000009 */
[----:B--2---:R-:W-:-:S04]  /*391e0*/  @!P6 LOP3.LUT R15, R15, R14, RZ, 0x3c, !PT ;  /* 0x0000000e0f0fe212 */ /* 0x004fc800078e3cff */
        /* <DEDUP_REMOVED lines=82> */
[----:B------:R-:W-:-:S03]  /*39710*/  PRMT R10, RZ, 0x7610, R10 ;  /* 0x00007610ff0a7816 */ /* 0x000fc6000000000a */
[----:B--2---:R0:W-:Y:S04]  /*39720*/  STL [R1+0x30], R19 ;  /* 0x0000301301007387 */ /* 0x0041e80000100800 */
[----:B0-----:R-:W2:Y:S04]  /*39730*/  LDL.LU R19, [R1+0x3d48] ;  /* 0x003d480001137983 */ /* 0x001ea80000300800 */
[----:B------:R-:W2:Y:S01]  /*39740*/  LDL R15, [R1+0x2740] ;  /* 0x00274000010f7983 */ /* 0x000ea20000100800 */
[----:B------:R-:W-:Y:S01]  /*39750*/  @!P6 IMAD.MOV.U32 R14, RZ, RZ, R11 ;  /* 0x000000ffff0ee224 */ /* 0x000fe200078e000b */
[----:B------:R-:W-:-:S02]  /*39760*/  PRMT R5, RZ, 0x7610, R5 ;  /* 0x00007610ff057816 */ /* 0x000fc40000000005 */
[----:B------:R-:W3:Y:S04]  /*39770*/  LDL R11, [R1+0x25c8] ;  /* 0x0025c800010b7983 */ /* 0x000ee80000100800 */
[----:B--2---:R3:W2:Y:S04]  /*39780*/  @!P6 LDG.E.U16 R10, desc[UR12][R14.64] ;  /* 0x0000000c0e0ae981 */ /* 0x0046a8000c1e1500 */
[----:B------:R-:W4:Y:S01]  /*39790*/  LDL R15, [R1+0x26c8] ;  /* 0x0026c800010f7983 */ /* 0x000f220000100800 */
[----:B---3--:R-:W-:-:S03]  /*397a0*/  @!P3 IMAD.MOV.U32 R14, RZ, RZ, R9 ;  /* 0x000000ffff0eb224 */ /* 0x008fc600078e0009 */
[----:B--2---:R0:W-:Y:S01]  /*397b0*/  STL [R1+0x2c], R10 ;  /* 0x00002c0a01007387 */ /* 0x0041e20000100800 */
[----:B------:R-:W-:-:S03]  /*397c0*/  PRMT R20, RZ, 0x7610, R20 ;  /* 0x00007610ff147816 */ /* 0x000fc60000000014 */
[----:B------:R-:W2:Y:S04]  /*397d0*/  LDL R9, [R1+0x25c0] ;  /* 0x0025c00001097983 */ /* 0x000ea80000100800 */
[----:B----4-:R1:W3:Y:S04]  /*397e0*/  @!P3 LDG.E.U16 R5, desc[UR12][R14.64] ;  /* 0x0000000c0e05b981 */ /* 0x0102e8000c1e1500 */
[----:B0-----:R-:W4:Y:S04]  /*397f0*/  LDL R10, [R1+0x25cc] ;  /* 0x0025cc00010a7983 */ /* 0x001f280000100800 */
[----:B------:R-:W1:Y:S04]  /*39800*/  LDL R14, [R1+0x26c0] ;  /* 0x0026c000010e7983 */ /* 0x000e680000100800 */
[----:B------:R-:W1:Y:S02]  /*39810*/  LDL R15, [R1+0x26c4] ;  /* 0x0026c400010f7983 */ /* 0x000e640000100800 */
[----:B-1----:R-:W-:-:S04]  /*39820*/  @!P6 LOP3.LUT R15, R15, R14, RZ, 0x3c, !PT ;  /* 0x0000000e0f0fe212 */ /* 0x002fc800078e3cff */
[----:B------:R-:W-:-:S04]  /*39830*/  @!P6 LOP3.LUT R14, R15, R14, RZ, 0x3c, !PT ;  /* 0x0000000e0f0ee212 */ /* 0x000fc800078e3cff */
[----:B------:R-:W-:-:S05]  /*39840*/  @!P6 LOP3.LUT R15, R15, R14, RZ, 0x3c, !PT ;  /* 0x0000000e0f0fe212 */ /* 0x000fca00078e3cff */
[----:B------:R-:W2:Y:S04]  /*39850*/  @!P6 LDG.E.U16 R20, desc[UR12][R14.64] ;  /* 0x0000000c0e14e981 */ /* 0x000ea8000c1e1500 */
[----:B---3--:R0:W-:Y:S04]  /*39860*/  STL [R1+0x28], R5 ;  /* 0x0000280501007387 */ /* 0x0081e80000100800 */
[----:B0-----:R-:W3:Y:S04]  /*39870*/  LDL R5, [R1+0x25c4] ;  /* 0x0025c40001057983 */ /* 0x001ee80000100800 */
        /* <DEDUP_REMOVED lines=12> */
[----:B------:R-:W-:-:S02]  /*39940*/  PRMT R6, RZ, 0x7610, R6 ;  /* 0x00007610ff067816 */ /* 0x000fc40000000006 */
[----:B0-----:R-:W-:-:S04]  /*39950*/  @!P6 LOP3.LUT R15, R15, R14, RZ, 0x3c, !PT ;  /* 0x0000000e0f0fe212 */ /* 0x001fc800078e3cff */
[----:B------:R-:W-:-:S04]  /*39960*/  @!P6 LOP3.LUT R14, R15, R14, RZ, 0x3c, !PT ;  /* 0x0000000e0f0ee212 */ /* 0x000fc800078e3cff */
[----:B------:R-:W-:-:S05]  /*39970*/  @!P6 LOP3.LUT R15, R15, R14, RZ, 0x3c, !PT ;  /* 0x0000000e0f0fe212 */ /* 0x000fca00078e3cff */
[----:B------:R4:W3:Y:S02]  /*39980*/  @!P6 LDG.E.U16 R18, desc[UR12][R14.64] ;  /* 0x0000000c0e12e981 */ /* 0x0008e4000c1e1500 */
[----:B----4-:R-:W-:Y:S02]  /*39990*/  @!P3 IMAD.MOV.U32 R14, RZ, RZ, R10 ;  /* 0x000000ffff0eb224 */ /* 0x010fe400078e000a */
[----:B------:R-:W-:-:S05]  /*399a0*/  @!P3 IMAD.MOV.U32 R15, RZ, RZ, R11 ;  /* 0x000000ffff0fb224 */ /* 0x000fca00078e000b */
[----:B------:R3:W4:Y:S01]  /*399b0*/  @!P3 LDG.E.U16 R6, desc[UR12][R14.64] ;  /* 0x0000000c0e06b981 */ /* 0x000722000c1e1500 */
[----:B------:R-:W-:-:S03]  /*399c0*/  PRMT R4, RZ, 0x7610, R4 ;  /* 0x00007610ff047816 */ /* 0x000fc60000000004 */
[----:B--2---:R0:W-:Y:S01]  /*399d0*/  STL [R1+0x20], R3 ;  /* 0x0000200301007387 */ /* 0x0041e20000100800 */
[----:B---3--:R-:W-:Y:S02]  /*399e0*/  @!P6 IMAD.MOV.U32 R14, RZ, RZ, R5 ;  /* 0x000000ffff0ee224 */ /* 0x008fe400078e0005 */
[----:B------:R-:W-:Y:S01]  /*399f0*/  @!P6 IMAD.MOV.U32 R15, RZ, RZ, R9 ;  /* 0x000000ffff0fe224 */ /* 0x000fe200078e0009 */
[----:B0-----:R-:W2:Y:S04]  /*39a00*/  LDL R3, [R1+0x254c] ;  /* 0x00254c0001037983 */ /* 0x001ea80000100800 */
[----:B------:R2:W3:Y:S04]  /*39a10*/  @!P6 LDG.E.U16 R4, desc[UR12][R14.64] ;  /* 0x0000000c0e04e981 */ /* 0x0004e8000c1e1500 */
[----:B------:R0:W-:Y:S04]  /*39a20*/  STL [R1+0x1c], R18 ;  /* 0x00001c1201007387 */ /* 0x0001e80000100800 */
[----:B------:R-:W3:Y:S04]  /*39a30*/  LDL R11, [R1+0x24c8] ;  /* 0x0024c800010b7983 */ /* 0x000ee80000100800 */
[----:B0-----:R-:W3:Y:S04]  /*39a40*/  LDL R18, [R1+0x2544] ;  /* 0x0025440001127983 */ /* 0x001ee80000100800 */
[----:B----4-:R0:W-:Y:S04]  /*39a50*/  STL [R1+0x18], R6 ;  /* 0x0000180601007387 */ /* 0x0101e80000100800 */
[----:B------:R-:W4:Y:S01]  /*39a60*/  LDL R15, [R1+0x2548] ;  /* 0x00254800010f7983 */ /* 0x000f220000100800 */
[----:B------:R-:W-:-:S03]  /*39a70*/  PRMT R0, RZ, 0x7610, R0 ;  /* 0x00007610ff007816 */ /* 0x000fc60000000000 */
[----:B------:R-:W4:Y:S04]  /*39a80*/  LDL R10, [R1+0x24c0] ;  /* 0x0024c000010a7983 */ /* 0x000f280000100800 */
[----:B------:R-:W4:Y:S04]  /*39a90*/  LDL R9, [R1+0x24c4] ;  /* 0x0024c40001097983 */ /* 0x000f280000100800 */
[----:B------:R-:W4:Y:S04]  /*39aa0*/  LDL R5, [R1+0x2448] ;  /* 0x0024480001057983 */ /* 0x000f280000100800 */
[----:B0-----:R-:W4:Y:S01]  /*39ab0*/  LDL R6, [R1+0x24cc] ;  /* 0x0024cc0001067983 */ /* 0x001f220000100800 */
[----:B--2---:R-:W-:-:S03]  /*39ac0*/  @!P3 IMAD.MOV.U32 R14, RZ, RZ, R3 ;  /* 0x000000ffff0eb224 */ /* 0x004fc600078e0003 */
[----:B---3--:R0:W-:Y:S01]  /*39ad0*/  STL [R1+0x14], R4 ;  /* 0x0000140401007387 */ /* 0x0081e20000100800 */
[----:B------:R-:W-:Y:S02]  /*39ae0*/  PRMT R12, RZ, 0x7610, R12 ;  /* 0x00007610ff0c7816 */ /* 0x000fe4000000000c */
[----:B------:R-:W-:Y:S01]  /*39af0*/  PRMT R2, RZ, 0x7610, R2 ;  /* 0x00007610ff027816 */ /* 0x000fe20000000002 */
[----:B------:R-:W2:Y:S04]  /*39b00*/  LDL R3, [R1+0x2440] ;  /* 0x0024400001037983 */ /* 0x000ea80000100800 */
[----:B0-----:R-:W3:Y:S04]  /*39b10*/  LDL R4, [R1+0x244c] ;  /* 0x00244c0001047983 */ /* 0x001ee80000100800 */
[----:B----4-:R0:W4:Y:S04]  /*39b20*/  @!P3 LDG.E.U16 R0, desc[UR12][R14.64] ;  /* 0x0000000c0e00b981 */ /* 0x010128000c1e1500 */
[----:B------:R-:W2:Y:S01]  /*39b30*/  LDL R15, [R1+0x2540] ;  /* 0x00254000010f7983 */ /* 0x000ea20000100800 */
[----:B0-----:R-:W-:-:S05]  /*39b40*/  @!P6 IMAD.MOV.U32 R14, RZ, RZ, R18 ;  /* 0x000000ffff0ee224 */ /* 0x001fca00078e0012 */
[----:B--2---:R0:W2:Y:S02]  /*39b50*/  @!P6 LDG.E.U16 R12, desc[UR12][R14.64] ;  /* 0x0000000c0e0ce981 */ /* 0x0040a4000c1e1500 */
[----:B0-----:R-:W-:Y:S02]  /*39b60*/  @!P3 IMAD.MOV.U32 R14, RZ, RZ, R6 ;  /* 0x000000ffff0eb224 */ /* 0x001fe400078e0006 */
[----:B------:R-:W-:-:S05]  /*39b70*/  @!P3 IMAD.MOV.U32 R15, RZ, RZ, R11 ;  /* 0x000000ffff0fb224 */ /* 0x000fca00078e000b */
[----:B------:R0:W2:Y:S04]  /*39b80*/  @!P3 LDG.E.U16 R2, desc[UR12][R14.64] ;  /* 0x0000000c0e02b981 */ /* 0x0000a8000c1e1500 */
[----:B----4-:R1:W-:Y:S04]  /*39b90*/  STL [R1+0x10], R0 ;  /* 0x0000100001007387 */ /* 0x0103e80000100800 */
[----:B------:R-:W4:Y:S04]  /*39ba0*/  LDL R6, [R1+0x23c8] ;  /* 0x0023c80001067983 */ /* 0x000f280000100800 */
[----:B-1----:R-:W4:Y:S01]  /*39bb0*/  LDL R0, [R1+0x2444] ;  /* 0x0024440001007983 */ /* 0x002f220000100800 */
[----:B------:R-:W-:Y:S01]  /*39bc0*/  PRMT R8, RZ, 0x7610, R8 ;  /* 0x00007610ff087816 */ /* 0x000fe20000000008 */
[----:B0-----:R-:W-:-:S02]  /*39bd0*/  @!P6 IMAD.MOV.U32 R14, RZ, RZ, R9 ;  /* 0x000000ffff0ee224 */ /* 0x001fc400078e0009 */
[----:B------:R-:W-:Y:S01]  /*39be0*/  @!P6 IMAD.MOV.U32 R15, RZ, RZ, R10 ;  /* 0x000000ffff0fe224 */ /* 0x000fe200078e000a */
[----:B------:R-:W-:-:S04]  /*39bf0*/  PRMT R7, RZ, 0x7610, R7 ;  /* 0x00007610ff077816 */ /* 0x000fc80000000007 */
[----:B------:R3:W4:Y:S02]  /*39c00*/  @!P6 LDG.E.U16 R8, desc[UR12][R14.64] ;  /* 0x0000000c0e08e981 */ /* 0x000724000c1e1500 */
[----:B---3--:R-:W-:Y:S02]  /*39c10*/  @!P3 IMAD.MOV.U32 R14, RZ, RZ, R4 ;  /* 0x000000ffff0eb224 */ /* 0x008fe400078e0004 */
[----:B------:R-:W-:-:S05]  /*39c20*/  @!P3 IMAD.MOV.U32 R15, RZ, RZ, R5 ;  /* 0x000000ffff0fb224 */ /* 0x000fca00078e0005 */
[----:B------:R0:W3:Y:S04]  /*39c30*/  @!P3 LDG.E.U16 R7, desc[UR12][R14.64] ;  /* 0x0000000c0e07b981 */ /* 0x0000e8000c1e1500 */
[----:B--2---:R1:W-:Y:S01]  /*39c40*/  STL [R1+0x8], R2 ;  /* 0x0000080201007387 */ /* 0x0043e20000100800 */
[----:B------:R-:W-:Y:S01]  /*39c50*/  PRMT R29, RZ, 0x7610, R29 ;  /* 0x00007610ff1d7816 */ /* 0x000fe2000000001d */
[----:B0-----:R-:W-:Y:S01]  /*39c60*/  @!P6 IMAD.MOV.U32 R15, RZ, RZ, R3 ;  /* 0x000000ffff0fe224 */ /* 0x001fe200078e0003 */
[----:B------:R-:W-:Y:S01]  /*39c70*/  PRMT R28, RZ, 0x7610, R28 ;  /* 0x00007610ff1c7816 */ /* 0x000fe2000000001c */
[----:B------:R-:W2:Y:S04]  /*39c80*/  LDL R5, [R1+0x23c0] ;  /* 0x0023c00001057983 */ /* 0x000ea80000100800 */
[----:B------:R-:W2:Y:S04]  /*39c90*/  LDL R4, [R1+0x23c4] ;  /* 0x0023c40001047983 */ /* 0x000ea80000100800 */
[----:B-1----:R-:W2:Y:S01]  /*39ca0*/  LDL R2, [R1+0x23cc] ;  /* 0x0023cc0001027983 */ /* 0x002ea20000100800 */
[----:B----4-:R-:W-:-:S05]  /*39cb0*/  @!P6 IMAD.MOV.U32 R14, RZ, RZ, R0 ;  /* 0x000000ffff0ee224 */ /* 0x010fca00078e0000 */
[----:B------:R0:W4:Y:S04]  /*39cc0*/  @!P6 LDG.E.U16 R29, desc[UR12][R14.64] ;  /* 0x0000000c0e1de981 */ /* 0x000128000c1e1500 */
[----:B------:R1:W-:Y:S01]  /*39cd0*/  STL [R1+0x4], R8 ;  /* 0x0000040801007387 */ /* 0x0003e20000100800 */
[----:B0-----:R-:W-:-:S03]  /*39ce0*/  @!P3 IMAD.MOV.U32 R15, RZ, RZ, R6 ;  /* 0x000000ffff0fb224 */ /* 0x001fc600078e0006 */
[----:B-1----:R-:W4:Y:S04]  /*39cf0*/  LDL R8, [R1+0x2348] ;  /* 0x0023480001087983 */ /* 0x002f280000100800 */
[----:B---3--:R0:W-:Y:S04]  /*39d00*/  STL [R1], R7 ;  /* 0x0000000701007387 */ /* 0x0081e80000100800 */
[----:B------:R-:W3:Y:S04]  /*39d10*/  LDL R3, [R1+0x2340] ;  /* 0x0023400001037983 */ /* 0x000ee80000100800 */
[----:B------:R-:W3:Y:S04]  /*39d20*/  LDL R0, [R1+0x2344] ;  /* 0x0023440001007983 */ /* 0x000ee80000100800 */
[----:B0-----:R-:W3:Y:S01]  /*39d30*/  LDL R7, [R1+0x234c] ;  /* 0x00234c0001077983 */ /* 0x001ee20000100800 */
[----:B--2---:R-:W-:-:S05]  /*39d40*/  @!P3 IMAD.MOV.U32 R14, RZ, RZ, R2 ;  /* 0x000000ffff0eb224 */ /* 0x004fca00078e0002 */
[----:B------:R0:W2:Y:S04]  /*39d50*/  @!P3 LDG.E.U16 R28, desc[UR12][R14.64] ;  /* 0x0000000c0e1cb981 */ /* 0x0000a8000c1e1500 */
[----:B----4-:R-:W-:Y:S04]  /*39d60*/  STL [R1+0x3c7c], R29 ;  /* 0x003c7c1d01007387 */ /* 0x010fe80000100800 */
[----:B------:R-:W4:Y:S04]  /*39d70*/  LDL R6, [R1+0x22c8] ;  /* 0x0022c80001067983 */ /* 0x000f280000100800 */
[----:B------:R-:W4:Y:S01]  /*39d80*/  LDL R2, [R1+0x22cc] ;  /* 0x0022cc0001027983 */ /* 0x000f220000100800 */
[----:B------:R-:W-:-:S02]  /*39d90*/  PRMT R27, RZ, 0x7610, R27 ;  /* 0x00007610ff1b7816 */ /* 0x000fc4000000001b */
[----:B------:R-:W-:Y:S01]  /*39da0*/  PRMT R26, RZ, 0x7610, R26 ;  /* 0x00007610ff1a7816 */ /* 0x000fe2000000001a */
[----:B0-----:R-:W-:Y:S02]  /*39db0*/  @!P6 IMAD.MOV.U32 R14, RZ, RZ, R4 ;  /* 0x000000ffff0ee224 */ /* 0x001fe400078e0004 */
[----:B------:R-:W-:-:S05]  /*39dc0*/  @!P6 IMAD.MOV.U32 R15, RZ, RZ, R5 ;  /* 0x000000ffff0fe224 */ /* 0x000fca00078e0005 */
[----:B------:R0:W4:Y:S02]  /*39dd0*/  @!P6 LDG.E.U16 R27, desc[UR12][R14.64] ;  /* 0x0000000c0e1be981 */ /* 0x000124000c1e1500 */
[----:B0-----:R-:W-:Y:S02]  /*39de0*/  @!P3 IMAD.MOV.U32 R15, RZ, RZ, R8 ;  /* 0x000000ffff0fb224 */ /* 0x001fe400078e0008 */
[----:B---3--:R-:W-:-:S05]  /*39df0*/  @!P3 IMAD.MOV.U32 R14, RZ, RZ, R7 ;  /* 0x000000ffff0eb224 */ /* 0x008fca00078e0007 */
[----:B------:R0:W3:Y:S04]  /*39e00*/  @!P3 LDG.E.U16 R26, desc[UR12][R14.64] ;  /* 0x0000000c0e1ab981 */ /* 0x0000e8000c1e1500 */
[----:B--2---:R-:W-:Y:S04]  /*39e10*/  STL [R1+0x3c80], R28 ;  /* 0x003c801c01007387 */ /* 0x004fe80000100800 */
[----:B------:R-:W-:Y:S04]  /*39e20*/  STL [R1+0xc], R12 ;  /* 0x00000c0c01007387 */ /* 0x000fe80000100800 */
[----:B------:R-:W2:Y:S04]  /*39e30*/  LDL R5, [R1+0x22c0] ;  /* 0x0022c00001057983 */ /* 0x000ea80000100800 */
[----:B------:R-:W2:Y:S01]  /*39e40*/  LDL R4, [R1+0x22c4] ;  /* 0x0022c40001047983 */ /* 0x000ea20000100800 */
[----:B------:R-:W-:Y:S01]  /*39e50*/  PRMT R25, RZ, 0x7610, R25 ;  /* 0x00007610ff197816 */ /* 0x000fe20000000019 */
[----:B0-----:R-:W-:-:S02]  /*39e60*/  @!P6 IMAD.MOV.U32 R14, RZ, RZ, R0 ;  /* 0x000000ffff0ee224 */ /* 0x001fc400078e0000 */
[----:B------:R-:W-:Y:S01]  /*39e70*/  @!P6 IMAD.MOV.U32 R15, RZ, RZ, R3 ;  /* 0x000000ffff0fe224 */ /* 0x000fe200078e0003 */
[----:B------:R-:W-:-:S04]  /*39e80*/  PRMT R24, RZ, 0x7610, R24 ;  /* 0x00007610ff187816 */ /* 0x000fc80000000018 */
[----:B------:R4:W2:Y:S02]  /*39e90*/  @!P6 LDG.E.U16 R25, desc[UR12][R14.64] ;  /* 0x0000000c0e19e981 */ /* 0x0008a4000c1e1500 */
[----:B----4-:R-:W-:Y:S02]  /*39ea0*/  @!P3 IMAD.MOV.U32 R14, RZ, RZ, R2 ;  /* 0x000000ffff0eb224 */ /* 0x010fe400078e0002 */
[----:B------:R-:W-:-:S05]  /*39eb0*/  @!P3 IMAD.MOV.U32 R15, RZ, RZ, R6 ;  /* 0x000000ffff0fb224 */ /* 0x000fca00078e0006 */
[----:B------:R2:W4:Y:S01]  /*39ec0*/  @!P3 LDG.E.U16 R24, desc[UR12][R14.64] ;  /* 0x0000000c0e18b981 */ /* 0x000522000c1e1500 */
[----:B------:R-:W-:-:S03]  /*39ed0*/  PRMT R23, RZ, 0x7610, R23 ;  /* 0x00007610ff177816 */ /* 0x000fc60000000017 */
[----:B------:R-:W-:Y:S04]  /*39ee0*/  STL [R1+0x3c84], R27 ;  /* 0x003c841b01007387 */ /* 0x000fe80000100800 */
[----:B---3--:R-:W-:Y:S04]  /*39ef0*/  STL [R1+0x3c88], R26 ;  /* 0x003c881a01007387 */ /* 0x008fe80000100800 */
[----:B------:R-:W3:Y:S04]  /*39f00*/  LDL R3, [R1+0x2248] ;  /* 0x0022480001037983 */ /* 0x000ee80000100800 */
[----:B------:R-:W3:Y:S01]  /*39f10*/  LDL R0, [R1+0x224c] ;  /* 0x00224c0001007983 */ /* 0x000ee20000100800 */
[----:B--2---:R-:W-:-:S02]  /*39f20*/  @!P6 IMAD.MOV.U32 R15, RZ, RZ, R5 ;  /* 0x000000ffff0fe224 */ /* 0x004fc400078e0005 */
[----:B------:R-:W-:-:S05]  /*39f30*/  @!P6 IMAD.MOV.U32 R14, RZ, RZ, R4 ;  /* 0x000000ffff0ee224 */ /* 0x000fca00078e0004 */
[----:B------:R3:W2:Y:S04]  /*39f40*/  @!P6 LDG.E.U16 R23, desc[UR12][R14.64] ;  /* 0x0000000c0e17e981 */ /* 0x0006a8000c1e1500 */
[----:B------:R-:W-:Y:S04]  /*39f50*/  STL [R1+0x3c8c], R25 ;  /* 0x003c8c1901007387 */ /* 0x000fe80000100800 */
[----:B------:R-:W2:Y:S04]  /*39f60*/  LDL R11, [R1+0x2240] ;  /* 0x00224000010b7983 */ /* 0x000ea80000100800 */
[----:B------:R-:W2:Y:S04]  /*39f70*/  LDL R2, [R1+0x2244] ;  /* 0x0022440001027983 */ /* 0x000ea80000100800 */
[----:B----4-:R-:W-:Y:S04]  /*39f80*/  STL [R1+0x3c90], R24 ;  /* 0x003c901801007387 */ /* 0x010fe80000100800 */
[----:B------:R-:W4:Y:S04]  /*39f90*/  LDL R10, [R1+0x21c8] ;  /* 0x0021c800010a7983 */ /* 0x000f280000100800 */
[----:B------:R-:W4:Y:S04]  /*39fa0*/  LDL R9, [R1+0x21cc] ;  /* 0x0021cc0001097983 */ /* 0x000f280000100800 */
[----:B------:R-:W4:Y:S04]  /*39fb0*/  LDL R8, [R1+0x21c0] ;  /* 0x0021c00001087983 */ /* 0x000f280000100800 */
[----:B------:R-:W4:Y:S01]  /*39fc0*/  LDL R7, [R1+0x21c4] ;  /* 0x0021c40001077983 */ /* 0x000f220000100800 */
[----:B---3--:R-:W-:-:S03]  /*39fd0*/  @!P3 IMAD.MOV.U32 R15, RZ, RZ, R3 ;  /* 0x000000ffff0fb224 */ /* 0x008fc600078e0003 */
[----:B--2---:R-:W-:Y:S04]  /*39fe0*/  STL [R1+0x3c94], R23 ;  /* 0x003c941701007387 */ /* 0x004fe80000100800 */
[----:B------:R-:W2:Y:S04]  /*39ff0*/  LDL R6, [R1+0x2148] ;  /* 0x0021480001067983 */ /* 0x000ea80000100800 */
[----:B------:R-:W3:Y:S04]  /*3a000*/  LDL R5, [R1+0x214c] ;  /* 0x00214c0001057983 */ /* 0x000ee80000100800 */
[----:B------:R-:W3:Y:S04]  /*3a010*/  LDL R4, [R1+0x2140] ;  /* 0x0021400001047983 */ /* 0x000ee80000100800 */
[----:B------:R-:W3:Y:S01]  /*3a020*/  LDL R3, [R1+0x2144] ;  /* 0x0021440001037983 */ /* 0x000ee20000100800 */
[----:B------:R-:W-:Y:S01]  /*3a030*/  PRMT R22, RZ, 0x7610, R22 ;  /* 0x00007610ff167816 */ /* 0x000fe20000000016 */
[----:B------:R-:W-:Y:S01]  /*3a040*/  @!P3 IMAD.MOV.U32 R14, RZ, RZ, R0 ;  /* 0x000000ffff0eb224 */ /* 0x000fe200078e0000 */
[----:B------:R-:W-:-:S02]  /*3a050*/  PRMT R21, RZ, 0x7610, R21 ;  /* 0x00007610ff157816 */ /* 0x000fc40000000015 */
[----:B------:R-:W-:Y:S02]  /*3a060*/  PRMT R13, RZ, 0x7610, R13 ;  /* 0x00007610ff0d7816 */ /* 0x000fe4000000000d */
[----:B------:R-:W-:Y:S02]  /*3a070*/  PRMT R16, RZ, 0x7610, R16 ;  /* 0x00007610ff107816 */ /* 0x000fe40000000010 */
[----:B------:R-:W-:Y:S01]  /*3a080*/  PRMT R17, RZ, 0x7610, R17 ;  /* 0x00007610ff117816 */ /* 0x000fe20000000011 */
[----:B------:R0:W3:Y:S01]  /*3a090*/  @!P3 LDG.E.U16 R22, desc[UR12][R14.64] ;  /* 0x0000000c0e16b981 */ /* 0x0000e2000c1e1500 */
[----:B------:R-:W-:-:S03]  /*3a0a0*/  PRMT R19, RZ, 0x7610, R19 ;  /* 0x00007610ff137816 */ /* 0x000fc60000000013 */
[----:B------:R-:W3:Y:S01]  /*3a0b0*/  LDL R0, [R1+0x20cc] ;  /* 0x0020cc0001007983 */ /* 0x000ee20000100800 */
[----:B0-----:R-:W-:Y:S02]  /*3a0c0*/  @!P6 IMAD.MOV.U32 R14, RZ, RZ, R2 ;  /* 0x000000ffff0ee224 */ /* 0x001fe400078e0002 */
[----:B------:R-:W-:-:S05]  /*3a0d0*/  @!P6 IMAD.MOV.U32 R15, RZ, RZ, R11 ;  /* 0x000000ffff0fe224 */ /* 0x000fca00078e000b */
[----:B------:R4:W3:Y:S02]  /*3a0e0*/  @!P6 LDG.E.U16 R21, desc[UR12][R14.64] ;  /* 0x0000000c0e15e981 */ /* 0x0008e4000c1e1500 */
[----:B----4-:R-:W-:Y:S02]  /*3a0f0*/  @!P3 IMAD.MOV.U32 R14, RZ, RZ, R9 ;  /* 0x000000ffff0eb224 */ /* 0x010fe400078e0009 */
[----:B------:R-:W-:-:S05]  /*3a100*/  @!P3 IMAD.MOV.U32 R15, RZ, RZ, R10 ;  /* 0x000000ffff0fb224 */ /* 0x000fca00078e000a */
[----:B------:R0:W4:Y:S02]  /*3a110*/  @!P3 LDG.E.U16 R13, desc[UR12][R14.64] ;  /* 0x0000000c0e0db981 */ /* 0x000124000c1e1500 */
[----:B0-----:R-:W-:Y:S02]  /*3a120*/  @!P6 IMAD.MOV.U32 R14, RZ, RZ, R7 ;  /* 0x000000ffff0ee224 */ /* 0x001fe400078e0007 */
[----:B------:R-:W-:-:S05]  /*3a130*/  @!P6 IMAD.MOV.U32 R15, RZ, RZ, R8 ;  /* 0x000000ffff0fe224 */ /* 0x000fca00078e0008 */
[----:B------:R2:W4:Y:S02]  /*3a140*/  @!P6 LDG.E.U16 R16, desc[UR12][R14.64] ;  /* 0x0000000c0e10e981 */ /* 0x000524000c1e1500 */
[----:B--2---:R-:W-:Y:S02]  /*3a150*/  @!P3 IMAD.MOV.U32 R15, RZ, RZ, R6 ;  /* 0x000000ffff0fb224 */ /* 0x004fe400078e0006 */
[----:B---3--:R-:W-:-:S05]  /*3a160*/  @!P3 IMAD.MOV.U32 R14, RZ, RZ, R5 ;  /* 0x000000ffff0eb224 */ /* 0x008fca00078e0005 */
[----:B------:R0:W2:Y:S02]  /*3a170*/  @!P3 LDG.E.U16 R17, desc[UR12][R14.64] ;  /* 0x0000000c0e11b981 */ /* 0x0000a4000c1e1500 */
[----:B0-----:R-:W-:Y:S02]  /*3a180*/  @!P6 IMAD.MOV.U32 R14, RZ, RZ, R3 ;  /* 0x000000ffff0ee224 */ /* 0x001fe400078e0003 */
[----:B------:R-:W-:-:S05]  /*3a190*/  @!P6 IMAD.MOV.U32 R15, RZ, RZ, R4 ;  /* 0x000000ffff0fe224 */ /* 0x000fca00078e0004 */
[----:B------:R-:W3:Y:S04]  /*3a1a0*/  @!P6 LDG.E.U16 R19, desc[UR12][R14.64] ;  /* 0x0000000c0e13e981 */ /* 0x000ee8000c1e1500 */
[----:B------:R-:W-:Y:S04]  /*3a1b0*/  STL [R1+0x3c98], R22 ;  /* 0x003c981601007387 */ /* 0x000fe80000100800 */
[----:B------:R-:W3:Y:S04]  /*3a1c0*/  LDL R2, [R1+0x20c8] ;  /* 0x0020c80001027983 */ /* 0x000ee80000100800 */
[----:B------:R-:W-:Y:S04]  /*3a1d0*/  STL [R1+0x3c9c], R21 ;  /* 0x003c9c1501007387 */ /* 0x000fe80000100800 */
[----:B----4-:R-:W-:Y:S04]  /*3a1e0*/  STL [R1+0x3ca0], R13 ;  /* 0x003ca00d01007387 */ /* 0x010fe80000100800 */
[----:B------:R-:W-:Y:S04]  /*3a1f0*/  STL [R1+0x3ca4], R16 ;  /* 0x003ca41001007387 */ /* 0x000fe80000100800 */
[----:B--2---:R-:W-:Y:S04]  /*3a200*/  STL [R1+0x3ca8], R17 ;  /* 0x003ca81101007387 */ /* 0x004fe80000100800 */
[----:B---3--:R-:W-:Y:S04]  /*3a210*/  STL [R1+0x3cac], R19 ;  /* 0x003cac1301007387 */ /* 0x008fe80000100800 */
[----:B------:R-:W2:Y:S01]  /*3a220*/  LDL.LU R5, [R1+0x2f8] ;  /* 0x0002f80001057983 */ /* 0x000ea20000300800 */
[----:B------:R-:W-:Y:S01]  /*3a230*/  PRMT R20, RZ, 0x7610, R20 ;  /* 0x00007610ff147816 */ /* 0x000fe20000000014 */
[----:B------:R-:W-:-:S02]  /*3a240*/  @!P3 IMAD.MOV.U32 R14, RZ, RZ, R0 ;  /* 0x000000ffff0eb224 */ /* 0x000fc400078e0000 */
[----:B------:R-:W-:-:S05]  /*3a250*/  @!P3 IMAD.MOV.U32 R15, RZ, RZ, R2 ;  /* 0x000000ffff0fb224 */ /* 0x000fca00078e0002 */
[----:B------:R0:W3:Y:S04]  /*3a260*/  @!P3 LDG.E.U16 R20, desc[UR12][R14.64] ;  /* 0x0000000c0e14b981 */ /* 0x0000e8000c1e1500 */
[----:B--2---:R1:W-:Y:S04]  /*3a270*/  STL [R1+0x3d3c], R5 ;  /* 0x003d3c0501007387 */ /* 0x0043e80000100800 */
[----:B-1----:R-:W2:Y:S01]  /*3a280*/  LDL.LU R5, [R1+0x2fc] ;  /* 0x0002fc0001057983 */ /* 0x002ea20000300800 */
[----:B------:R-:W0:Y:S01]  /*3a290*/  S2R R8, SR_TID.X ;  /* 0x0000000000087919 */ /* 0x000e220000002100 */
[----:B------:R-:W1:Y:S01]  /*3a2a0*/  S2UR UR6, SR_CgaCtaId ;  /* 0x00000000000679c3 */ /* 0x000e620000008800 */
[----:B------:R-:W-:Y:S01]  /*3a2b0*/  UMOV UR5, 0x400 ;  /* 0x0000040000057882 */ /* 0x000fe20000000000 */
[----:B--2---:R2:W-:Y:S04]  /*3a2c0*/  STL [R1+0x3d40], R5 ;  /* 0x003d400501007387 */ /* 0x0045e80000100800 */
[----:B--2---:R-:W2:Y:S04]  /*3a2d0*/  LDL.LU R5, [R1+0x2ac] ;  /* 0x0002ac0001057983 */ /* 0x004ea80000300800 */
[----:B------:R-:W4:Y:S04]  /*3a2e0*/  LDL.LU R0, [R1+0x2f4] ;  /* 0x0002f40001007983 */ /* 0x000f280000300800 */
        /* <DEDUP_REMOVED lines=8> */
[----:B------:R-:W4:Y:S01]  /*3a370*/  LDL.LU R23, [R1+0x2cc] ;  /* 0x0002cc0001177983 */ /* 0x000f220000300800 */
[----:B0-----:R-:W-:-:S03]  /*3a380*/  SHF.R.S32.HI R14, RZ, 0x6, R8 ;  /* 0x00000006ff0e7819 */ /* 0x001fc60000011408 */
[----:B------:R-:W4:Y:S04]  /*3a390*/  LDL.LU R24, [R1+0x2a0] ;  /* 0x0002a00001187983 */ /* 0x000f280000300800 */
[----:B------:R-:W4:Y:S04]  /*3a3a0*/  LDL.LU R25, [R1+0x2c8] ;  /* 0x0002c80001197983 */ /* 0x000f280000300800 */
[----:B------:R-:W4:Y:S04]  /*3a3b0*/  LDL.LU R26, [R1+0x2c4] ;  /* 0x0002c400011a7983 */ /* 0x000f280000300800 */
[----:B------:R-:W4:Y:S01]  /*3a3c0*/  LDL.LU R27, [R1+0x2c0] ;  /* 0x0002c000011b7983 */ /* 0x000f220000300800 */
[----:B------:R-:W-:-:S03]  /*3a3d0*/  SGXT R14, R14, 0x1 ;  /* 0x000000010e0e781a */ /* 0x000fc60000000200 */
[----:B------:R-:W4:Y:S04]  /*3a3e0*/  LDL.LU R28, [R1+0x2bc] ;  /* 0x0002bc00011c7983 */ /* 0x000f280000300800 */
[----:B------:R-:W4:Y:S04]  /*3a3f0*/  LDL.LU R29, [R1+0x2b8] ;  /* 0x0002b800011d7983 */ /* 0x000f280000300800 */
[----:B------:R-:W4:Y:S01]  /*3a400*/  LDL.LU R12, [R1+0x2b4] ;  /* 0x0002b400010c7983 */ /* 0x000f220000300800 */
[----:B------:R-:W-:-:S03]  /*3a410*/  IMAD.SHL.U32 R15, R8, 0x2, RZ ;  /* 0x00000002080f7824 */ /* 0x000fc600078e00ff */
[----:B------:R-:W4:Y:S01]  /*3a420*/  LDL.LU R11, [R1+0x2b0] ;  /* 0x0002b000010b7983 */ /* 0x000f220000300800 */
[----:B-1----:R-:W-:Y:S01]  /*3a430*/  ULEA UR5, UR6, UR5, 0x18 ;  /* 0x0000000506057291 */ /* 0x002fe2000f8ec0ff */
[----:B------:R-:W-:Y:S02]  /*3a440*/  LOP3.LUT R14, R14, 0x90, RZ, 0xc0, !PT ;  /* 0x000000900e0e7812 */ /* 0x000fe400078ec0ff */
[----:B------:R-:W4:Y:S04]  /*3a450*/  LDL.LU R10, [R1+0x29c] ;  /* 0x00029c00010a7983 */ /* 0x000f280000300800 */
[----:B------:R-:W4:Y:S04]  /*3a460*/  LDL.LU R9, [R1+0x2a8] ;  /* 0x0002a80001097983 */ /* 0x000f280000300800 */
[----:B------:R-:W4:Y:S04]  /*3a470*/  LDL.LU R7, [R1+0x298] ;  /* 0x0002980001077983 */ /* 0x000f280000300800 */
[----:B------:R-:W4:Y:S01]  /*3a480*/  LDL.LU R6, [R1+0x294] ;  /* 0x0002940001067983 */ /* 0x000f220000300800 */
[----:B------:R-:W-:-:S03]  /*3a490*/  LOP3.LUT R14, R14, 0x7e, R15, 0x78, !PT ;  /* 0x0000007e0e0e7812 */ /* 0x000fc600078e780f */
[----:B------:R-:W4:Y:S04]  /*3a4a0*/  LDL.LU R4, [R1+0x290] ;  /* 0x0002900001047983 */ /* 0x000f280000300800 */
[----:B------:R-:W4:Y:S04]  /*3a4b0*/  LDL.LU R3, [R1+0x280] ;  /* 0x0002800001037983 */ /* 0x000f280000300800 */
[----:B---3--:R0:W-:Y:S04]  /*3a4c0*/  STL [R1+0x3cb0], R20 ;  /* 0x003cb01401007387 */ /* 0x0081e80000100800 */
[----:B0-----:R-:W3:Y:S04]  /*3a4d0*/  LDL.LU R20, [R1+0x2a4] ;  /* 0x0002a40001147983 */ /* 0x001ee80000300800 */
[----:B------:R-:W3:Y:S04]  /*3a4e0*/  LDL.LU R15, [R1+0x2e8] ;  /* 0x0002e800010f7983 */ /* 0x000ee80000300800 */
[----:B--2---:R0:W-:Y:S04]  /*3a4f0*/  STS.U16 [R14+UR5+0x40000], R5 ;  /* 0x040000050e007988 */ /* 0x0041e80008000405 */
[----:B0-----:R-:W2:Y:S04]  /*3a500*/  LDL.LU R5, [R1+0x3d40] ;  /* 0x003d400001057983 */ /* 0x001ea80000300800 */
[----:B--2---:R0:W-:Y:S04]  /*3a510*/  STS.U16 [R14+UR5+0x40100], R5 ;  /* 0x040100050e007988 */ /* 0x0041e80008000405 */
[----:B0-----:R-:W2:Y:S04]  /*3a520*/  LDL.LU R5, [R1+0x3d3c] ;  /* 0x003d3c0001057983 */ /* 0x001ea80000300800 */
[----:B----4-:R-:W-:Y:S04]  /*3a530*/  STS.U16 [R14+UR5+0x40300], R0 ;  /* 0x040300000e007988 */ /* 0x010fe80008000405 */
[----:B------:R-:W-:Y:S04]  /*3a540*/  STS.U16 [R14+UR5+0x40400], R18 ;  /* 0x040400120e007988 */ /* 0x000fe80008000405 */
[----:B------:R-:W-:Y:S04]  /*3a550*/  STS.U16 [R14+UR5+0x40500], R2 ;  /* 0x040500020e007988 */ /* 0x000fe80008000405 */
[----:B--2---:R0:W-:Y:S04]  /*3a560*/  STS.U16 [R14+UR5+0x40200], R5 ;  /* 0x040200050e007988 */ /* 0x0041e80008000405 */
[----:B0-----:R-:W2:Y:S04]  /*3a570*/  LDL.LU R5, [R1+0x3d38] ;  /* 0x003d380001057983 */ /* 0x001ea80000300800 */
[----:B------:R-:W4:Y:S04]  /*3a580*/  LDL.LU R0, [R1+0x3d34] ;  /* 0x003d340001007983 */ /* 0x000f280000300800 */
[----:B------:R-:W2:Y:S04]  /*3a590*/  LDL.LU R18, [R1+0x3d30] ;  /* 0x003d300001127983 */ /* 0x000ea80000300800 */
[----:B------:R-:W2:Y:S04]  /*3a5a0*/  LDL.LU R2, [R1+0x3d2c] ;  /* 0x003d2c0001027983 */ /* 0x000ea80000300800 */
[----:B------:R-:W-:Y:S04]  /*3a5b0*/  STS.U16 [R14+UR5+0x41900], R7 ;  /* 0x041900070e007988 */ /* 0x000fe80008000405 */
[----:B------:R-:W-:Y:S04]  /*3a5c0*/  STS.U16 [R14+UR5+0x41a00], R6 ;  /* 0x041a00060e007988 */ /* 0x000fe80008000405 */
[----:B------:R-:W-:Y:S04]  /*3a5d0*/  STS.U16 [R14+UR5+0x41b00], R4 ;  /* 0x041b00040e007988 */ /* 0x000fe80008000405 */
[----:B------:R-:W-:Y:S04]  /*3a5e0*/  STS.U16 [R14+UR5+0x41d00], R3 ;  /* 0x041d00030e007988 */ /* 0x000fe80008000405 */
[----:B--2---:R0:W-:Y:S04]  /*3a5f0*/  STS.U16 [R14+UR5+0x41c00], R2 ;  /* 0x041c00020e007988 */ /* 0x0041e80008000405 */
[----:B0-----:R-:W2:Y:S04]  /*3a600*/  LDL.LU R2, [R1+0x3d28] ;  /* 0x003d280001027983 */ /* 0x001ea80000300800 */
[----:B------:R-:W2:Y:S04]  /*3a610*/  LDL R7, [R1+0x2df0] ;  /* 0x002df00001077983 */ /* 0x000ea80000100800 */
[----:B------:R-:W2:Y:S04]  /*3a620*/  LDL R6, [R1+0x2df8] ;  /* 0x002df80001067983 */ /* 0x000ea80000100800 */
[----:B------:R-:W2:Y:S04]  /*3a630*/  LDL R4, [R1+0x2dfc] ;  /* 0x002dfc0001047983 */ /* 0x000ea80000100800 */
[----:B------:R-:W2:Y:S04]  /*3a640*/  LDL R3, [R1+0x2e00] ;  /* 0x002e000001037983 */ /* 0x000ea80000100800 */
        /* <DEDUP_REMOVED lines=191> */
[----:B---3--:R0:W-:Y:S04]  /*3b240*/  STS.U16 [R14+UR5+0x40600], R15 ;  /* 0x0406000f0e007988 */ /* 0x0081e80008000405 */
[----:B------:R-:W-:Y:S04]  /*3b250*/  STS.U16 [R14+UR5+0x40700], R20 ;  /* 0x040700140e007988 */ /* 0x000fe80008000405 */
        /* <DEDUP_REMOVED lines=18> */
[----:B------:R-:W-:Y:S01]  /*3b380*/  STL [R1+0x3384], R18 ;  /* 0x0033841201007387 */ /* 0x000fe20000100800 */
[----:B------:R-:W-:-:S03]  /*3b390*/  PRMT R5, RZ, 0x7610, R5 ;  /* 0x00007610ff057816 */ /* 0x000fc60000000005 */
[----:B------:R-:W-:Y:S04]  /*3b3a0*/  STL [R1+0x338c], R18 ;  /* 0x00338c1201007387 */ /* 0x000fe80000100800 */
[----:B------:R-:W-:Y:S04]  /*3b3b0*/  STL [R1+0x3394], R18 ;  /* 0x0033941201007387 */ /* 0x000fe80000100800 */
[----:B------:R-:W-:Y:S04]  /*3b3c0*/  STL [R1+0x339c], R18 ;  /* 0x00339c1201007387 */ /* 0x000fe80000100800 */
[----:B------:R-:W-:Y:S04]  /*3b3d0*/  STL [R1+0x33a4], R18 ;  /* 0x0033a41201007387 */ /* 0x000fe80000100800 */
[----:B------:R-:W-:Y:S04]  /*3b3e0*/  STL [R1+0x33ac], R18 ;  /* 0x0033ac1201007387 */ /* 0x000fe80000100800 */
[----:B------:R-:W-:Y:S01]  /*3b3f0*/  STL [R1+0x33b4], R18 ;  /* 0x0033b41201007387 */ /* 0x000fe20000100800 */
[----:B----4-:R-:W-:-:S03]  /*3b400*/  PRMT R0, RZ, 0x7610, R0 ;  /* 0x00007610ff007816 */ /* 0x010fc60000000000 */
        /* <DEDUP_REMOVED lines=35> */
[----:B--2---:R1:W-:Y:S01]  /*3b640*/  STS.U16 [R14+UR5+0x41f00], R2 ;  /* 0x041f00020e007988 */ /* 0x0043e20008000405 */
[----:B0-----:R-:W-:-:S02]  /*3b650*/  @!P3 IMAD.MOV.U32 R15, RZ, RZ, R7 ;  /* 0x000000ffff0fb224 */ /* 0x001fc400078e0007 */
[----:B-1----:R-:W-:-:S05]  /*3b660*/  @!P3 IMAD.MOV.U32 R14, RZ, RZ, R6 ;  /* 0x000000ffff0eb224 */ /* 0x002fca00078e0006 */
[----:B------:R0:W2:Y:S02]  /*3b670*/  @!P3 LDG.E.U16 R5, desc[UR12][R14.64] ;  /* 0x0000000c0e05b981 */ /* 0x0000a4000c1e1500 */
[----:B0-----:R-:W-:Y:S02]  /*3b680*/  @!P6 IMAD.MOV.U32 R14, RZ, RZ, R3 ;  /* 0x000000ffff0ee224 */ /* 0x001fe400078e0003 */
[----:B------:R-:W-:-:S05]  /*3b690*/  @!P6 IMAD.MOV.U32 R15, RZ, RZ, R4 ;  /* 0x000000ffff0fe224 */ /* 0x000fca00078e0004 */
[----:B------:R-:W3:Y:S04]  /*3b6a0*/  @!P6 LDG.E.U16 R0, desc[UR12][R14.64] ;  /* 0x0000000c0e00e981 */ /* 0x000ee8000c1e1500 */
        /* <DEDUP_REMOVED lines=257> */
[----:B------:R-:W-:-:S03]  /*3c6c0*/  LOP3.LUT R8, R8, 0x7f, RZ, 0xc0, !PT ;  /* 0x0000007f08087812 */ /* 0x000fc600078ec0ff */
[----:B------:R-:W4:Y:S04]  /*3c6d0*/  LDL.LU R28, [R1+0x258] ;  /* 0x00025800011c7983 */ /* 0x000f280000300800 */
[----:B------:R-:W4:Y:S04]  /*3c6e0*/  LDL.LU R29, [R1+0x254] ;  /* 0x00025400011d7983 */ /* 0x000f280000300800 */
[----:B------:R-:W4:Y:S04]  /*3c6f0*/  LDL.LU R12, [R1+0x250] ;  /* 0x00025000010c7983 */ /* 0x000f280000300800 */
[----:B------:R-:W4:Y:S04]  /*3c700*/  LDL.LU R11, [R1+0x24c] ;  /* 0x00024c00010b7983 */ /* 0x000f280000300800 */
[----:B------:R-:W4:Y:S01]  /*3c710*/  LDL.LU R10, [R1+0x248] ;  /* 0x00024800010a7983 */ /* 0x000f220000300800 */
[----:B------:R-:W-:-:S03]  /*3c720*/  IMAD.SHL.U32 R2, R8, 0x2, RZ ;  /* 0x0000000208027824 */ /* 0x000fc600078e00ff */
[----:B------:R-:W4:Y:S04]  /*3c730*/  LDL.LU R9, [R1+0x244] ;  /* 0x0002440001097983 */ /* 0x000f280000300800 */
[----:B------:R-:W4:Y:S04]  /*3c740*/  LDL.LU R8, [R1+0x240] ;  /* 0x0002400001087983 */ /* 0x000f280000300800 */
[----:B------:R-:W4:Y:S04]  /*3c750*/  LDL.LU R7, [R1+0x23c] ;  /* 0x00023c0001077983 */ /* 0x000f280000300800 */
[----:B------:R-:W4:Y:S04]  /*3c760*/  LDL.LU R6, [R1+0x238] ;  /* 0x0002380001067983 */ /* 0x000f280000300800 */
[----:B--2---:R0:W-:Y:S04]  /*3c770*/  STL [R1+0xe00], R5 ;  /* 0x000e000501007387 */ /* 0x0041e80000100800 */
[----:B0-----:R-:W2:Y:S04]  /*3c780*/  LDL.LU R5, [R1+0x234] ;  /* 0x0002340001057983 */ /* 0x001ea80000300800 */
[----:B------:R-:W2:Y:S04]  /*3c790*/  LDL.LU R4, [R1+0x230] ;  /* 0x0002300001047983 */ /* 0x000ea80000300800 */
[----:B------:R-:W2:Y:S04]  /*3c7a0*/  LDL.LU R3, [R1+0x22c] ;  /* 0x00022c0001037983 */ /* 0x000ea80000300800 */
[----:B---3--:R0:W-:Y:S04]  /*3c7b0*/  STL [R1+0xdfc], R0 ;  /* 0x000dfc0001007387 */ /* 0x0081e80000100800 */
[----:B0-----:R-:W3:Y:S04]  /*3c7c0*/  LDL.LU R0, [R1+0x228] ;  /* 0x0002280001007983 */ /* 0x001ee80000300800 */
        /* <DEDUP_REMOVED lines=338> */
[----:B0-----:R-:W2:Y:S04]  /*3dcf0*/  LDL.LU R15, [R1+0x218] ;  /* 0x00021800010f7983 */ /* 0x001ea80000300800 */
[----:B--2---:R0:W-:Y:S04]  /*3dd00*/  STL [R1+0x3d1c], R15 ;  /* 0x003d1c0f01007387 */ /* 0x0041e80000100800 */
[----:B0-----:R-:W2:Y:S04]  /*3dd10*/  LDL.LU R15, [R1+0x21c] ;  /* 0x00021c00010f7983 */ /* 0x001ea80000300800 */
[----:B--2---:R0:W-:Y:S04]  /*3dd20*/  STL [R1+0x3d20], R15 ;  /* 0x003d200f01007387 */ /* 0x0041e80000100800 */
[----:B0-----:R-:W2:Y:S04]  /*3dd30*/  LDL.LU R15, [R1+0x220] ;  /* 0x00022000010f7983 */ /* 0x001ea80000300800 */
[----:B----4-:R-:W-:Y:S04]  /*3dd40*/  STS.U16 [R2+UR5+0x3f100], R19 ;  /* 0x03f1001302007988 */ /* 0x010fe80008000405 */
[----:B------:R-:W-:Y:S04]  /*3dd50*/  STS.U16 [R2+UR5], R17 ;  /* 0x0000001102007988 */ /* 0x000fe80008000405 */
        /* <DEDUP_REMOVED lines=10> */
[----:B--2---:R0:W-:Y:S04]  /*3de00*/  STL [R1+0x3d24], R15 ;  /* 0x003d240f01007387 */ /* 0x0041e80000100800 */
[----:B0-----:R-:W2:Y:S04]  /*3de10*/  LDL.LU R15, [R1+0x224] ;  /* 0x00022400010f7983 */ /* 0x001ea80000300800 */
        /* <DEDUP_REMOVED lines=14> */
[----:B------:R0:W-:Y:S04]  /*3df00*/  STS.U16 [R2+UR5+0x5100], R29 ;  /* 0x0051001d02007988 */ /* 0x0001e80008000405 */
[----:B------:R-:W4:Y:S04]  /*3df10*/  LDL.LU R28, [R1+0x1bc] ;  /* 0x0001bc00011c7983 */ /* 0x000f280000300800 */
[----:B------:R1:W-:Y:S04]  /*3df20*/  STS.U16 [R2+UR5+0x6000], R12 ;  /* 0x0060000c02007988 */ /* 0x0003e80008000405 */
[----:B------:R0:W-:Y:S04]  /*3df30*/  STS.U16 [R2+UR5+0x6100], R11 ;  /* 0x0061000b02007988 */ /* 0x0001e80008000405 */
[----:B------:R0:W-:Y:S04]  /*3df40*/  STS.U16 [R2+UR5+0x7000], R10 ;  /* 0x0070000a02007988 */ /* 0x0001e80008000405 */
[----:B------:R1:W-:Y:S04]  /*3df50*/  STS.U16 [R2+UR5+0x7100], R9 ;  /* 0x0071000902007988 */ /* 0x0003e80008000405 */
[----:B------:R3:W-:Y:S04]  /*3df60*/  STS.U16 [R2+UR5+0x8000], R8 ;  /* 0x0080000802007988 */ /* 0x0007e80008000405 */
[----:B0-----:R-:W4:Y:S04]  /*3df70*/  LDL.LU R29, [R1+0x1b8] ;  /* 0x0001b800011d7983 */ /* 0x001f280000300800 */
[----:B-1----:R-:W4:Y:S04]  /*3df80*/  LDL.LU R12, [R1+0x1b4] ;  /* 0x0001b400010c7983 */ /* 0x002f280000300800 */
[----:B------:R-:W4:Y:S04]  /*3df90*/  LDL.LU R11, [R1+0x1b0] ;  /* 0x0001b000010b7983 */ /* 0x000f280000300800 */
[----:B------:R-:W4:Y:S04]  /*3dfa0*/  LDL.LU R10, [R1+0x19c] ;  /* 0x00019c00010a7983 */ /* 0x000f280000300800 */
[----:B------:R-:W4:Y:S04]  /*3dfb0*/  LDL.LU R9, [R1+0x198] ;  /* 0x0001980001097983 */ /* 0x000f280000300800 */
[----:B------:R0:W-:Y:S04]  /*3dfc0*/  STS.U16 [R2+UR5+0x8100], R7 ;  /* 0x0081000702007988 */ /* 0x0001e80008000405 */
[----:B---3--:R-:W3:Y:S04]  /*3dfd0*/  LDL.LU R8, [R1+0x194] ;  /* 0x0001940001087983 */ /* 0x008ee80000300800 */
[----:B------:R1:W-:Y:S04]  /*3dfe0*/  STS.U16 [R2+UR5+0x9000], R6 ;  /* 0x0090000602007988 */ /* 0x0003e80008000405 */
[----:B------:R0:W-:Y:S04]  /*3dff0*/  STS.U16 [R2+UR5+0x9100], R5 ;  /* 0x0091000502007988 */ /* 0x0001e80008000405 */
[----:B------:R0:W-:Y:S04]  /*3e000*/  STS.U16 [R2+UR5+0xa000], R4 ;  /* 0x00a0000402007988 */ /* 0x0001e80008000405 */
[----:B------:R1:W-:Y:S04]  /*3e010*/  STS.U16 [R2+UR5+0xa100], R3 ;  /* 0x00a1000302007988 */ /* 0x0003e80008000405 */
[----:B------:R1:W-:Y:S04]  /*3e020*/  STS.U16 [R2+UR5+0xb000], R0 ;  /* 0x00b0000002007988 */ /* 0x0003e80008000405 */
[----:B0-----:R-:W3:Y:S04]  /*3e030*/  LDL.LU R7, [R1+0x190] ;  /* 0x0001900001077983 */ /* 0x001ee80000300800 */
[----:B-1----:R-:W3:Y:S04]  /*3e040*/  LDL.LU R6, [R1+0x16c] ;  /* 0x00016c0001067983 */ /* 0x002ee80000300800 */
[----:B------:R-:W3:Y:S04]  /*3e050*/  LDL.LU R5, [R1+0x168] ;  /* 0x0001680001057983 */ /* 0x000ee80000300800 */
[----:B------:R-:W3:Y:S04]  /*3e060*/  LDL.LU R4, [R1+0x164] ;  /* 0x0001640001047983 */ /* 0x000ee80000300800 */
[----:B------:R-:W3:Y:S04]  /*3e070*/  LDL.LU R3, [R1+0x160] ;  /* 0x0001600001037983 */ /* 0x000ee80000300800 */
[----:B------:R-:W3:Y:S04]  /*3e080*/  LDL.LU R0, [R1+0x15c] ;  /* 0x00015c0001007983 */ /* 0x000ee80000300800 */
[----:B--2---:R0:W-:Y:S04]  /*3e090*/  STS.U16 [R2+UR5+0xb100], R15 ;  /* 0x00b1000f02007988 */ /* 0x0041e80008000405 */
[----:B0-----:R-:W2:Y:S04]  /*3e0a0*/  LDL.LU R15, [R1+0x3d24] ;  /* 0x003d2400010f7983 */ /* 0x001ea80000300800 */
[----:B--2---:R0:W-:Y:S04]  /*3e0b0*/  STS.U16 [R2+UR5+0xc000], R15 ;  /* 0x00c0000f02007988 */ /* 0x0041e80008000405 */
[----:B0-----:R-:W2:Y:S04]  /*3e0c0*/  LDL.LU R15, [R1+0x3d20] ;  /* 0x003d2000010f7983 */ /* 0x001ea80000300800 */
[----:B--2---:R0:W-:Y:S04]  /*3e0d0*/  STS.U16 [R2+UR5+0xc100], R15 ;  /* 0x00c1000f02007988 */ /* 0x0041e80008000405 */
[----:B0-----:R-:W2:Y:S04]  /*3e0e0*/  LDL.LU R15, [R1+0x3d1c] ;  /* 0x003d1c00010f7983 */ /* 0x001ea80000300800 */
[----:B--2---:R0:W-:Y:S04]  /*3e0f0*/  STS.U16 [R2+UR5+0xd000], R15 ;  /* 0x00d0000f02007988 */ /* 0x0041e80008000405 */
[----:B0-----:R-:W2:Y:S04]  /*3e100*/  LDL.LU R15, [R1+0x14c] ;  /* 0x00014c00010f7983 */ /* 0x001ea80000300800 */
[----:B--2---:R0:W-:Y:S04]  /*3e110*/  STL [R1+0x3d10], R15 ;  /* 0x003d100f01007387 */ /* 0x0041e80000100800 */
[----:B0-----:R-:W2:Y:S04]  /*3e120*/  LDL.LU R15, [R1+0x150] ;  /* 0x00015000010f7983 */ /* 0x001ea80000300800 */
[----:B--2---:R0:W-:Y:S04]  /*3e130*/  STL [R1+0x3d14], R15 ;  /* 0x003d140f01007387 */ /* 0x0041e80000100800 */
[----:B0-----:R-:W2:Y:S04]  /*3e140*/  LDL.LU R15, [R1+0x154] ;  /* 0x00015400010f7983 */ /* 0x001ea80000300800 */
[----:B----4-:R-:W-:Y:S04]  /*3e150*/  STS.U16 [R2+UR5+0xd100], R14 ;  /* 0x00d1000e02007988 */ /* 0x010fe80008000405 */
        /* <DEDUP_REMOVED lines=50> */
[----:B------:R0:W-:Y:S04]  /*3e480*/  STS.U16 [R2+UR5+0x1a000], R3 ;  /* 0x01a0000302007988 */ /* 0x0001e80008000405 */
[----:B------:R-:W3:Y:S04]  /*3e490*/  LDL.LU R4, [R1+0xe8] ;  /* 0x0000e80001047983 */ /* 0x000ee80000300800 */
[----:B------:R1:W-:Y:S04]  /*3e4a0*/  STS.U16 [R2+UR5+0x1a100], R0 ;  /* 0x01a1000002007988 */ /* 0x0003e80008000405 */
[----:B0-----:R-:W3:Y:S04]  /*3e4b0*/  LDL.LU R3, [R1+0xe4] ;  /* 0x0000e40001037983 */ /* 0x001ee80000300800 */
[----:B-1----:R-:W3:Y:S04]  /*3e4c0*/  LDL.LU R0, [R1+0xe0] ;  /* 0x0000e00001007983 */ /* 0x002ee80000300800 */
[----:B--2---:R0:W-:Y:S04]  /*3e4d0*/  STS.U16 [R2+UR5+0x1b000], R15 ;  /* 0x01b0000f02007988 */ /* 0x0041e80008000405 */
[----:B0-----:R-:W2:Y:S04]  /*3e4e0*/  LDL.LU R15, [R1+0x3d18] ;  /* 0x003d1800010f7983 */ /* 0x001ea80000300800 */
[----:B--2---:R0:W-:Y:S04]  /*3e4f0*/  STS.U16 [R2+UR5+0x1b100], R15 ;  /* 0x01b1000f02007988 */ /* 0x0041e80008000405 */
[----:B0-----:R-:W2:Y:S04]  /*3e500*/  LDL.LU R15, [R1+0x3d14] ;  /* 0x003d1400010f7983 */ /* 0x001ea80000300800 */
[----:B----4-:R-:W-:Y:S04]  /*3e510*/  STS.U16 [R2+UR5+0x25000], R12 ;  /* 0x0250000c02007988 */ /* 0x010fe80008000405 */
[----:B--2---:R0:W-:Y:S04]  /*3e520*/  STS.U16 [R2+UR5+0x1c000], R15 ;  /* 0x01c0000f02007988 */ /* 0x0041e80008000405 */
[----:B0-----:R-:W2:Y:S04]  /*3e530*/  LDL.LU R15, [R1+0x3d10] ;  /* 0x003d1000010f7983 */ /* 0x001ea80000300800 */
[----:B------:R-:W4:Y:S04]  /*3e540*/  LDL.LU R12, [R1+0xd0] ;  /* 0x0000d000010c7983 */ /* 0x000f280000300800 */
[----:B----4-:R0:W-:Y:S04]  /*3e550*/  STL [R1+0x3d04], R12 ;  /* 0x003d040c01007387 */ /* 0x0101e80000100800 */
[----:B0-----:R-:W4:Y:S04]  /*3e560*/  LDL.LU R12, [R1+0xd4] ;  /* 0x0000d400010c7983 */ /* 0x001f280000300800 */
[----:B----4-:R0:W-:Y:S04]  /*3e570*/  STL [R1+0x3d08], R12 ;  /* 0x003d080c01007387 */ /* 0x0101e80000100800 */
[----:B0-----:R-:W4:Y:S04]  /*3e580*/  LDL.LU R12, [R1+0xd8] ;  /* 0x0000d800010c7983 */ /* 0x001f280000300800 */
[----:B------:R-:W-:Y:S04]  /*3e590*/  STS.U16 [R2+UR5+0x25100], R11 ;  /* 0x0251000b02007988 */ /* 0x000fe80008000405 */
[----:B---3--:R-:W-:Y:S04]  /*3e5a0*/  STS.U16 [R2+UR5+0x26000], R10 ;  /* 0x0260000a02007988 */ /* 0x008fe80008000405 */
        /* <DEDUP_REMOVED lines=8> */
[----:B--2---:R-:W-:Y:S04]  /*3e630*/  STS.U16 [R2+UR5+0x1c100], R15 ;  /* 0x01c1000f02007988 */ /* 0x004fe80008000405 */
[----:B------:R-:W-:Y:S04]  /*3e640*/  STS.U16 [R2+UR5+0x1d000], R14 ;  /* 0x01d0000e02007988 */ /* 0x000fe80008000405 */
[----:B------:R-:W-:Y:S04]  /*3e650*/  STS.U16 [R2+UR5+0x1d100], R18 ;  /* 0x01d1001202007988 */ /* 0x000fe80008000405 */
[----:B----4-:R0:W-:Y:S04]  /*3e660*/  STL [R1+0x3d0c], R12 ;  /* 0x003d0c0c01007387 */ /* 0x0101e80000100800 */
        /* <DEDUP_REMOVED lines=13> */
[----:B------:R0:W-:Y:S04]  /*3e740*/  STS.U16 [R2+UR5+0x1e000], R20 ;  /* 0x01e0001402007988 */ /* 0x0001e80008000405 */
[----:B------:R-:W3:Y:S04]  /*3e750*/  LDL.LU R18, [R1+0x9c] ;  /* 0x00009c0001127983 */ /* 0x000ee80000300800 */
        /* <DEDUP_REMOVED lines=31> */
[----:B--2---:R0:W-:Y:S04]  /*3e950*/  STS.U16 [R2+UR5+0x2b100], R12 ;  /* 0x02b1000c02007988 */ /* 0x0041e80008000405 */
[----:B0-----:R-:W2:Y:S04]  /*3e960*/  LDL.LU R12, [R1+0x3d04] ;  /* 0x003d0400010c7983 */ /* 0x001ea80000300800 */
[----:B---3--:R-:W-:Y:S04]  /*3e970*/  STS.U16 [R2+UR5+0x2c100], R11 ;  /* 0x02c1000b02007988 */ /* 0x008fe80008000405 */
        /* <DEDUP_REMOVED lines=10> */
[----:B--2---:R0:W-:Y:S04]  /*3ea20*/  STS.U16 [R2+UR5+0x2c000], R12 ;  /* 0x02c0000c02007988 */ /* 0x0041e80008000405 */
[----:B0-----:R-:W2:Y:S04]  /*3ea30*/  LDL.LU R12, [R1+0x3d00] ;  /* 0x003d0000010c7983 */ /* 0x001ea80000300800 */
[----:B------:R-:W3:Y:S04]  /*3ea40*/  LDL.LU R11, [R1+0x3cfc] ;  /* 0x003cfc00010b7983 */ /* 0x000ee80000300800 */
[----:B------:R-:W4:Y:S04]  /*3ea50*/  LDL.LU R10, [R1+0x3cf8] ;  /* 0x003cf800010a7983 */ /* 0x000f280000300800 */
[----:B------:R-:W2:Y:S04]  /*3ea60*/  LDL.LU R9, [R1+0x3cf4] ;  /* 0x003cf40001097983 */ /* 0x000ea80000300800 */
        /* <DEDUP_REMOVED lines=8> */
[----:B--2---:R0:W-:Y:S04]  /*3eaf0*/  STL [R1+0x3cbc], R15 ;  /* 0x003cbc0f01007387 */ /* 0x0041e80000100800 */
[----:B0-----:R-:W2:Y:S04]  /*3eb00*/  LDL.LU R15, [R1+0x48] ;  /* 0x00004800010f7983 */ /* 0x001ea80000300800 */
        /* <DEDUP_REMOVED lines=20> */
[----:B------:R-:W2:Y:S04]  /*3ec50*/  LDL.LU R18, [R1+0x40] ;  /* 0x0000400001127983 */ /* 0x000ea80000300800 */
[----:B------:R-:W2:Y:S04]  /*3ec60*/  LDL.LU R20, [R1+0x3c] ;  /* 0x00003c0001147983 */ /* 0x000ea80000300800 */
[----:B------:R-:W2:Y:S04]  /*3ec70*/  LDL.LU R19, [R1+0x38] ;  /* 0x0000380001137983 */ /* 0x000ea80000300800 */
[----:B------:R-:W2:Y:S04]  /*3ec80*/  LDL.LU R17, [R1+0x34] ;  /* 0x0000340001117983 */ /* 0x000ea80000300800 */
[----:B------:R-:W2:Y:S04]  /*3ec90*/  LDL.LU R16, [R1+0x30] ;  /* 0x0000300001107983 */ /* 0x000ea80000300800 */
[----:B------:R-:W2:Y:S04]  /*3eca0*/  LDL.LU R13, [R1+0x2c] ;  /* 0x00002c00010d7983 */ /* 0x000ea80000300800 */
[----:B------:R-:W2:Y:S04]  /*3ecb0*/  LDL.LU R21, [R1+0x28] ;  /* 0x0000280001157983 */ /* 0x000ea80000300800 */
[----:B------:R0:W-:Y:S04]  /*3ecc0*/  STS.U16 [R2+UR5+0x36100], R23 ;  /* 0x0361001702007988 */ /* 0x0001e80008000405 */
[----:B------:R-:W2:Y:S04]  /*3ecd0*/  LDL.LU R22, [R1+0x24] ;  /* 0x0000240001167983 */ /* 0x000ea80000300800 */
[----:B------:R1:W-:Y:S04]  /*3ece0*/  STS.U16 [R2+UR5+0x37000], R24 ;  /* 0x0370001802007988 */ /* 0x0003e80008000405 */
[----:B------:R0:W-:Y:S04]  /*3ecf0*/  STS.U16 [R2+UR5+0x37100], R25 ;  /* 0x0371001902007988 */ /* 0x0001e80008000405 */
[----:B------:R-:W-:Y:S04]  /*3ed00*/  STS.U16 [R2+UR5+0x32000], R14 ;  /* 0x0320000e02007988 */ /* 0x000fe80008000405 */
[----:B------:R1:W-:Y:S04]  /*3ed10*/  STS.U16 [R2+UR5+0x38000], R26 ;  /* 0x0380001a02007988 */ /* 0x0003e80008000405 */
[----:B------:R3:W-:Y:S04]  /*3ed20*/  STS.U16 [R2+UR5+0x38100], R27 ;  /* 0x0381001b02007988 */ /* 0x0007e80008000405 */
[----:B0-----:R-:W2:Y:S04]  /*3ed30*/  LDL.LU R23, [R1+0x20] ;  /* 0x0000200001177983 */ /* 0x001ea80000300800 */
[----:B-1----:R-:W2:Y:S04]  /*3ed40*/  LDL.LU R24, [R1+0x1c] ;  /* 0x00001c0001187983 */ /* 0x002ea80000300800 */
[----:B------:R-:W2:Y:S04]  /*3ed50*/  LDL.LU R25, [R1+0x18] ;  /* 0x0000180001197983 */ /* 0x000ea80000300800 */
[----:B------:R0:W-:Y:S04]  /*3ed60*/  STS.U16 [R2+UR5+0x39000], R28 ;  /* 0x0390001c02007988 */ /* 0x0001e80008000405 */
[----:B------:R-:W2:Y:S01]  /*3ed70*/  LDL.LU R26, [R1+0x14] ;  /* 0x00001400011a7983 */ /* 0x000ea20000300800 */
[----:B------:R-:W-:-:S03]  /*3ed80*/  LOP3.LUT R14, R2, 0x10, RZ, 0x3c, !PT ;  /* 0x00000010020e7812 */ /* 0x000fc600078e3cff */
[----:B---3--:R-:W3:Y:S04]  /*3ed90*/  LDL.LU R27, [R1+0x10] ;  /* 0x00001000011b7983 */ /* 0x008ee80000300800 */
[----:B------:R1:W-:Y:S04]  /*3eda0*/  STS.U16 [R2+UR5+0x39100], R29 ;  /* 0x0391001d02007988 */ /* 0x0003e80008000405 */
[----:B------:R0:W-:Y:S04]  /*3edb0*/  STS.U16 [R2+UR5+0x3b000], R4 ;  /* 0x03b0000402007988 */ /* 0x0001e80008000405 */
[----:B------:R-:W-:Y:S04]  /*3edc0*/  STS.U16 [R2+UR5+0x3a000], R0 ;  /* 0x03a0000002007988 */ /* 0x000fe80008000405 */
[----:B------:R-:W-:Y:S04]  /*3edd0*/  STS.U16 [R2+UR5+0x3a100], R3 ;  /* 0x03a1000302007988 */ /* 0x000fe80008000405 */
[----:B0-----:R-:W3:Y:S04]  /*3ede0*/  LDL.LU R28, [R1+0xc] ;  /* 0x00000c00011c7983 */ /* 0x001ee80000300800 */
[----:B------:R0:W-:Y:S04]  /*3edf0*/  STS.U16 [R2+UR5+0x3b100], R5 ;  /* 0x03b1000502007988 */ /* 0x0001e80008000405 */
[----:B------:R-:W-:Y:S04]  /*3ee00*/  STS.U16 [R2+UR5+0x3c000], R6 ;  /* 0x03c0000602007988 */ /* 0x000fe80008000405 */
[----:B------:R-:W-:Y:S04]  /*3ee10*/  STS.U16 [R2+UR5+0x3c100], R7 ;  /* 0x03c1000702007988 */ /* 0x000fe80008000405 */
[----:B-1----:R-:W3:Y:S04]  /*3ee20*/  LDL.LU R29, [R1+0x8] ;  /* 0x00000800011d7983 */ /* 0x002ee80000300800 */
[----:B------:R-:W3:Y:S04]  /*3ee30*/  LDL.LU R4, [R1] ;  /* 0x0000000001047983 */ /* 0x000ee80000300800 */
[----:B------:R-:W-:Y:S04]  /*3ee40*/  STS.U16 [R2+UR5+0x3d000], R8 ;  /* 0x03d0000802007988 */ /* 0x000fe80008000405 */
[----:B------:R-:W-:Y:S04]  /*3ee50*/  STS.U16 [R2+UR5+0x3d100], R9 ;  /* 0x03d1000902007988 */ /* 0x000fe80008000405 */
[----:B----4-:R-:W-:Y:S04]  /*3ee60*/  STS.U16 [R2+UR5+0x3e000], R10 ;  /* 0x03e0000a02007988 */ /* 0x010fe80008000405 */
[----:B------:R-:W-:Y:S04]  /*3ee70*/  STS.U16 [R2+UR5+0x3e100], R11 ;  /* 0x03e1000b02007988 */ /* 0x000fe80008000405 */
[----:B------:R-:W-:Y:S04]  /*3ee80*/  STS.U16 [R2+UR5+0x3f000], R12 ;  /* 0x03f0000c02007988 */ /* 0x000fe80008000405 */
[----:B0-----:R-:W4:Y:S04]  /*3ee90*/  LDL.LU R5, [R1+0x4] ;  /* 0x0000040001057983 */ /* 0x001f280000300800 */
        /* <DEDUP_REMOVED lines=15> */
[----:B------:R1:W-:Y:S04]  /*3ef90*/  STS.U16 [R14+UR5+0x4200], R18 ;  /* 0x004200120e007988 */ /* 0x0003e80008000405 */
[----:B------:R2:W-:Y:S04]  /*3efa0*/  STS.U16 [R14+UR5+0x4300], R20 ;  /* 0x004300140e007988 */ /* 0x0005e80008000405 */
[----:B------:R0:W-:Y:S04]  /*3efb0*/  STS.U16 [R14+UR5+0x5200], R19 ;  /* 0x005200130e007988 */ /* 0x0001e80008000405 */
[----:B------:R0:W-:Y:S04]  /*3efc0*/  STS.U16 [R14+UR5+0x5300], R17 ;  /* 0x005300110e007988 */ /* 0x0001e80008000405 */
[----:B------:R1:W-:Y:S04]  /*3efd0*/  STS.U16 [R14+UR5+0x6200], R16 ;  /* 0x006200100e007988 */ /* 0x0003e80008000405 */
[----:B------:R2:W-:Y:S04]  /*3efe0*/  STS.U16 [R14+UR5+0x6300], R13 ;  /* 0x0063000d0e007988 */ /* 0x0005e80008000405 */
[----:B0-----:R-:W4:Y:S04]  /*3eff0*/  LDL.LU R15, [R1+0x3cb8] ;  /* 0x003cb800010f7983 */ /* 0x001f280000300800 */
[----:B-1----:R-:W4:Y:S04]  /*3f000*/  LDL.LU R18, [R1+0x3cb4] ;  /* 0x003cb40001127983 */ /* 0x002f280000300800 */
[----:B--2---:R-:W2:Y:S04]  /*3f010*/  LDL.LU R20, [R1+0x3cb0] ;  /* 0x003cb00001147983 */ /* 0x004ea80000300800 */
[----:B------:R-:W2:Y:S04]  /*3f020*/  LDL.LU R19, [R1+0x3cac] ;  /* 0x003cac0001137983 */ /* 0x000ea80000300800 */
[----:B------:R-:W2:Y:S04]  /*3f030*/  LDL.LU R17, [R1+0x3ca8] ;  /* 0x003ca80001117983 */ /* 0x000ea80000300800 */
[----:B------:R-:W2:Y:S04]  /*3f040*/  LDL.LU R16, [R1+0x3ca4] ;  /* 0x003ca40001107983 */ /* 0x000ea80000300800 */
[----:B------:R0:W-:Y:S04]  /*3f050*/  STS.U16 [R14+UR5+0x7200], R21 ;  /* 0x007200150e007988 */ /* 0x0001e80008000405 */
[----:B------:R-:W2:Y:S04]  /*3f060*/  LDL.LU R13, [R1+0x3ca0] ;  /* 0x003ca000010d7983 */ /* 0x000ea80000300800 */
[----:B------:R1:W-:Y:S04]  /*3f070*/  STS.U16 [R14+UR5+0x7300], R22 ;  /* 0x007300160e007988 */ /* 0x0003e80008000405 */
[----:B------:R0:W-:Y:S04]  /*3f080*/  STS.U16 [R14+UR5+0x8200], R23 ;  /* 0x008200170e007988 */ /* 0x0001e80008000405 */
[----:B------:R0:W-:Y:S04]  /*3f090*/  STS.U16 [R14+UR5+0x8300], R24 ;  /* 0x008300180e007988 */ /* 0x0001e80008000405 */
[----:B------:R1:W-:Y:S04]  /*3f0a0*/  STS.U16 [R14+UR5+0x9200], R25 ;  /* 0x009200190e007988 */ /* 0x0003e80008000405 */
[----:B------:R3:W-:Y:S04]  /*3f0b0*/  STS.U16 [R14+UR5+0x9300], R26 ;  /* 0x0093001a0e007988 */ /* 0x0007e80008000405 */
[----:B0-----:R-:W2:Y:S04]  /*3f0c0*/  LDL.LU R21, [R1+0x3c9c] ;  /* 0x003c9c0001157983 */ /* 0x001ea80000300800 */
[----:B-1----:R-:W2:Y:S04]  /*3f0d0*/  LDL.LU R22, [R1+0x3c98] ;  /* 0x003c980001167983 */ /* 0x002ea80000300800 */
[----:B------:R-:W2:Y:S04]  /*3f0e0*/  LDL.LU R23, [R1+0x3c94] ;  /* 0x003c940001177983 */ /* 0x000ea80000300800 */
[----:B---3--:R0:W-:Y:S04]  /*3f0f0*/  STS.U16 [R14+UR5+0xa200], R27 ;  /* 0x00a2001b0e007988 */ /* 0x0081e80008000405 */
[----:B------:R-:W3:Y:S04]  /*3f100*/  LDL.LU R24, [R1+0x3c90] ;  /* 0x003c900001187983 */ /* 0x000ee80000300800 */
[----:B------:R-:W2:Y:S04]  /*3f110*/  LDL.LU R25, [R1+0x3c8c] ;  /* 0x003c8c0001197983 */ /* 0x000ea80000300800 */
[----:B------:R-:W2:Y:S04]  /*3f120*/  LDL.LU R26, [R1+0x3c88] ;  /* 0x003c8800011a7983 */ /* 0x000ea80000300800 */
[----:B------:R1:W-:Y:S04]  /*3f130*/  STS.U16 [R14+UR5+0xa300], R28 ;  /* 0x00a3001c0e007988 */ /* 0x0003e80008000405 */
[----:B------:R0:W-:Y:S04]  /*3f140*/  STS.U16 [R14+UR5+0xb200], R29 ;  /* 0x00b2001d0e007988 */ /* 0x0001e80008000405 */
[----:B----4-:R4:W-:Y:S04]  /*3f150*/  STS.U16 [R14+UR5+0xb300], R5 ;  /* 0x00b300050e007988 */ /* 0x0109e80008000405 */
[----:B------:R4:W-:Y:S04]  /*3f160*/  STS.U16 [R14+UR5+0xc200], R4 ;  /* 0x00c200040e007988 */ /* 0x0009e80008000405 */
[----:B0-----:R-:W2:Y:S04]  /*3f170*/  LDL.LU R27, [R1+0x3c84] ;  /* 0x003c8400011b7983 */ /* 0x001ea80000300800 */
[----:B-1----:R-:W2:Y:S04]  /*3f180*/  LDL.LU R28, [R1+0x3c80] ;  /* 0x003c8000011c7983 */ /* 0x002ea80000300800 */
[----:B------:R-:W2:Y:S04]  /*3f190*/  LDL.LU R29, [R1+0x3c7c] ;  /* 0x003c7c00011d7983 */ /* 0x000ea80000300800 */
[----:B----4-:R-:W4:Y:S04]  /*3f1a0*/  LDL R5, [R1+0x2a20] ;  /* 0x002a200001057983 */ /* 0x010f280000100800 */
[----:B------:R-:W4:Y:S01]  /*3f1b0*/  LDL R4, [R1+0x2a24] ;  /* 0x002a240001047983 */ /* 0x000f220000100800 */
[----:B------:R-:W-:-:S06]  /*3f1c0*/  PRMT R18, RZ, 0x7610, R18 ;  /* 0x00007610ff127816 */ /* 0x000fcc0000000012 */
[----:B----4-:R-:W4:Y:S04]  /*3f1d0*/  @!P3 LDG.E.U16 R18, desc[UR12][R4.64] ;  /* 0x0000000c0412b981 */ /* 0x010f28000c1e1500 */
[----:B--2---:R-:W-:Y:S04]  /*3f1e0*/  STS.U16 [R14+UR5+0xc300], R29 ;  /* 0x00c3001d0e007988 */ /* 0x004fe80008000405 */
[----:B------:R-:W-:Y:S04]  /*3f1f0*/  STS.U16 [R14+UR5+0xd200], R28 ;  /* 0x00d2001c0e007988 */ /* 0x000fe80008000405 */
[----:B------:R-:W-:Y:S04]  /*3f200*/  STS.U16 [R14+UR5+0xd300], R27 ;  /* 0x00d3001b0e007988 */ /* 0x000fe80008000405 */
[----:B------:R-:W-:Y:S04]  /*3f210*/  STS.U16 [R14+UR5+0xe200], R26 ;  /* 0x00e2001a0e007988 */ /* 0x000fe80008000405 */
        /* <DEDUP_REMOVED lines=9> */
[----:B------:R0:W-:Y:S04]  /*3f2b0*/  STS.U16 [R14+UR5+0x13200], R20 ;  /* 0x013200140e007988 */ /* 0x0001e80008000405 */
[----:B0-----:R-:W2:Y:S04]  /*3f2c0*/  LDL.LU R14, [R1+0x3c78] ;  /* 0x003c7800010e7983 */ /* 0x001ea80000300800 */
[----:B----4-:R0:W-:Y:S04]  /*3f2d0*/  STL [R1+0xdf8], R18 ;  /* 0x000df81201007387 */ /* 0x0101e80000100800 */
        /* <DEDUP_REMOVED lines=6050> */
[----:B------:R-:W3:Y:S02]  /*56d00*/  LDL R5, [R1+0x10ec] ;  /* 0x0010ec0001057983 */ /* 0x000ee40000100800 */
[----:B---3--:R-:W-:-:S02]  /*56d10*/  @!P3 LOP3.LUT R5, R5, R4, RZ, 0x3c, !PT ;  /* 0x000000040505b212 */ /* 0x008fc400078e3cff */
[----:B--2---:R-:W-:Y:S02]  /*56d20*/  PRMT R18, RZ, 0x7610, R18 ;  /* 0x00007610ff127816 */ /* 0x004fe40000000012 */
        /* <DEDUP_REMOVED lines=905> */
[----:B------:R-:W-:Y:S02]  /*5a5c0*/  PRMT R13, RZ, 0x7610, R13 ;  /* 0x00007610ff0d7816 */ /* 0x000fe4000000000d */
[----:B0-----:R-:W-:-:S04]  /*5a5d0*/  @!P6 LOP3.LUT R5, R5, R4, RZ, 0x3c, !PT ;  /* 0x000000040505e212 */ /* 0x001fc800078e3cff */
[----:B------:R-:W-:-:S04]  /*5a5e0*/  @!P6 LOP3.LUT R4, R5, R4, RZ, 0x3c, !PT ;  /* 0x000000040504e212 */ /* 0x000fc800078e3cff */
[----:B------:R-:W-:Y:S01]  /*5a5f0*/  @!P6 LOP3.LUT R5, R5, R4, RZ, 0x3c, !PT ;  /* 0x000000040505e212 */ /* 0x000fe200078e3cff */
[----:B---3--:R-:W-:Y:S04]  /*5a600*/  STL [R1+0x2f6c], R16 ;  /* 0x002f6c1001007387 */ /* 0x008fe80000100800 */
[----:B------:R0:W3:Y:S04]  /*5a610*/  @!P6 LDG.E.U16 R13, desc[UR12][R4.64] ;  /* 0x0000000c040de981 */ /* 0x0000e8000c1e1500 */
[----:B------:R-:W0:Y:S04]  /*5a620*/  LDL R4, [R1+0x2b44] ;  /* 0x002b440001047983 */ /* 0x000e280000100800 */
[----:B------:R-:W0:Y:S01]  /*5a630*/  LDL R5, [R1+0x2b50] ;  /* 0x002b500001057983 */ /* 0x000e220000100800 */
[----:B--2---:R-:W-:-:S02]  /*5a640*/  PRMT R18, RZ, 0x7610, R18 ;  /* 0x00007610ff127816 */ /* 0x004fc40000000012 */
        /* <DEDUP_REMOVED lines=291> */
[----:B------:R-:W4:Y:S04]  /*5b880*/  LDL R4, [R1+0x2c6c] ;  /* 0x002c6c0001047983 */ /* 0x000f280000100800 */
[----:B------:R-:W4:Y:S02]  /*5b890*/  LDL R5, [R1+0x2c74] ;  /* 0x002c740001057983 */ /* 0x000f240000100800 */
[----:B----4-:R-:W-:-:S02]  /*5b8a0*/  @!P6 LOP3.LUT R5, R5, R4, RZ, 0x3c, !PT ;  /* 0x000000040505e212 */ /* 0x010fc400078e3cff */
[----:B--2---:R-:W-:Y:S02]  /*5b8b0*/  PRMT R18, RZ, 0x7610, R18 ;  /* 0x00007610ff127816 */ /* 0x004fe40000000012 */
[----:B------:R-:W-:-:S04]  /*5b8c0*/  @!P6 LOP3.LUT R4, R5, R4, RZ, 0x3c, !PT ;  /* 0x000000040504e212 */ /* 0x000fc800078e3cff */
[----:B------:R-:W-:-:S05]  /*5b8d0*/  @!P6 LOP3.LUT R5, R5, R4, RZ, 0x3c, !PT ;  /* 0x000000040505e212 */ /* 0x000fca00078e3cff */
[----:B------:R-:W2:Y:S04]  /*5b8e0*/  @!P6 LDG.E.U16 R18, desc[UR12][R4.64] ;  /* 0x0000000c0412e981 */ /* 0x000ea8000c1e1500 */
        /* <DEDUP_REMOVED lines=26> */
[----:B------:R-:W2:Y:S01]  /*5ba90*/  @!P3 LDG.E.U16 R18, desc[UR12][R4.64] ;  /* 0x0000000c0412b981 */ /* 0x000ea2000c1e1500 */
[----:B------:R-:W-:-:S03]  /*5baa0*/  PRMT R14, RZ, 0x7610, R14 ;  /* 0x00007610ff0e7816 */ /* 0x000fc6000000000e */
[----:B--2---:R0:W-:Y:S04]  /*5bab0*/  STL [R1+0x70], R18 ;  /* 0x0000701201007387 */ /* 0x0041e80000100800 */
[----:B0-----:R-:W2:Y:S04]  /*5bac0*/  LDL.LU R18, [R1+0x2fe4] ;  /* 0x002fe40001127983 */ /* 0x001ea80000300800 */
[----:B------:R-:W4:Y:S01]  /*5bad0*/  LDL R5, [R1+0x2c8c] ;  /* 0x002c8c0001057983 */ /* 0x000f220000100800 */
[----:B---3--:R-:W-:-:S03]  /*5bae0*/  @!P6 IMAD.MOV.U32 R4, RZ, RZ, R15 ;  /* 0x000000ffff04e224 */ /* 0x008fc600078e000f */
[----:B------:R-:W3:Y:S04]  /*5baf0*/  LDL R15, [R1+0x2d3c] ;  /* 0x002d3c00010f7983 */ /* 0x000ee80000100800 */
[----:B----4-:R0:W4:Y:S04]  /*5bb00*/  @!P6 LDG.E.U16 R14, desc[UR12][R4.64] ;  /* 0x0000000c040ee981 */ /* 0x010128000c1e1500 */
[----:B------:R-:W0:Y:S04]  /*5bb10*/  LDL R4, [R1+0x2c78] ;  /* 0x002c780001047983 */ /* 0x000e280000100800 */
[----:B------:R-:W0:Y:S01]  /*5bb20*/  LDL R5, [R1+0x2ca0] ;  /* 0x002ca00001057983 */ /* 0x000e220000100800 */
[----:B--2---:R-:W-:-:S02]  /*5bb30*/  PRMT R18, RZ, 0x7610, R18 ;  /* 0x00007610ff127816 */ /* 0x004fc40000000012 */
[----:B0-----:R-:W-:-:S04]  /*5bb40*/  @!P3 LOP3.LUT R5, R5, R4, RZ, 0x3c, !PT ;  /* 0x000000040505b212 */ /* 0x001fc800078e3cff */
[----:B------:R-:W-:-:S04]  /*5bb50*/  @!P3 LOP3.LUT R4, R5, R4, RZ, 0x3c, !PT ;  /* 0x000000040504b212 */ /* 0x000fc800078e3cff */
[----:B------:R-:W-:-:S05]  /*5bb60*/  @!P3 LOP3.LUT R5, R5, R4, RZ, 0x3c, !PT ;  /* 0x000000040505b212 */ /* 0x000fca00078e3cff */
[----:B------:R-:W2:Y:S04]  /*5bb70*/  @!P3 LDG.E.U16 R18, desc[UR12][R4.64] ;  /* 0x0000000c0412b981 */ /* 0x000ea8000c1e1500 */
[----:B----4-:R0:W-:Y:S04]  /*5bb80*/  STL [R1+0x6c], R14 ;  /* 0x00006c0e01007387 */ /* 0x0101e80000100800 */
[----:B0-----:R-:W3:Y:S04]  /*5bb90*/  LDL R14, [R1+0x2d48] ;  /* 0x002d4800010e7983 */ /* 0x001ee80000100800 */
[----:B--2---:R0:W-:Y:S04]  /*5bba0*/  STL [R1+0x68], R18 ;  /* 0x0000681201007387 */ /* 0x0041e80000100800 */
[----:B0-----:R-:W2:Y:S04]  /*5bbb0*/  LDL.LU R18, [R1+0x2fe0] ;  /* 0x002fe00001127983 */ /* 0x001ea80000300800 */
[----:B------:R-:W4:Y:S04]  /*5bbc0*/  LDL R4, [R1+0x2c98] ;  /* 0x002c980001047983 */ /* 0x000f280000100800 */
[----:B------:R-:W4:Y:S01]  /*5bbd0*/  LDL R5, [R1+0x2cc0] ;  /* 0x002cc00001057983 */ /* 0x000f220000100800 */
[----:B------:R-:W-:-:S02]  /*5bbe0*/  PRMT R8, RZ, 0x7610, R8 ;  /* 0x00007610ff087816 */ /* 0x000fc40000000008 */
[----:B----4-:R-:W-:-:S04]  /*5bbf0*/  @!P3 LOP3.LUT R5, R5, R4, RZ, 0x3c, !PT ;  /* 0x000000040505b212 */ /* 0x010fc800078e3cff */
[----:B------:R-:W-:-:S04]  /*5bc00*/  @!P3 LOP3.LUT R4, R5, R4, RZ, 0x3c, !PT ;  /* 0x000000040504b212 */ /* 0x000fc800078e3cff */
[----:B------:R-:W-:-:S05]  /*5bc10*/  @!P3 LOP3.LUT R5, R5, R4, RZ, 0x3c, !PT ;  /* 0x000000040505b212 */ /* 0x000fca00078e3cff */
[----:B------:R0:W4:Y:S04]  /*5bc20*/  @!P3 LDG.E.U16 R8, desc[UR12][R4.64] ;  /* 0x0000000c0408b981 */ /* 0x000128000c1e1500 */
[----:B------:R-:W0:Y:S04]  /*5bc30*/  LDL R4, [R1+0x2cbc] ;  /* 0x002cbc0001047983 */ /* 0x000e280000100800 */
[----:B------:R-:W0:Y:S01]  /*5bc40*/  LDL R5, [R1+0x2cc8] ;  /* 0x002cc80001057983 */ /* 0x000e220000100800 */
[----:B------:R-:W-:Y:S02]  /*5bc50*/  PRMT R7, RZ, 0x7610, R7 ;  /* 0x00007610ff077816 */ /* 0x000fe40000000007 */
[----:B0-----:R-:W-:-:S04]  /*5bc60*/  @!P6 LOP3.LUT R5, R5, R4, RZ, 0x3c, !PT ;  /* 0x000000040505e212 */ /* 0x001fc800078e3cff */
[----:B------:R-:W-:-:S04]  /*5bc70*/  @!P6 LOP3.LUT R4, R5, R4, RZ, 0x3c, !PT ;  /* 0x000000040504e212 */ /* 0x000fc800078e3cff */
[----:B------:R-:W-:Y:S01]  /*5bc80*/  @!P6 LOP3.LUT R5, R5, R4, RZ, 0x3c, !PT ;  /* 0x000000040505e212 */ /* 0x000fe200078e3cff */
[----:B----4-:R-:W-:Y:S04]  /*5bc90*/  STL [R1+0x2f84], R8 ;  /* 0x002f840801007387 */ /* 0x010fe80000100800 */
[----:B------:R0:W4:Y:S04]  /*5bca0*/  @!P6 LDG.E.U16 R7, desc[UR12][R4.64] ;  /* 0x0000000c0407e981 */ /* 0x000128000c1e1500 */
[----:B------:R-:W0:Y:S04]  /*5bcb0*/  LDL R4, [R1+0x2d18] ;  /* 0x002d180001047983 */ /* 0x000e280000100800 */
[----:B------:R-:W0:Y:S01]  /*5bcc0*/  LDL R5, [R1+0x2d40] ;  /* 0x002d400001057983 */ /* 0x000e220000100800 */
[----:B------:R-:W-:-:S02]  /*5bcd0*/  PRMT R6, RZ, 0x7610, R6 ;  /* 0x00007610ff067816 */ /* 0x000fc40000000006 */
[----:B0-----:R-:W-:-:S04]  /*5bce0*/  @!P3 LOP3.LUT R5, R5, R4, RZ, 0x3c, !PT ;  /* 0x000000040505b212 */ /* 0x001fc800078e3cff */
[----:B------:R-:W-:-:S04]  /*5bcf0*/  @!P3 LOP3.LUT R4, R5, R4, RZ, 0x3c, !PT ;  /* 0x000000040504b212 */ /* 0x000fc800078e3cff */
[----:B------:R-:W-:-:S05]  /*5bd00*/  @!P3 LOP3.LUT R5, R5, R4, RZ, 0x3c, !PT ;  /* 0x000000040505b212 */ /* 0x000fca00078e3cff */
[----:B------:R0:W2:Y:S04]  /*5bd10*/  @!P3 LDG.E.U16 R6, desc[UR12][R4.64] ;  /* 0x0000000c0406b981 */ /* 0x0000a8000c1e1500 */
[----:B----4-:R-:W-:Y:S01]  /*5bd20*/  STL [R1+0x2f88], R7 ;  /* 0x002f880701007387 */ /* 0x010fe20000100800 */
[----:B0-----:R-:W-:-:S06]  /*5bd30*/  PRMT R5, RZ, 0x7610, R5 ;  /* 0x00007610ff057816 */ /* 0x001fcc0000000005 */
[----:B---3--:R-:W3:Y:S04]  /*5bd40*/  @!P6 LDG.E.U16 R5, desc[UR12][R14.64] ;  /* 0x0000000c0e05e981 */ /* 0x008ee8000c1e1500 */
[----:B--2---:R-:W-:Y:S04]  /*5bd50*/  STL [R1+0x2f8c], R6 ;  /* 0x002f8c0601007387 */ /* 0x004fe80000100800 */
[----:B------:R-:W2:Y:S04]  /*5bd60*/  LDL R14, [R1+0x2d84] ;  /* 0x002d8400010e7983 */ /* 0x000ea80000100800 */
[----:B------:R-:W2:Y:S01]  /*5bd70*/  LDL R15, [R1+0x2d88] ;  /* 0x002d8800010f7983 */ /* 0x000ea20000100800 */
[----:B------:R-:W-:-:S03]  /*5bd80*/  PRMT R4, RZ, 0x7610, R4 ;  /* 0x00007610ff047816 */ /* 0x000fc60000000004 */
[----:B---3--:R-:W-:Y:S01]  /*5bd90*/  STL [R1+0x2f90], R5 ;  /* 0x002f900501007387 */ /* 0x008fe20000100800 */
        /* <DEDUP_REMOVED lines=9> */
[----:B------:R-:W-:Y:S01]  /*5be30*/  @!P6 LOP3.LUT R15, R15, R14, RZ, 0x3c, !PT ;  /* 0x0000000e0f0fe212 */ /* 0x000fe200078e3cff */
[----:B--2---:R-:W-:Y:S04]  /*5be40*/  STL [R1+0x2f94], R4 ;  /* 0x002f940401007387 */ /* 0x004fe80000100800 */
[----:B------:R0:W2:Y:S04]  /*5be50*/  @!P6 LDG.E.U16 R0, desc[UR12][R14.64] ;  /* 0x0000000c0e00e981 */ /* 0x0000a8000c1e1500 */
[----:B------:R-:W0:Y:S04]  /*5be60*/  LDL R14, [R1+0x2c9c] ;  /* 0x002c9c00010e7983 */ /* 0x000e280000100800 */
[----:B------:R-:W0:Y:S01]  /*5be70*/  LDL R15, [R1+0x2ca8] ;  /* 0x002ca800010f7983 */ /* 0x000e220000100800 */
[----:B------:R-:W-:-:S02]  /*5be80*/  PRMT R12, RZ, 0x7610, R12 ;  /* 0x00007610ff0c7816 */ /* 0x000fc4000000000c */
        /* <DEDUP_REMOVED lines=16> */
[----:B------:R-:W4:Y:S04]  /*5bf90*/  LDL R14, [R1+0x2ccc] ;  /* 0x002ccc00010e7983 */ /* 0x000f280000100800 */
[----:B------:R-:W4:Y:S02]  /*5bfa0*/  LDL R15, [R1+0x2cd4] ;  /* 0x002cd400010f7983 */ /* 0x000f240000100800 */
[----:B----4-:R-:W-:-:S02]  /*5bfb0*/  @!P6 LOP3.LUT R15, R15, R14, RZ, 0x3c, !PT ;  /* 0x0000000e0f0fe212 */ /* 0x010fc400078e3cff */
[----:B---3--:R-:W-:Y:S02]  /*5bfc0*/  PRMT R18, RZ, 0x7610, R18 ;  /* 0x00007610ff127816 */ /* 0x008fe40000000012 */
[----:B------:R-:W-:-:S04]  /*5bfd0*/  @!P6 LOP3.LUT R14, R15, R14, RZ, 0x3c, !PT ;  /* 0x0000000e0f0ee212 */ /* 0x000fc800078e3cff */
[----:B------:R-:W-:-:S05]  /*5bfe0*/  @!P6 LOP3.LUT R15, R15, R14, RZ, 0x3c, !PT ;  /* 0x0000000e0f0fe212 */ /* 0x000fca00078e3cff */
[----:B------:R-:W3:Y:S04]  /*5bff0*/  @!P6 LDG.E.U16 R18, desc[UR12][R14.64] ;  /* 0x0000000c0e12e981 */ /* 0x000ee8000c1e1500 */
        /* <DEDUP_REMOVED lines=29> */
[----:B------:R-:W4:Y:S01]  /*5c1d0*/  LDL R15, [R1+0x2cec] ;  /* 0x002cec00010f7983 */ /* 0x000f220000100800 */
[----:B--2---:R-:W-:-:S03]  /*5c1e0*/  @!P6 IMAD.MOV.U32 R14, RZ, RZ, R12 ;  /* 0x000000ffff0ee224 */ /* 0x004fc600078e000c */
[----:B------:R-:W2:Y:S01]  /*5c1f0*/  LDL R12, [R1+0x2d20] ;  /* 0x002d2000010c7983 */ /* 0x000ea20000100800 */
[----:B---3--:R-:W-:-:S06]  /*5c200*/  PRMT R18, RZ, 0x7610, R18 ;  /* 0x00007610ff127816 */ /* 0x008fcc0000000012 */
[----:B----4-:R-:W3:Y:S04]  /*5c210*/  @!P6 LDG.E.U16 R18, desc[UR12][R14.64] ;  /* 0x0000000c0e12e981 */ /* 0x010ee8000c1e1500 */
        /* <DEDUP_REMOVED lines=24> */
[----:B----4-:R0:W-:Y:S04]  /*5c3a0*/  STL [R1+0x30], R16 ;  /* 0x0000301001007387 */ /* 0x0101e80000100800 */
[----:B------:R1:W4:Y:S01]  /*5c3b0*/  @!P3 LDG.E.U16 R6, desc[UR12][R14.64] ;  /* 0x0000000c0e06b981 */ /* 0x000322000c1e1500 */
[----:B---3--:R-:W-:-:S03]  /*5c3c0*/  PRMT R18, RZ, 0x7610, R18 ;  /* 0x00007610ff127816 */ /* 0x008fc60000000012 */
[----:B0-----:R-:W3:Y:S04]  /*5c3d0*/  LDL R16, [R1+0x2d50] ;  /* 0x002d500001107983 */ /* 0x001ee80000100800 */
[----:B------:R-:W1:Y:S04]  /*5c3e0*/  LDL R14, [R1+0x2d0c] ;  /* 0x002d0c00010e7983 */ /* 0x000e680000100800 */
[----:B------:R-:W1:Y:S02]  /*5c3f0*/  LDL R15, [R1+0x2d14] ;  /* 0x002d1400010f7983 */ /* 0x000e640000100800 */
[----:B-1----:R-:W-:-:S04]  /*5c400*/  @!P6 LOP3.LUT R15, R15, R14, RZ, 0x3c, !PT ;  /* 0x0000000e0f0fe212 */ /* 0x002fc800078e3cff */
[----:B------:R-:W-:-:S04]  /*5c410*/  @!P6 LOP3.LUT R14, R15, R14, RZ, 0x3c, !PT ;  /* 0x0000000e0f0ee212 */ /* 0x000fc800078e3cff */
[----:B------:R-:W-:-:S05]  /*5c420*/  @!P6 LOP3.LUT R15, R15, R14, RZ, 0x3c, !PT ;  /* 0x0000000e0f0fe212 */ /* 0x000fca00078e3cff */
[----:B------:R-:W2:Y:S04]  /*5c430*/  @!P6 LDG.E.U16 R18, desc[UR12][R14.64] ;  /* 0x0000000c0e12e981 */ /* 0x000ea8000c1e1500 */
[----:B----4-:R0:W-:Y:S04]  /*5c440*/  STL [R1+0x2c], R6 ;  /* 0x00002c0601007387 */ /* 0x0101e80000100800 */
[----:B0-----:R-:W4:Y:S04]  /*5c450*/  LDL R6, [R1+0x2d54] ;  /* 0x002d540001067983 */ /* 0x001f280000100800 */
[----:B--2---:R0:W-:Y:S04]  /*5c460*/  STL [R1+0x28], R18 ;  /* 0x0000281201007387 */ /* 0x0041e80000100800 */
[----:B0-----:R-:W2:Y:S04]  /*5c470*/  LDL.LU R18, [R1+0x2fc0] ;  /* 0x002fc00001127983 */ /* 0x001ea80000300800 */
[----:B------:R-:W2:Y:S01]  /*5c480*/  LDL R15, [R1+0x2cf8] ;  /* 0x002cf800010f7983 */ /* 0x000ea20000100800 */
[----:B------:R-:W-:Y:S01]  /*5c490*/  PRMT R2, RZ, 0x7610, R2 ;  /* 0x00007610ff027816 */ /* 0x000fe20000000002 */
[----:B------:R-:W-:-:S02]  /*5c4a0*/  @!P3 IMAD.MOV.U32 R14, RZ, RZ, R12 ;  /* 0x000000ffff0eb224 */ /* 0x000fc400078e000c */
[----:B------:R-:W3:Y:S04]  /*5c4b0*/  LDL R12, [R1+0x2d60] ;  /* 0x002d6000010c7983 */ /* 0x000ee80000100800 */
[----:B--2---:R-:W2:Y:S04]  /*5c4c0*/  @!P3 LDG.E.U16 R2, desc[UR12][R14.64] ;  /* 0x0000000c0e02b981 */ /* 0x004ea8000c1e1500 */
[----:B--2---:R-:W-:Y:S04]  /*5c4d0*/  STL [R1+0x24], R2 ;  /* 0x0000240201007387 */ /* 0x004fe80000100800 */
[----:B------:R-:W2:Y:S04]  /*5c4e0*/  LDL R14, [R1+0x2d1c] ;  /* 0x002d1c00010e7983 */ /* 0x000ea80000100800 */
[----:B------:R-:W2:Y:S01]  /*5c4f0*/  LDL R15, [R1+0x2d28] ;  /* 0x002d2800010f7983 */ /* 0x000ea20000100800 */
[----:B------:R-:W-:-:S02]  /*5c500*/  PRMT R11, RZ, 0x7610, R11 ;  /* 0x00007610ff0b7816 */ /* 0x000fc4000000000b */
[----:B--2---:R-:W-:-:S04]  /*5c510*/  @!P6 LOP3.LUT R15, R15, R14, RZ, 0x3c, !PT ;  /* 0x0000000e0f0fe212 */ /* 0x004fc800078e3cff */
[----:B------:R-:W-:-:S04]  /*5c520*/  @!P6 LOP3.LUT R14, R15, R14, RZ, 0x3c, !PT ;  /* 0x0000000e0f0ee212 */ /* 0x000fc800078e3cff */
[----:B------:R-:W-:-:S05]  /*5c530*/  @!P6 LOP3.LUT R15, R15, R14, RZ, 0x3c, !PT ;  /* 0x0000000e0f0fe212 */ /* 0x000fca00078e3cff */
[----:B------:R3:W2:Y:S04]  /*5c540*/  @!P6 LDG.E.U16 R11, desc[UR12][R14.64] ;  /* 0x0000000c0e0be981 */ /* 0x0006a8000c1e1500 */
[----:B------:R-:W4:Y:S01]  /*5c550*/  LDL R15, [R1+0x2d44] ;  /* 0x002d4400010f7983 */ /* 0x000f220000100800 */
[----:B------:R-:W-:Y:S01]  /*5c560*/  PRMT R10, RZ, 0x7610, R10 ;  /* 0x00007610ff0a7816 */ /* 0x000fe2000000000a */
[----:B---3--:R-:W-:Y:S02]  /*5c570*/  @!P3 IMAD.MOV.U32 R14, RZ, RZ, R16 ;  /* 0x000000ffff0eb224 */ /* 0x008fe400078e0010 */
[----:B--2---:R0:W-:Y:S01]  /*5c580*/  STL [R1+0x20], R11 ;  /* 0x0000200b01007387 */ /* 0x0041e20000100800 */
[----:B------:R-:W-:-:S03]  /*5c590*/  PRMT R5, RZ, 0x7610, R5 ;  /* 0x00007610ff057816 */ /* 0x000fc60000000005 */
[----:B------:R-:W2:Y:S04]  /*5c5a0*/  LDL R16, [R1+0x2d64] ;  /* 0x002d640001107983 */ /* 0x000ea80000100800 */
[----:B----4-:R1:W3:Y:S04]  /*5c5b0*/  @!P3 LDG.E.U16 R10, desc[UR12][R14.64] ;  /* 0x0000000c0e0ab981 */ /* 0x0102e8000c1e1500 */
[----:B0-----:R-:W4:Y:S04]  /*5c5c0*/  LDL R11, [R1+0x2d68] ;  /* 0x002d6800010b7983 */ /* 0x001f280000100800 */
[----:B------:R-:W2:Y:S01]  /*5c5d0*/  LDL R15, [R1+0x2d4c] ;  /* 0x002d4c00010f7983 */ /* 0x000ea20000100800 */
[----:B-1----:R-:W-:-:S03]  /*5c5e0*/  @!P6 IMAD.MOV.U32 R14, RZ, RZ, R6 ;  /* 0x000000ffff0ee224 */ /* 0x002fc600078e0006 */
[----:B---3--:R0:W-:Y:S01]  /*5c5f0*/  STL [R1+0x1c], R10 ;  /* 0x00001c0a01007387 */ /* 0x0081e20000100800 */
[----:B------:R-:W-:-:S03]  /*5c600*/  PRMT R4, RZ, 0x7610, R4 ;  /* 0x00007610ff047816 */ /* 0x000fc60000000004 */
[----:B------:R-:W3:Y:S04]  /*5c610*/  LDL R6, [R1+0x2d6c] ;  /* 0x002d6c0001067983 */ /* 0x000ee80000100800 */
[----:B--2---:R1:W2:Y:S04]  /*5c620*/  @!P6 LDG.E.U16 R5, desc[UR12][R14.64] ;  /* 0x0000000c0e05e981 */ /* 0x0042a8000c1e1500 */
[----:B0-----:R-:W3:Y:S04]  /*5c630*/  LDL R10, [R1+0x2d70] ;  /* 0x002d7000010a7983 */ /* 0x001ee80000100800 */
[----:B------:R-:W3:Y:S01]  /*5c640*/  LDL R15, [R1+0x2d38] ;  /* 0x002d3800010f7983 */ /* 0x000ee20000100800 */
[----:B-1----:R-:W-:-:S03]  /*5c650*/  @!P3 IMAD.MOV.U32 R14, RZ, RZ, R12 ;  /* 0x000000ffff0eb224 */ /* 0x002fc600078e000c */
[----:B--2---:R0:W-:Y:S01]  /*5c660*/  STL [R1+0x18], R5 ;  /* 0x0000180501007387 */ /* 0x0041e20000100800 */
[----:B------:R-:W-:-:S03]  /*5c670*/  PRMT R7, RZ, 0x7610, R7 ;  /* 0x00007610ff077816 */ /* 0x000fc60000000007 */
[----:B------:R-:W2:Y:S04]  /*5c680*/  LDL R12, [R1+0x2d58] ;  /* 0x002d5800010c7983 */ /* 0x000ea80000100800 */
[----:B---3--:R4:W3:Y:S04]  /*5c690*/  @!P3 LDG.E.U16 R4, desc[UR12][R14.64] ;  /* 0x0000000c0e04b981 */ /* 0x0088e8000c1e1500 */
[----:B0-----:R-:W2:Y:S04]  /*5c6a0*/  LDL R5, [R1+0x2d74] ;  /* 0x002d740001057983 */ /* 0x001ea80000100800 */
[----:B------:R-:W2:Y:S01]  /*5c6b0*/  LDL R15, [R1+0x2d5c] ;  /* 0x002d5c00010f7983 */ /* 0x000ea20000100800 */
[----:B----4-:R-:W-:Y:S01]  /*5c6c0*/  @!P6 IMAD.MOV.U32 R14, RZ, RZ, R11 ;  /* 0x000000ffff0ee224 */ /* 0x010fe200078e000b */
[----:B------:R-:W-:-:S02]  /*5c6d0*/  PRMT R9, RZ, 0x7610, R9 ;  /* 0x00007610ff097816 */ /* 0x000fc40000000009 */
[----:B---3--:R0:W-:Y:S01]  /*5c6e0*/  STL [R1+0x14], R4 ;  /* 0x0000140401007387 */ /* 0x0081e20000100800 */
[----:B------:R-:W-:-:S03]  /*5c6f0*/  PRMT R13, RZ, 0x7610, R13 ;  /* 0x00007610ff0d7816 */ /* 0x000fc6000000000d */
[----:B------:R-:W3:Y:S04]  /*5c700*/  LDL R11, [R1+0xe34] ;  /* 0x000e3400010b7983 */ /* 0x000ee80000100800 */
[----:B--2---:R1:W2:Y:S04]  /*5c710*/  @!P6 LDG.E.U16 R7, desc[UR12][R14.64] ;  /* 0x0000000c0e07e981 */ /* 0x0042a8000c1e1500 */
[----:B0-----:R-:W4:Y:S01]  /*5c720*/  LDL R4, [R1+0x2d78] ;  /* 0x002d780001047983 */ /* 0x001f220000100800 */
[----:B-1----:R-:W-:Y:S02]  /*5c730*/  @!P3 IMAD.MOV.U32 R14, RZ, RZ, R10 ;  /* 0x000000ffff0eb224 */ /* 0x002fe400078e000a */
[----:B------:R-:W-:-:S05]  /*5c740*/  @!P3 IMAD.MOV.U32 R15, RZ, RZ, R16 ;  /* 0x000000ffff0fb224 */ /* 0x000fca00078e0010 */
[----:B------:R0:W3:Y:S01]  /*5c750*/  @!P3 LDG.E.U16 R9, desc[UR12][R14.64] ;  /* 0x0000000c0e09b981 */ /* 0x0000e2000c1e1500 */
[----:B------:R-:W-:Y:S01]  /*5c760*/  PRMT R0, RZ, 0x7610, R0 ;  /* 0x00007610ff007816 */ /* 0x000fe20000000000 */
[----:B0-----:R-:W-:Y:S02]  /*5c770*/  @!P6 IMAD.MOV.U32 R14, RZ, RZ, R5 ;  /* 0x000000ffff0ee224 */ /* 0x001fe400078e0005 */
[----:B------:R-:W-:-:S05]  /*5c780*/  @!P6 IMAD.MOV.U32 R15, RZ, RZ, R6 ;  /* 0x000000ffff0fe224 */ /* 0x000fca00078e0006 */
[----:B------:R0:W3:Y:S02]  /*5c790*/  @!P6 LDG.E.U16 R13, desc[UR12][R14.64] ;  /* 0x0000000c0e0de981 */ /* 0x0000e4000c1e1500 */
[----:B0-----:R-:W-:Y:S02]  /*5c7a0*/  @!P3 IMAD.MOV.U32 R15, RZ, RZ, R12 ;  /* 0x000000ffff0fb224 */ /* 0x001fe400078e000c */
[----:B--2---:R0:W-:Y:S01]  /*5c7b0*/  STL [R1+0x10], R7 ;  /* 0x0000100701007387 */ /* 0x0041e20000100800 */
[----:B----4-:R-:W-:-:S03]  /*5c7c0*/  @!P3 IMAD.MOV.U32 R14, RZ, RZ, R4 ;  /* 0x000000ffff0eb224 */ /* 0x010fc600078e0004 */
[----:B------:R-:W2:Y:S04]  /*5c7d0*/  LDL R10, [R1+0xe2c] ;  /* 0x000e2c00010a7983 */ /* 0x000ea80000100800 */
[----:B------:R1:W4:Y:S04]  /*5c7e0*/  @!P3 LDG.E.U16 R0, desc[UR12][R14.64] ;  /* 0x0000000c0e00b981 */ /* 0x000328000c1e1500 */
[----:B0-----:R-:W2:Y:S04]  /*5c7f0*/  LDL R7, [R1+0xe38] ;  /* 0x000e380001077983 */ /* 0x001ea80000100800 */
[----:B---3--:R0:W-:Y:S01]  /*5c800*/  STL [R1+0xc], R9 ;  /* 0x00000c0901007387 */ /* 0x0081e20000100800 */
[----:B------:R-:W-:Y:S01]  /*5c810*/  PRMT R8, RZ, 0x7610, R8 ;  /* 0x00007610ff087816 */ /* 0x000fe20000000008 */
[----:B-1----:R-:W-:-:S02]  /*5c820*/  @!P6 IMAD.MOV.U32 R15, RZ, RZ, R11 ;  /* 0x000000ffff0fe224 */ /* 0x002fc400078e000b */
[----:B------:R-:W3:Y:S04]  /*5c830*/  LDL R6, [R1+0xe24] ;  /* 0x000e240001067983 */ /* 0x000ee80000100800 */
[----:B------:R-:W3:Y:S04]  /*5c840*/  LDL R5, [R1+0xe28] ;  /* 0x000e280001057983 */ /* 0x000ee80000100800 */
[----:B------:R-:W3:Y:S04]  /*5c850*/  LDL R4, [R1+0xe1c] ;  /* 0x000e1c0001047983 */ /* 0x000ee80000100800 */
[----:B0-----:R-:W3:Y:S01]  /*5c860*/  LDL R9, [R1+0xe30] ;  /* 0x000e300001097983 */ /* 0x001ee20000100800 */
[----:B------:R-:W-:Y:S01]  /*5c870*/  PRMT R29, RZ, 0x7610, R29 ;  /* 0x00007610ff1d7816 */ /* 0x000fe2000000001d */
[----:B--2---:R-:W-:-:S02]  /*5c880*/  @!P6 IMAD.MOV.U32 R14, RZ, RZ, R7 ;  /* 0x000000ffff0ee224 */ /* 0x004fc400078e0007 */
[----:B----4-:R0:W-:Y:S01]  /*5c890*/  STL [R1+0x4], R0 ;  /* 0x0000040001007387 */ /* 0x0101e20000100800 */
[----:B------:R-:W-:-:S03]  /*5c8a0*/  PRMT R27, RZ, 0x7610, R27 ;  /* 0x00007610ff1b7816 */ /* 0x000fc6000000001b */
[----:B------:R-:W2:Y:S04]  /*5c8b0*/  LDL R7, [R1+0x2d80] ;  /* 0x002d800001077983 */ /* 0x000ea80000100800 */
[----:B------:R1:W4:Y:S04]  /*5c8c0*/  @!P6 LDG.E.U16 R8, desc[UR12][R14.64] ;  /* 0x0000000c0e08e981 */ /* 0x000328000c1e1500 */
[----:B0-----:R-:W2:Y:S01]  /*5c8d0*/  LDL R0, [R1+0xe20] ;  /* 0x000e200001007983 */ /* 0x001ea20000100800 */
[----:B-1----:R-:W-:Y:S02]  /*5c8e0*/  @!P3 IMAD.MOV.U32 R15, RZ, RZ, R10 ;  /* 0x000000ffff0fb224 */ /* 0x002fe400078e000a */
[----:B---3--:R-:W-:-:S05]  /*5c8f0*/  @!P3 IMAD.MOV.U32 R14, RZ, RZ, R9 ;  /* 0x000000ffff0eb224 */ /* 0x008fca00078e0009 */
[----:B------:R0:W3:Y:S01]  /*5c900*/  @!P3 LDG.E.U16 R29, desc[UR12][R14.64] ;  /* 0x0000000c0e1db981 */ /* 0x0000e2000c1e1500 */
[----:B------:R-:W-:Y:S01]  /*5c910*/  PRMT R25, RZ, 0x7610, R25 ;  /* 0x00007610ff197816 */ /* 0x000fe20000000019 */
[----:B0-----:R-:W-:Y:S02]  /*5c920*/  @!P6 IMAD.MOV.U32 R14, RZ, RZ, R5 ;  /* 0x000000ffff0ee224 */ /* 0x001fe400078e0005 */
[----:B------:R-:W-:-:S05]  /*5c930*/  @!P6 IMAD.MOV.U32 R15, RZ, RZ, R6 ;  /* 0x000000ffff0fe224 */ /* 0x000fca00078e0006 */
[----:B------:R0:W3:Y:S02]  /*5c940*/  @!P6 LDG.E.U16 R27, desc[UR12][R14.64] ;  /* 0x0000000c0e1be981 */ /* 0x0000e4000c1e1500 */
[----:B0-----:R-:W-:Y:S02]  /*5c950*/  @!P3 IMAD.MOV.U32 R15, RZ, RZ, R4 ;  /* 0x000000ffff0fb224 */ /* 0x001fe400078e0004 */
[----:B----4-:R0:W-:Y:S01]  /*5c960*/  STL [R1], R8 ;  /* 0x0000000801007387 */ /* 0x0101e20000100800 */
[----:B--2---:R-:W-:-:S03]  /*5c970*/  @!P3 IMAD.MOV.U32 R14, RZ, RZ, R0 ;  /* 0x000000ffff0eb224 */ /* 0x004fc600078e0000 */
[----:B0-----:R-:W2:Y:S04]  /*5c980*/  LDL R8, [R1+0x2d7c] ;  /* 0x002d7c0001087983 */ /* 0x001ea80000100800 */
[----:B------:R0:W4:Y:S04]  /*5c990*/  @!P3 LDG.E.U16 R25, desc[UR12][R14.64] ;  /* 0x0000000c0e19b981 */ /* 0x000128000c1e1500 */
[----:B---3--:R-:W-:Y:S04]  /*5c9a0*/  STL [R1+0x2f40], R29 ;  /* 0x002f401d01007387 */ /* 0x008fe80000100800 */
[----:B------:R-:W3:Y:S04]  /*5c9b0*/  LDL R6, [R1+0x2db4] ;  /* 0x002db40001067983 */ /* 0x000ee80000100800 */
[----:B------:R-:W3:Y:S01]  /*5c9c0*/  LDL R5, [R1+0x2db8] ;  /* 0x002db80001057983 */ /* 0x000ee20000100800 */
[----:B------:R-:W-:Y:S01]  /*5c9d0*/  PRMT R23, RZ, 0x7610, R23 ;  /* 0x00007610ff177816 */ /* 0x000fe20000000017 */
[----:B0-----:R-:W-:Y:S01]  /*5c9e0*/  @!P6 IMAD.MOV.U32 R14, RZ, RZ, R7 ;  /* 0x000000ffff0ee224 */ /* 0x001fe200078e0007 */
[----:B------:R-:W-:Y:S01]  /*5c9f0*/  PRMT R21, RZ, 0x7610, R21 ;  /* 0x00007610ff157816 */ /* 0x000fe20000000015 */
[----:B------:R-:W-:Y:S04]  /*5ca00*/  STL [R1+0x2f44], R27 ;  /* 0x002f441b01007387 */ /* 0x000fe80000100800 */
[----:B------:R-:W3:Y:S04]  /*5ca10*/  LDL R4, [R1+0x2dac] ;  /* 0x002dac0001047983 */ /* 0x000ee80000100800 */
[----:B------:R-:W3:Y:S01]  /*5ca20*/  LDL R0, [R1+0x2db0] ;  /* 0x002db00001007983 */ /* 0x000ee20000100800 */
[----:B--2---:R-:W-:-:S03]  /*5ca30*/  @!P6 IMAD.MOV.U32 R15, RZ, RZ, R8 ;  /* 0x000000ffff0fe224 */ /* 0x004fc600078e0008 */
[----:B----4-:R-:W-:Y:S04]  /*5ca40*/  STL [R1+0x2f10], R25 ;  /* 0x002f101901007387 */ /* 0x010fe80000100800 */
[----:B------:R-:W2:Y:S04]  /*5ca50*/  LDL R10, [R1+0x2da4] ;  /* 0x002da400010a7983 */ /* 0x000ea80000100800 */
[----:B------:R3:W4:Y:S04]  /*5ca60*/  @!P6 LDG.E.U16 R23, desc[UR12][R14.64] ;  /* 0x0000000c0e17e981 */ /* 0x000728000c1e1500 */
[----:B------:R-:W-:Y:S04]  /*5ca70*/  STL [R1+0x8], R13 ;  /* 0x0000080d01007387 */ /* 0x000fe80000100800 */
[----:B------:R-:W2:Y:S04]  /*5ca80*/  LDL R9, [R1+0x2da8] ;  /* 0x002da80001097983 */ /* 0x000ea80000100800 */
[----:B------:R-:W2:Y:S04]  /*5ca90*/  LDL R8, [R1+0x2dbc] ;  /* 0x002dbc0001087983 */ /* 0x000ea80000100800 */
[----:B------:R-:W2:Y:S01]  /*5caa0*/  LDL R7, [R1+0x2dc0] ;  /* 0x002dc00001077983 */ /* 0x000ea20000100800 */
[----:B---3--:R-:W-:-:S02]  /*5cab0*/  @!P3 IMAD.MOV.U32 R14, RZ, RZ, R5 ;  /* 0x000000ffff0eb224 */ /* 0x008fc400078e0005 */
[----:B------:R-:W-:-:S05]  /*5cac0*/  @!P3 IMAD.MOV.U32 R15, RZ, RZ, R6 ;  /* 0x000000ffff0fb224 */ /* 0x000fca00078e0006 */
[----:B------:R0:W3:Y:S01]  /*5cad0*/  @!P3 LDG.E.U16 R21, desc[UR12][R14.64] ;  /* 0x0000000c0e15b981 */ /* 0x0000e2000c1e1500 */
[----:B------:R-:W-:Y:S02]  /*5cae0*/  PRMT R19, RZ, 0x7610, R19 ;  /* 0x00007610ff137816 */ /* 0x000fe40000000013 */
[----:B------:R-:W-:Y:S01]  /*5caf0*/  PRMT R17, RZ, 0x7610, R17 ;  /* 0x00007610ff117816 */ /* 0x000fe20000000011 */
[----:B0-----:R-:W-:Y:S02]  /*5cb00*/  @!P6 IMAD.MOV.U32 R14, RZ, RZ, R0 ;  /* 0x000000ffff0ee224 */ /* 0x001fe400078e0000 */
[----:B------:R-:W-:-:S05]  /*5cb10*/  @!P6 IMAD.MOV.U32 R15, RZ, RZ, R4 ;  /* 0x000000ffff0fe224 */ /* 0x000fca00078e0004 */
[----:B------:R2:W3:Y:S01]  /*5cb20*/  @!P6 LDG.E.U16 R19, desc[UR12][R14.64] ;  /* 0x0000000c0e13e981 */ /* 0x0004e2000c1e1500 */
[----:B------:R-:W-:-:S03]  /*5cb30*/  PRMT R3, RZ, 0x7610, R3 ;  /* 0x00007610ff037816 */ /* 0x000fc60000000003 */
[----:B----4-:R-:W-:Y:S04]  /*5cb40*/  STL [R1+0x2f14], R23 ;  /* 0x002f141701007387 */ /* 0x010fe80000100800 */
[----:B------:R-:W4:Y:S04]  /*5cb50*/  LDL R6, [R1+0x2dd0] ;  /* 0x002dd00001067983 */ /* 0x000f280000100800 */
[----:B------:R-:W4:Y:S01]  /*5cb60*/  LDL R5, [R1+0x2dd4] ;  /* 0x002dd40001057983 */ /* 0x000f220000100800 */
[----:B--2---:R-:W-:Y:S02]  /*5cb70*/  @!P3 IMAD.MOV.U32 R14, RZ, RZ, R9 ;  /* 0x000000ffff0eb224 */ /* 0x004fe400078e0009 */
[----:B------:R-:W-:-:S05]  /*5cb80*/  @!P3 IMAD.MOV.U32 R15, RZ, RZ, R10 ;  /* 0x000000ffff0fb224 */ /* 0x000fca00078e000a */
[----:B------:R0:W2:Y:S04]  /*5cb90*/  @!P3 LDG.E.U16 R17, desc[UR12][R14.64] ;  /* 0x0000000c0e11b981 */ /* 0x0000a8000c1e1500 */
[----:B---3--:R-:W-:Y:S04]  /*5cba0*/  STL [R1+0x2f68], R21 ;  /* 0x002f681501007387 */ /* 0x008fe80000100800 */
[----:B------:R-:W3:Y:S01]  /*5cbb0*/  LDL R4, [R1+0x2dcc] ;  /* 0x002dcc0001047983 */ /* 0x000ee20000100800 */
[----:B0-----:R-:W-:Y:S02]  /*5cbc0*/  @!P6 IMAD.MOV.U32 R14, RZ, RZ, R7 ;  /* 0x000000ffff0ee224 */ /* 0x001fe400078e0007 */
[----:B------:R-:W-:Y:S01]  /*5cbd0*/  @!P6 IMAD.MOV.U32 R15, RZ, RZ, R8 ;  /* 0x000000ffff0fe224 */ /* 0x000fe200078e0008 */
[----:B------:R-:W3:Y:S04]  /*5cbe0*/  LDL R0, [R1+0x2dd8] ;  /* 0x002dd80001007983 */ /* 0x000ee80000100800 */
[----:B------:R4:W3:Y:S01]  /*5cbf0*/  @!P6 LDG.E.U16 R3, desc[UR12][R14.64] ;  /* 0x0000000c0e03e981 */ /* 0x0008e2000c1e1500 */
[----:B------:R-:W-:-:S02]  /*5cc00*/  PRMT R18, RZ, 0x7610, R18 ;  /* 0x00007610ff127816 */ /* 0x000fc40000000012 */
[----:B------:R-:W-:Y:S01]  /*5cc10*/  PRMT R20, RZ, 0x7610, R20 ;  /* 0x00007610ff147816 */ /* 0x000fe20000000014 */
[----:B------:R-:W-:Y:S01]  /*5cc20*/  STL [R1+0x2f9c], R19 ;  /* 0x002f9c1301007387 */ /* 0x000fe20000100800 */
[----:B----4-:R-:W-:Y:S02]  /*5cc30*/  @!P3 IMAD.MOV.U32 R15, RZ, RZ, R6 ;  /* 0x000000ffff0fb224 */ /* 0x010fe400078e0006 */
[----:B------:R-:W-:-:S05]  /*5cc40*/  @!P3 IMAD.MOV.U32 R14, RZ, RZ, R5 ;  /* 0x000000ffff0eb224 */ /* 0x000fca00078e0005 */
[----:B------:R3:W4:Y:S04]  /*5cc50*/  @!P3 LDG.E.U16 R18, desc[UR12][R14.64] ;  /* 0x0000000c0e12b981 */ /* 0x000728000c1e1500 */
[----:B--2---:R-:W-:Y:S01]  /*5cc60*/  STL [R1+0x2fa0], R17 ;  /* 0x002fa01101007387 */ /* 0x004fe20000100800 */
[----:B---3--:R-:W-:Y:S02]  /*5cc70*/  @!P6 IMAD.MOV.U32 R15, RZ, RZ, R4 ;  /* 0x000000ffff0fe224 */ /* 0x008fe400078e0004 */
[----:B------:R-:W-:Y:S01]  /*5cc80*/  @!P6 IMAD.MOV.U32 R14, RZ, RZ, R0 ;  /* 0x000000ffff0ee224 */ /* 0x000fe200078e0000 */
[----:B------:R0:W-:Y:S04]  /*5cc90*/  STL [R1+0x2fa4], R3 ;  /* 0x002fa40301007387 */ /* 0x0001e80000100800 */
[----:B------:R-:W2:Y:S04]  /*5cca0*/  @!P6 LDG.E.U16 R20, desc[UR12][R14.64] ;  /* 0x0000000c0e14e981 */ /* 0x000ea8000c1e1500 */
[----:B------:R-:W3:Y:S04]  /*5ccb0*/  LDL R8, [R1+0x2dc4] ;  /* 0x002dc40001087983 */ /* 0x000ee80000100800 */
[----:B0-----:R-:W2:Y:S04]  /*5ccc0*/  LDL R3, [R1+0x2dc8] ;  /* 0x002dc80001037983 */ /* 0x001ea80000100800 */
[----:B----4-:R0:W-:Y:S04]  /*5ccd0*/  STL [R1+0x2fa8], R18 ;  /* 0x002fa81201007387 */ /* 0x0101e80000100800 */
[----:B------:R-:W4:Y:S04]  /*5cce0*/  LDL R29, [R1+0x2ddc] ;  /* 0x002ddc00011d7983 */ /* 0x000f280000100800 */
[----:B------:R-:W4:Y:S04]  /*5ccf0*/  LDL R21, [R1+0x2de0] ;  /* 0x002de00001157983 */ /* 0x000f280000100800 */
[----:B------:R-:W4:Y:S04]  /*5cd00*/  LDL R19, [R1+0x2de4] ;  /* 0x002de40001137983 */ /* 0x000f280000100800 */
[----:B0-----:R-:W4:Y:S04]  /*5cd10*/  LDL R18, [R1+0x2dec] ;  /* 0x002dec0001127983 */ /* 0x001f280000100800 */
        /* <DEDUP_REMOVED lines=9> */
[----:B--2---:R-:W-:Y:S04]  /*5cdb0*/  STL [R1+0x2fac], R20 ;  /* 0x002fac1401007387 */ /* 0x004fe80000100800 */
[----:B------:R-:W2:Y:S01]  /*5cdc0*/  LDL R17, [R1+0x2de8] ;  /* 0x002de80001117983 */ /* 0x000ea20000100800 */
[----:B------:R-:W-:-:S03]  /*5cdd0*/  @!P3 IMAD.MOV.U32 R14, RZ, RZ, R3 ;  /* 0x000000ffff0eb224 */ /* 0x000fc600078e0003 */
[----:B------:R-:W2:Y:S01]  /*5cde0*/  LDL R3, [R1+0x2df4] ;  /* 0x002df40001037983 */ /* 0x000ea20000100800 */
[----:B------:R-:W-:Y:S01]  /*5cdf0*/  PRMT R22, RZ, 0x7610, R22 ;  /* 0x00007610ff167816 */ /* 0x000fe20000000016 */
[----:B---3--:R-:W-:Y:S01]  /*5ce00*/  @!P3 IMAD.MOV.U32 R15, RZ, RZ, R8 ;  /* 0x000000ffff0fb224 */ /* 0x008fe200078e0008 */
[----:B------:R-:W-:Y:S02]  /*5ce10*/  PRMT R24, RZ, 0x7610, R24 ;  /* 0x00007610ff187816 */ /* 0x000fe40000000018 */
[----:B------:R-:W-:Y:S02]  /*5ce20*/  PRMT R26, RZ, 0x7610, R26 ;  /* 0x00007610ff1a7816 */ /* 0x000fe4000000001a */
[----:B------:R-:W-:Y:S01]  /*5ce30*/  PRMT R28, RZ, 0x7610, R28 ;  /* 0x00007610ff1c7816 */ /* 0x000fe2000000001c */
[----:B------:R-:W0:Y:S01]  /*5ce40*/  S2R R2, SR_TID.X ;  /* 0x0000000000027919 */ /* 0x000e220000002100 */
[----:B------:R4:W3:Y:S04]  /*5ce50*/  @!P3 LDG.E.U16 R22, desc[UR12][R14.64] ;  /* 0x0000000c0e16b981 */ /* 0x0008e8000c1e1500 */
[----:B------:R-:W3:Y:S04]  /*5ce60*/  LDL.LU R8, [R1+0x94c] ;  /* 0x00094c0001087983 */ /* 0x000ee80000300800 */
[----:B------:R-:W3:Y:S04]  /*5ce70*/  LDL.LU R9, [R1+0x944] ;  /* 0x0009440001097983 */ /* 0x000ee80000300800 */
[----:B------:R-:W3:Y:S04]  /*5ce80*/  LDL.LU R10, [R1+0x914] ;  /* 0x00091400010a7983 */ /* 0x000ee80000300800 */
[----:B------:R-:W3:Y:S04]  /*5ce90*/  LDL.LU R11, [R1+0x90c] ;  /* 0x00090c00010b7983 */ /* 0x000ee80000300800 */
[----:B------:R-:W3:Y:S04]  /*5cea0*/  LDL.LU R12, [R1+0x8dc] ;  /* 0x0008dc00010c7983 */ /* 0x000ee80000300800 */
[----:B------:R-:W3:Y:S01]  /*5ceb0*/  LDL.LU R13, [R1+0x8d4] ;  /* 0x0008d400010d7983 */ /* 0x000ee20000300800 */
[----:B----4-:R-:W-:-:S02]  /*5cec0*/  @!P6 IMAD.MOV.U32 R15, RZ, RZ, R29 ;  /* 0x000000ffff0fe224 */ /* 0x010fc400078e001d */
[----:B------:R-:W-:-:S05]  /*5ced0*/  @!P6 IMAD.MOV.U32 R14, RZ, RZ, R21 ;  /* 0x000000ffff0ee224 */ /* 0x000fca00078e0015 */
[----:B------:R1:W4:Y:S02]  /*5cee0*/  @!P6 LDG.E.U16 R24, desc[UR12][R14.64] ;  /* 0x0000000c0e18e981 */ /* 0x000324000c1e1500 */
[----:B-1----:R-:W-:Y:S02]  /*5cef0*/  @!P3 IMAD.MOV.U32 R14, RZ, RZ, R18 ;  /* 0x000000ffff0eb224 */ /* 0x002fe400078e0012 */
[----:B------:R-:W-:-:S05]  /*5cf00*/  @!P3 IMAD.MOV.U32 R15, RZ, RZ, R19 ;  /* 0x000000ffff0fb224 */ /* 0x000fca00078e0013 */
[----:B------:R2:W4:Y:S02]  /*5cf10*/  @!P3 LDG.E.U16 R26, desc[UR12][R14.64] ;  /* 0x0000000c0e1ab981 */ /* 0x000524000c1e1500 */
[----:B--2---:R-:W-:Y:S02]  /*5cf20*/  @!P6 IMAD.MOV.U32 R14, RZ, RZ, R3 ;  /* 0x000000ffff0ee224 */ /* 0x004fe400078e0003 */
[----:B------:R-:W-:-:S05]  /*5cf30*/  @!P6 IMAD.MOV.U32 R15, RZ, RZ, R17 ;  /* 0x000000ffff0fe224 */ /* 0x000fca00078e0011 */
[----:B------:R-:W2:Y:S01]  /*5cf40*/  @!P6 LDG.E.U16 R28, desc[UR12][R14.64] ;  /* 0x0000000c0e1ce981 */ /* 0x000ea2000c1e1500 */
[----:B0-----:R-:W-:-:S05]  /*5cf50*/  LOP3.LUT R2, R2, 0x7f, RZ, 0xc0, !PT ;  /* 0x0000007f02027812 */ /* 0x001fca00078ec0ff */
[----:B------:R-:W-:-:S05]  /*5cf60*/  IMAD.SHL.U32 R2, R2, 0x2, RZ ;  /* 0x0000000202027824 */ /* 0x000fca00078e00ff */
[----:B------:R-:W-:-:S05]  /*5cf70*/  LOP3.LUT R29, R2, 0x10, RZ, 0x3c, !PT ;  /* 0x00000010021d7812 */ /* 0x000fca00078e3cff */
[----:B------:R-:W-:Y:S04]  /*5cf80*/  STS.U16 [R29+UR5+0x13300], R23 ;  /* 0x013300171d007988 */ /* 0x000fe80008000405 */
[----:B------:R-:W-:Y:S04]  /*5cf90*/  STS.U16 [R29+UR5+0x14200], R25 ;  /* 0x014200191d007988 */ /* 0x000fe80008000405 */
[----:B------:R-:W-:Y:S04]  /*5cfa0*/  STS.U16 [R29+UR5+0x14300], R27 ;  /* 0x0143001b1d007988 */ /* 0x000fe80008000405 */
[----:B------:R-:W-:Y:S04]  /*5cfb0*/  STS.U16 [R29+UR5+0x15200], R0 ;  /* 0x015200001d007988 */ /* 0x000fe80008000405 */
[----:B------:R-:W-:Y:S04]  /*5cfc0*/  STS.U16 [R29+UR5+0x15300], R4 ;  /* 0x015300041d007988 */ /* 0x000fe80008000405 */
[----:B---3--:R-:W-:Y:S04]  /*5cfd0*/  STL [R1+0x2f60], R22 ;  /* 0x002f601601007387 */ /* 0x008fe80000100800 */
[----:B------:R-:W-:Y:S04]  /*5cfe0*/  STS.U16 [R29+UR5+0x16200], R5 ;  /* 0x016200051d007988 */ /* 0x000fe80008000405 */
[----:B------:R-:W-:Y:S04]  /*5cff0*/  STS.U16 [R29+UR5+0x16300], R6 ;  /* 0x016300061d007988 */ /* 0x000fe80008000405 */
[----:B------:R-:W-:Y:S04]  /*5d000*/  STS.U16 [R29+UR5+0x17200], R7 ;  /* 0x017200071d007988 */ /* 0x000fe80008000405 */
[----:B------:R0:W-:Y:S04]  /*5d010*/  STS.U16 [R29+UR5+0x17300], R16 ;  /* 0x017300101d007988 */ /* 0x0001e80008000405 */
[----:B----4-:R-:W-:Y:S04]  /*5d020*/  STL [R1+0x2f64], R24 ;  /* 0x002f641801007387 */ /* 0x010fe80000100800 */
[----:B------:R-:W-:Y:S04]  /*5d030*/  STL [R1+0x2f48], R26 ;  /* 0x002f481a01007387 */ /* 0x000fe80000100800 */
[----:B--2---:R1:W-:Y:S04]  /*5d040*/  STL [R1+0x2f4c], R28 ;  /* 0x002f4c1c01007387 */ /* 0x0043e80000100800 */
[----:B0-----:R-:W2:Y:S04]  /*5d050*/  LDL.LU R16, [R1+0x8a4] ;  /* 0x0008a40001107983 */ /* 0x001ea80000300800 */
[----:B-1----:R-:W3:Y:S04]  /*5d060*/  LDL.LU R28, [R1+0x864] ;  /* 0x00086400011c7983 */ /* 0x002ee80000300800 */
[----:B---3--:R0:W-:Y:S04]  /*5d070*/  STL [R1+0x2fb8], R28 ;  /* 0x002fb81c01007387 */ /* 0x0081e80000100800 */
[----:B0-----:R-:W3:Y:S04]  /*5d080*/  LDL.LU R28, [R1+0x86c] ;  /* 0x00086c00011c7983 */ /* 0x001ee80000300800 */
[----:B------:R-:W-:Y:S04]  /*5d090*/  STS.U16 [R29+UR5+0x18200], R8 ;  /* 0x018200081d007988 */ /* 0x000fe80008000405 */
[----:B------:R-:W-:Y:S04]  /*5d0a0*/  STS.U16 [R29+UR5+0x18300], R9 ;  /* 0x018300091d007988 */ /* 0x000fe80008000405 */
[----:B------:R-:W-:Y:S04]  /*5d0b0*/  STS.U16 [R29+UR5+0x19200], R10 ;  /* 0x0192000a1d007988 */ /* 0x000fe80008000405 */
[----:B---3--:R0:W-:Y:S04]  /*5d0c0*/  STL [R1+0x2fbc], R28 ;  /* 0x002fbc1c01007387 */ /* 0x0081e80000100800 */
[----:B0-----:R-:W3:Y:S04]  /*5d0d0*/  LDL.LU R28, [R1+0x89c] ;  /* 0x00089c00011c7983 */ /* 0x001ee80000300800 */
        /* <DEDUP_REMOVED lines=26> */
[----:B--2---:R2:W-:Y:S04]  /*5d280*/  STS.U16 [R29+UR5+0x1b200], R16 ;  /* 0x01b200101d007988 */ /* 0x0045e80008000405 */
[----:B0-----:R-:W4:Y:S04]  /*5d290*/  LDL.LU R11, [R1+0x4e4] ;  /* 0x0004e400010b7983 */ /* 0x001f280000300800 */
[----:B-1----:R-:W4:Y:S04]  /*5d2a0*/  LDL.LU R12, [R1+0x4dc] ;  /* 0x0004dc00010c7983 */ /* 0x002f280000300800 */
[----:B------:R-:W4:Y:S04]  /*5d2b0*/  LDL.LU R13, [R1+0x4ac] ;  /* 0x0004ac00010d7983 */ /* 0x000f280000300800 */
[----:B--2---:R-:W2:Y:S04]  /*5d2c0*/  LDL.LU R16, [R1+0x4a4] ;  /* 0x0004a40001107983 */ /* 0x004ea80000300800 */
[----:B---3--:R0:W-:Y:S04]  /*5d2d0*/  STS.U16 [R29+UR5+0x1b300], R28 ;  /* 0x01b3001c1d007988 */ /* 0x0081e80008000405 */
[----:B0-----:R-:W3:Y:S04]  /*5d2e0*/  LDL.LU R28, [R1+0x2fbc] ;  /* 0x002fbc00011c7983 */ /* 0x001ee80000300800 */
[----:B---3--:R0:W-:Y:S04]  /*5d2f0*/  STS.U16 [R29+UR5+0x1c200], R28 ;  /* 0x01c2001c1d007988 */ /* 0x0081e80008000405 */
[----:B0-----:R-:W3:Y:S04]  /*5d300*/  LDL.LU R28, [R1+0x2fb8] ;  /* 0x002fb800011c7983 */ /* 0x001ee80000300800 */
        /* <DEDUP_REMOVED lines=16> */
[----:B0-----:R-:W3:Y:S04]  /*5d410*/  LDL.LU R27, [R1+0x474] ;  /* 0x00047400011b7983 */ /* 0x001ee80000300800 */
[----:B------:R-:W4:Y:S04]  /*5d420*/  LDL.LU R20, [R1+0x434] ;  /* 0x0004340001147983 */ /* 0x000f280000300800 */
[----:B----4-:R0:W-:Y:S04]  /*5d430*/  STL [R1+0x2fb0], R20 ;  /* 0x002fb01401007387 */ /* 0x0101e80000100800 */
[----:B0-----:R-:W4:Y:S04]  /*5d440*/  LDL.LU R20, [R1+0x43c] ;  /* 0x00043c0001147983 */ /* 0x001f280000300800 */
        /* <DEDUP_REMOVED lines=11> */
[----:B----4-:R0:W-:Y:S04]  /*5d500*/  STL [R1+0x2fb4], R20 ;  /* 0x002fb41401007387 */ /* 0x0101e80000100800 */
[----:B0-----:R-:W4:Y:S04]  /*5d510*/  LDL.LU R20, [R1+0x46c] ;  /* 0x00046c0001147983 */ /* 0x001f280000300800 */
        /* <DEDUP_REMOVED lines=14> */
[----:B--2---:R0:W-:Y:S04]  /*5d600*/  STS.U16 [R29+UR5+0x2a200], R16 ;  /* 0x02a200101d007988 */ /* 0x0041e80008000405 */
[----:B------:R-:W2:Y:S04]  /*5d610*/  LDL.LU R13, [R1+0x278] ;  /* 0x00027800010d7983 */ /* 0x000ea80000300800 */
        /* <DEDUP_REMOVED lines=10> */
[----:B---3--:R0:W-:Y:S04]  /*5d6c0*/  STS.U16 [R29+UR5+0x2a300], R27 ;  /* 0x02a3001b1d007988 */ /* 0x0081e80008000405 */
[----:B------:R-:W3:Y:S04]  /*5d6d0*/  LDL.LU R25, [R1+0x54] ;  /* 0x0000540001197983 */ /* 0x000ee80000300800 */
[----:B0-----:R-:W2:Y:S04]  /*5d6e0*/  LDL.LU R27, [R1+0x4c] ;  /* 0x00004c00011b7983 */ /* 0x001ea80000300800 */
[----:B----4-:R0:W-:Y:S04]  /*5d6f0*/  STS.U16 [R29+UR5+0x2b200], R20 ;  /* 0x02b200141d007988 */ /* 0x0101e80008000405 */
[----:B0-----:R-:W4:Y:S04]  /*5d700*/  LDL.LU R20, [R1+0x2fb4] ;  /* 0x002fb40001147983 */ /* 0x001f280000300800 */
[----:B----4-:R0:W-:Y:S04]  /*5d710*/  STS.U16 [R29+UR5+0x2b300], R20 ;  /* 0x02b300141d007988 */ /* 0x0101e80008000405 */
[----:B0-----:R-:W4:Y:S04]  /*5d720*/  LDL.LU R20, [R1+0x2fb0] ;  /* 0x002fb00001147983 */ /* 0x001f280000300800 */
[----:B----4-:R0:W-:Y:S04]  /*5d730*/  STS.U16 [R29+UR5+0x2c200], R20 ;  /* 0x02c200141d007988 */ /* 0x0101e80008000405 */
[----:B------:R1:W-:Y:S04]  /*5d740*/  STS.U16 [R29+UR5+0x2c300], R18 ;  /* 0x02c300121d007988 */ /* 0x0003e80008000405 */
[----:B------:R4:W-:Y:S04]  /*5d750*/  STS.U16 [R29+UR5+0x2d200], R3 ;  /* 0x02d200031d007988 */ /* 0x0009e80008000405 */
[----:B------:R0:W-:Y:S04]  /*5d760*/  STS.U16 [R29+UR5+0x2d300], R17 ;  /* 0x02d300111d007988 */ /* 0x0001e80008000405 */
[----:B------:R1:W-:Y:S04]  /*5d770*/  STS.U16 [R29+UR5+0x2e200], R19 ;  /* 0x02e200131d007988 */ /* 0x0003e80008000405 */
[----:B------:R2:W-:Y:S04]  /*5d780*/  STS.U16 [R29+UR5+0x2e300], R0 ;  /* 0x02e300001d007988 */ /* 0x0005e80008000405 */
[----:B0-----:R-:W3:Y:S04]  /*5d790*/  LDL.LU R20, [R1+0x2fac] ;  /* 0x002fac0001147983 */ /* 0x001ee80000300800 */
[----:B-1----:R-:W3:Y:S04]  /*5d7a0*/  LDL.LU R18, [R1+0x2fa8] ;  /* 0x002fa80001127983 */ /* 0x002ee80000300800 */
[----:B----4-:R-:W4:Y:S04]  /*5d7b0*/  LDL.LU R3, [R1+0x2fa4] ;  /* 0x002fa40001037983 */ /* 0x010f280000300800 */
[----:B------:R-:W4:Y:S04]  /*5d7c0*/  LDL.LU R17, [R1+0x2fa0] ;  /* 0x002fa00001117983 */ /* 0x000f280000300800 */
[----:B------:R-:W4:Y:S04]  /*5d7d0*/  LDL.LU R19, [R1+0x2f9c] ;  /* 0x002f9c0001137983 */ /* 0x000f280000300800 */
[----:B--2---:R-:W2:Y:S04]  /*5d7e0*/  LDL.LU R0, [R1+0x2f98] ;  /* 0x002f980001007983 */ /* 0x004ea80000300800 */
[----:B------:R0:W-:Y:S04]  /*5d7f0*/  STS.U16 [R29+UR5+0x2f200], R4 ;  /* 0x02f200041d007988 */ /* 0x0001e80008000405 */
        /* <DEDUP_REMOVED lines=8> */
[----:B------:R-:W2:Y:S04]  /*5d880*/  LDL.LU R7, [R1+0x2f88] ;  /* 0x002f880001077983 */ /* 0x000ea80000300800 */
[----:B------:R-:W2:Y:S04]  /*5d890*/  LDL.LU R8, [R1+0x2f84] ;  /* 0x002f840001087983 */ /* 0x000ea80000300800 */
        /* <DEDUP_REMOVED lines=11> */
[----:B------:R-:W-:Y:S04]  /*5d950*/  STS.U16 [R29+UR5+0x34300], R14 ;  /* 0x0343000e1d007988 */ /* 0x000fe80008000405 */
[----:B------:R-:W-:Y:S04]  /*5d960*/  STS.U16 [R29+UR5+0x35200], R2 ;  /* 0x035200021d007988 */ /* 0x000fe80008000405 */
[----:B------:R-:W-:Y:S04]  /*5d970*/  STS.U16 [R29+UR5+0x35300], R28 ;  /* 0x0353001c1d007988 */ /* 0x000fe80008000405 */
[----:B------:R-:W-:Y:S04]  /*5d980*/  STS.U16 [R29+UR5+0x36200], R15 ;  /* 0x0362000f1d007988 */ /* 0x000fe80008000405 */
[----:B------:R0:W-:Y:S04]  /*5d990*/  STS.U16 [R29+UR5+0x36300], R26 ;  /* 0x0363001a1d007988 */ /* 0x0001e80008000405 */
[----:B------:R-:W-:Y:S04]  /*5d9a0*/  STS.U16 [R29+UR5+0x37200], R24 ;  /* 0x037200181d007988 */ /* 0x000fe80008000405 */
[----:B------:R-:W-:Y:S04]  /*5d9b0*/  STS.U16 [R29+UR5+0x37300], R22 ;  /* 0x037300161d007988 */ /* 0x000fe80008000405 */
[----:B------:R-:W-:Y:S04]  /*5d9c0*/  STS.U16 [R29+UR5+0x38200], R21 ;  /* 0x038200151d007988 */ /* 0x000fe80008000405 */
[----:B------:R-:W-:Y:S04]  /*5d9d0*/  STS.U16 [R29+UR5+0x38300], R23 ;  /* 0x038300171d007988 */ /* 0x000fe80008000405 */
[----:B---3--:R1:W-:Y:S04]  /*5d9e0*/  STS.U16 [R29+UR5+0x39200], R25 ;  /* 0x039200191d007988 */ /* 0x0083e80008000405 */
[----:B0-----:R-:W3:Y:S04]  /*5d9f0*/  LDL.LU R26, [R1+0xdf8] ;  /* 0x000df800011a7983 */ /* 0x001ee80000300800 */
[----:B-1----:R-:W3:Y:S01]  /*5da00*/  LDL.LU R25, [R1+0xdf4] ;  /* 0x000df40001197983 */ /* 0x002ee20000300800 */
[----:B------:R-:W0:Y:S03]  /*5da10*/  S2R R14, SR_TID.X ;  /* 0x00000000000e7919 */ /* 0x000e260000002100 */
[----:B------:R1:W-:Y:S04]  /*5da20*/  STS.U16 [R29+UR5+0x39300], R27 ;  /* 0x0393001b1d007988 */ /* 0x0003e80008000405 */
[----:B------:R-:W3:Y:S04]  /*5da30*/  LDL.LU R21, [R1+0xdc8] ;  /* 0x000dc80001157983 */ /* 0x000ee80000300800 */
[----:B-1----:R-:W3:Y:S04]  /*5da40*/  LDL.LU R27, [R1+0xdc4] ;  /* 0x000dc400011b7983 */ /* 0x002ee80000300800 */
[----:B------:R-:W3:Y:S04]  /*5da50*/  LDL.LU R28, [R1+0xd98] ;  /* 0x000d9800011c7983 */ /* 0x000ee80000300800 */
[----:B------:R-:W3:Y:S04]  /*5da60*/  LDL.LU R15, [R1+0xd94] ;  /* 0x000d9400010f7983 */ /* 0x000ee80000300800 */
[----:B------:R-:W3:Y:S04]  /*5da70*/  LDL.LU R24, [R1+0xd68] ;  /* 0x000d680001187983 */ /* 0x000ee80000300800 */
[----:B------:R-:W3:Y:S01]  /*5da80*/  LDL.LU R22, [R1+0xd64] ;  /* 0x000d640001167983 */ /* 0x000ee20000300800 */
[----:B------:R-:W1:Y:S01]  /*5da90*/  S2R R2, SR_TID.X ;  /* 0x0000000000027919 */ /* 0x000e620000002100 */
[----:B------:R-:W0:Y:S01]  /*5daa0*/  S2UR UR7, SR_CgaCtaId ;  /* 0x00000000000779c3 */ /* 0x000e220000008800 */
[----:B------:R-:W-:-:S02]  /*5dab0*/  UMOV UR6, 0x400 ;  /* 0x0000040000067882 */ /* 0x000fc40000000000 */
[----:B0-----:R-:W-:Y:S01]  /*5dac0*/  ULEA UR6, UR7, UR6, 0x18 ;  /* 0x0000000607067291 */ /* 0x001fe2000f8ec0ff */
[----:B-1----:R-:W-:-:S05]  /*5dad0*/  LOP3.LUT R2, R2, 0x7f, RZ, 0xc0, !PT ;  /* 0x0000007f02027812 */ /* 0x002fca00078ec0ff */
[----:B------:R-:W-:Y:S01]  /*5dae0*/  IMAD.SHL.U32 R2, R2, 0x2, RZ ;  /* 0x0000000202027824 */ /* 0x000fe200078e00ff */
[----:B--2---:R-:W-:Y:S04]  /*5daf0*/  STS.U16 [R29+UR5+0x3a200], R16 ;  /* 0x03a200101d007988 */ /* 0x004fe80008000405 */
        /* <DEDUP_REMOVED lines=10> */
[----:B------:R1:W-:Y:S01]  /*5dba0*/  STS.U16 [R29+UR5+0x3f300], R0 ;  /* 0x03f300001d007988 */ /* 0x0003e20008000405 */
[----:B0-----:R-:W-:Y:S01]  /*5dbb0*/  IMAD.SHL.U32 R4, R14, 0x20, RZ ;  /* 0x000000200e047824 */ /* 0x001fe200078e00ff */
[----:B-1----:R-:W-:-:S04]  /*5dbc0*/  SHF.R.S32.HI R0, RZ, 0x2, R14 ;  /* 0x00000002ff007819 */ /* 0x002fc8000001140e */
[----:B------:R-:W-:Y:S02]  /*5dbd0*/  SGXT R0, R0, 0x1 ;  /* 0x000000010000781a */ /* 0x000fe40000000200 */
[----:B------:R-:W-:-:S04]  /*5dbe0*/  LOP3.LUT R4, R4, 0x60, RZ, 0xc0, !PT ;  /* 0x0000006004047812 */ /* 0x000fc800078ec0ff */
[----:B------:R-:W-:Y:S01]  /*5dbf0*/  LOP3.LUT R4, R4, 0x90, R0, 0xf8, !PT ;  /* 0x0000009004047812 */ /* 0x000fe200078ef800 */
[C---:B------:R-:W-:Y:S01]  /*5dc00*/  IMAD.SHL.U32 R0, R14.reuse, 0x80, RZ ;  /* 0x000000800e007824 */ /* 0x040fe200078e00ff */
[----:B------:R-:W-:-:S04]  /*5dc10*/  LOP3.LUT R5, R14, 0x7, RZ, 0xc0, !PT ;  /* 0x000000070e057812 */ /* 0x000fc800078ec0ff */
[----:B------:R-:W-:Y:S01]  /*5dc20*/  LOP3.LUT R0, R0, 0x3000, RZ, 0xc0, !PT ;  /* 0x0000300000007812 */ /* 0x000fe200078ec0ff */
[----:B------:R-:W-:-:S04]  /*5dc30*/  IMAD.SHL.U32 R6, R14, 0x2, RZ ;  /* 0x000000020e067824 */ /* 0x000fc800078e00ff */
[C---:B------:R-:W-:Y:S02]  /*5dc40*/  IMAD R0, R5.reuse, 0x200, R0 ;  /* 0x0000020005007824 */ /* 0x040fe400078e0200 */
[----:B------:R-:W-:-:S05]  /*5dc50*/  IMAD.SHL.U32 R5, R5, 0x10, RZ ;  /* 0x0000001005057824 */ /* 0x000fca00078e00ff */
[----:B------:R-:W-:-:S05]  /*5dc60*/  LOP3.LUT R5, R5, 0x30, R6, 0x78, !PT ;  /* 0x0000003005057812 */ /* 0x000fca00078e7806 */
[----:B------:R-:W-:-:S05]  /*5dc70*/  IMAD.IADD R0, R0, 0x1, R5 ;  /* 0x0000000100007824 */ /* 0x000fca00078e0205 */
[----:B------:R0:W-:Y:S04]  /*5dc80*/  STL [R1+0x2f18], R0 ;  /* 0x002f180001007387 */ /* 0x0001e80000100800 */
[----:B------:R-:W2:Y:S04]  /*5dc90*/  LDL.LU R23, [R1+0xd34] ;  /* 0x000d340001177983 */ /* 0x000ea80000300800 */
[----:B------:R-:W4:Y:S01]  /*5dca0*/  LDL.LU R29, [R1+0xd08] ;  /* 0x000d0800011d7983 */ /* 0x000f220000300800 */
[----:B------:R-:W-:Y:S01]  /*5dcb0*/  LOP3.LUT R4, R4, 0x10, R6, 0x78, !PT ;  /* 0x0000001004047812 */ /* 0x000fe200078e7806 */
[----:B------:R-:W-:-:S05]  /*5dcc0*/  IMAD.SHL.U32 R6, R14, 0x10, RZ ;  /* 0x000000100e067824 */ /* 0x000fca00078e00ff */
[----:B------:R-:W-:-:S04]  /*5dcd0*/  LOP3.LUT R6, R6, 0x100, RZ, 0xc0, !PT ;  /* 0x0000010006067812 */ /* 0x000fc800078ec0ff */
[----:B0-----:R-:W-:Y:S02]  /*5dce0*/  IADD3 R0, PT, PT, R4, UR6, R6 ;  /* 0x0000000604007c10 */ /* 0x001fe4000fffe006 */
[----:B------:R-:W-:-:S03]  /*5dcf0*/  LOP3.LUT R4, R2, 0x20, RZ, 0x3c, !PT ;  /* 0x0000002002047812 */ /* 0x000fc600078e3cff */
[----:B------:R-:W-:Y:S04]  /*5dd00*/  STL [R1+0x334], R0 ;  /* 0x0003340001007387 */ /* 0x000fe80000100800 */
[----:B------:R-:W4:Y:S04]  /*5dd10*/  LDL.LU R2, [R1+0xd38] ;  /* 0x000d380001027983 */ /* 0x000f280000300800 */
[----:B---3--:R0:W-:Y:S04]  /*5dd20*/  STS.U16 [R4+UR5+0x400], R26 ;  /* 0x0004001a04007988 */ /* 0x0081e80008000405 */
[----:B------:R-:W3:Y:S04]  /*5dd30*/  LDL.LU R6, [R1+0xd04] ;  /* 0x000d040001067983 */ /* 0x000ee80000300800 */
[----:B------:R1:W-:Y:S04]  /*5dd40*/  STS.U16 [R4+UR5+0x500], R25 ;  /* 0x0005001904007988 */ /* 0x0003e80008000405 */
[----:B0-----:R-:W3:Y:S04]  /*5dd50*/  LDL.LU R26, [R1+0xcd8] ;  /* 0x000cd800011a7983 */ /* 0x001ee80000300800 */
[----:B-1----:R-:W3:Y:S04]  /*5dd60*/  LDL.LU R25, [R1+0xcd4] ;  /* 0x000cd40001197983 */ /* 0x002ee80000300800 */
[----:B------:R0:W-:Y:S04]  /*5dd70*/  STS.U16 [R4+UR5+0x1400], R21 ;  /* 0x0014001504007988 */ /* 0x0001e80008000405 */
        /* <DEDUP_REMOVED lines=23> */
[----:B----4-:R1:W-:Y:S04]  /*5def0*/  STS.U16 [R4+UR5+0x5400], R29 ;  /* 0x0054001d04007988 */ /* 0x0103e80008000405 */
[----:B0-----:R-:W2:Y:S04]  /*5df00*/  LDL.LU R23, [R1+0xb24] ;  /* 0x000b240001177983 */ /* 0x001ea80000300800 */
[----:B-1----:R-:W4:Y:S04]  /*5df10*/  LDL.LU R29, [R1+0xaf8] ;  /* 0x000af800011d7983 */ /* 0x002f280000300800 */
[----:B---3--:R0:W-:Y:S04]  /*5df20*/  STS.U16 [R4+UR5+0x6400], R26 ;  /* 0x0064001a04007988 */ /* 0x0081e80008000405 */
[----:B------:R1:W-:Y:S04]  /*5df30*/  STS.U16 [R4+UR5+0x6500], R25 ;  /* 0x0065001904007988 */ /* 0x0003e80008000405 */
[----:B0-----:R-:W3:Y:S04]  /*5df40*/  LDL.LU R26, [R1+0xaf4] ;  /* 0x000af400011a7983 */ /* 0x001ee80000300800 */
[----:B-1----:R-:W3:Y:S04]  /*5df50*/  LDL.LU R25, [R1+0xac8] ;  /* 0x000ac80001197983 */ /* 0x002ee80000300800 */
[----:B------:R0:W-:Y:S04]  /*5df60*/  STS.U16 [R4+UR5+0x7500], R21 ;  /* 0x0075001504007988 */ /* 0x0001e80008000405 */
[----:B------:R1:W-:Y:S04]  /*5df70*/  STS.U16 [R4+UR5+0x8400], R27 ;  /* 0x0084001b04007988 */ /* 0x0003e80008000405 */
[----:B0-----:R-:W3:Y:S04]  /*5df80*/  LDL.LU R21, [R1+0xac4] ;  /* 0x000ac40001157983 */ /* 0x001ee80000300800 */
[----:B-1----:R-:W3:Y:S04]  /*5df90*/  LDL.LU R27, [R1+0xa98] ;  /* 0x000a9800011b7983 */ /* 0x002ee80000300800 */
[----:B------:R0:W-:Y:S04]  /*5dfa0*/  STS.U16 [R4+UR5+0x9400], R28 ;  /* 0x0094001c04007988 */ /* 0x0001e80008000405 */
[----:B------:R1:W-:Y:S04]  /*5dfb0*/  STS.U16 [R4+UR5+0x9500], R15 ;  /* 0x0095000f04007988 */ /* 0x0003e80008000405 */
[----:B------:R1:W-:Y:S04]  /*5dfc0*/  STS.U16 [R4+UR5+0x4400], R2 ;  /* 0x0044000204007988 */ /* 0x0003e80008000405 */
[----:B0-----:R-:W3:Y:S04]  /*5dfd0*/  LDL.LU R28, [R1+0xa94] ;  /* 0x000a9400011c7983 */ /* 0x001ee80000300800 */
[----:B-1----:R-:W3:Y:S04]  /*5dfe0*/  LDL.LU R15, [R1+0xa68] ;  /* 0x000a6800010f7983 */ /* 0x002ee80000300800 */
[----:B------:R-:W3:Y:S04]  /*5dff0*/  LDL.LU R2, [R1+0xa64] ;  /* 0x000a640001027983 */ /* 0x000ee80000300800 */
[----:B------:R0:W-:Y:S04]  /*5e000*/  STS.U16 [R4+UR5+0xe500], R24 ;  /* 0x00e5001804007988 */ /* 0x0001e80008000405 */
[----:B------:R1:W-:Y:S04]  /*5e010*/  STS.U16 [R4+UR5+0xf400], R22 ;  /* 0x00f4001604007988 */ /* 0x0003e80008000405 */
[----:B0-----:R-:W3:Y:S04]  /*5e020*/  LDL.LU R24, [R1+0xa34] ;  /* 0x000a340001187983 */ /* 0x001ee80000300800 */
[----:B-1----:R-:W3:Y:S04]  /*5e030*/  LDL.LU R22, [R1+0xa30] ;  /* 0x000a300001167983 */ /* 0x002ee80000300800 */
[----:B------:R0:W-:Y:S04]  /*5e040*/  STS.U16 [R4+UR5+0x5500], R6 ;  /* 0x0055000604007988 */ /* 0x0001e80008000405 */
[----:B0-----:R-:W3:Y:S04]  /*5e050*/  LDL.LU R6, [R1+0x9fc] ;  /* 0x0009fc0001067983 */ /* 0x001ee80000300800 */
[----:B------:R-:W-:Y:S04]  /*5e060*/  STS.U16 [R4+UR5+0x7400], R0 ;  /* 0x0074000004007988 */ /* 0x000fe80008000405 */
[----:B--2---:R0:W-:Y:S04]  /*5e070*/  STS.U16 [R4+UR5+0xf500], R23 ;  /* 0x00f5001704007988 */ /* 0x0041e80008000405 */
[----:B----4-:R1:W-:Y:S04]  /*5e080*/  STS.U16 [R4+UR5+0x10400], R29 ;  /* 0x0104001d04007988 */ /* 0x0103e80008000405 */
[----:B0-----:R-:W2:Y:S04]  /*5e090*/  LDL.LU R23, [R1+0x9f8] ;  /* 0x0009f80001177983 */ /* 0x001ea80000300800 */
[----:B-1----:R-:W4:Y:S04]  /*5e0a0*/  LDL.LU R29, [R1+0x9c4] ;  /* 0x0009c400011d7983 */ /* 0x002f280000300800 */
[----:B------:R-:W4:Y:S04]  /*5e0b0*/  LDL.LU R0, [R1+0x9c0] ;  /* 0x0009c00001007983 */ /* 0x000f280000300800 */
[----:B---3--:R0:W-:Y:S04]  /*5e0c0*/  STS.U16 [R4+UR5+0x10500], R26 ;  /* 0x0105001a04007988 */ /* 0x0081e80008000405 */
[----:B------:R1:W-:Y:S04]  /*5e0d0*/  STS.U16 [R4+UR5+0x11400], R25 ;  /* 0x0114001904007988 */ /* 0x0003e80008000405 */
[----:B0-----:R-:W3:Y:S04]  /*5e0e0*/  LDL.LU R26, [R1+0x98c] ;  /* 0x00098c00011a7983 */ /* 0x001ee80000300800 */
[----:B-1----:R-:W3:Y:S04]  /*5e0f0*/  LDL.LU R25, [R1+0x988] ;  /* 0x0009880001197983 */ /* 0x002ee80000300800 */
[----:B------:R0:W-:Y:S04]  /*5e100*/  STS.U16 [R4+UR5+0x8500], R5 ;  /* 0x0085000504007988 */ /* 0x0001e80008000405 */
        /* <DEDUP_REMOVED lines=27> */
[----:B------:R0:W-:Y:S04]  /*5e2c0*/  STS.U16 [R4+UR5+0x14400], R24 ;  /* 0x0144001804007988 */ /* 0x0001e80008000405 */
        /* <DEDUP_REMOVED lines=17> */
[----:B------:R-:W-:Y:S04]  /*5e3e0*/  STS.U16 [R4+UR5+0x15400], R6 ;  /* 0x0154000604007988 */ /* 0x000fe80008000405 */
[----:B------:R0:W-:Y:S04]  /*5e3f0*/  STS.U16 [R4+UR5+0x1e400], R28 ;  /* 0x01e4001c04007988 */ /* 0x0001e80008000405 */
        /* <DEDUP_REMOVED lines=58> */
[----:B------:R-:W-:Y:S04]  /*5e7a0*/  STS.U16 [R4+UR5+0x23400], R2 ;  /* 0x0234000204007988 */ /* 0x000fe80008000405 */
[----:B------:R-:W-:Y:S04]  /*5e7b0*/  STS.U16 [R4+UR5+0x24500], R6 ;  /* 0x0245000604007988 */ /* 0x000fe80008000405 */
[----:B------:R-:W-:Y:S04]  /*5e7c0*/  STS.U16 [R4+UR5+0x2d400], R16 ;  /* 0x02d4001004007988 */ /* 0x000fe80008000405 */
[----:B------:R0:W-:Y:S04]  /*5e7d0*/  STS.U16 [R4+UR5+0x2d500], R21 ;  /* 0x02d5001504007988 */ /* 0x0001e80008000405 */
[----:B------:R1:W-:Y:S04]  /*5e7e0*/  STS.U16 [R4+UR5+0x2e400], R27 ;  /* 0x02e4001b04007988 */ /* 0x0003e80008000405 */
[----:B0-----:R-:W3:Y:S04]  /*5e7f0*/  LDL.LU R21, [R1+0x2ec] ;  /* 0x0002ec0001157983 */ /* 0x001ee80000300800 */
[----:B------:R-:W3:Y:S04]  /*5e800*/  LDL.LU R16, [R1+0x2b8] ;  /* 0x0002b80001107983 */ /* 0x000ee80000300800 */
        /* <DEDUP_REMOVED lines=23> */
[----:B----4-:R1:W-:Y:S04]  /*5e980*/  STS.U16 [R4+UR5+0x31400], R29 ;  /* 0x0314001d04007988 */ /* 0x0103e80008000405 */
[----:B0-----:R-:W2:Y:S04]  /*5e990*/  LDL.LU R23, [R1+0x1b4] ;  /* 0x0001b40001177983 */ /* 0x001ea80000300800 */
[----:B-1----:R-:W4:Y:S04]  /*5e9a0*/  LDL.LU R29, [R1+0x150] ;  /* 0x00015000011d7983 */ /* 0x002f280000300800 */
        /* <DEDUP_REMOVED lines=35> */
[----:B------:R0:W-:Y:S02]  /*5ebe0*/  STS.U16 [R4+UR5+0x34400], R2 ;  /* 0x0344000204007988 */ /* 0x0001e40008000405 */
[----:B0-----:R-:W0:Y:S02]  /*5ebf0*/  S2R R2, SR_TID.X ;  /* 0x0000000000027919 */ /* 0x001e240000002100 */
[----:B------:R-:W-:Y:S04]  /*5ec00*/  STS.U16 [R4+UR5+0x38500], R5 ;  /* 0x0385000504007988 */ /* 0x000fe80008000405 */
[----:B------:R-:W-:Y:S04]  /*5ec10*/  STS.U16 [R4+UR5+0x35500], R6 ;  /* 0x0355000604007988 */ /* 0x000fe80008000405 */
        /* <DEDUP_REMOVED lines=9> */
[----:B------:R-:W-:Y:S04]  /*5ecb0*/  STS.U16 [R4+UR5+0x3c500], R13 ;  /* 0x03c5000d04007988 */ /* 0x000fe80008000405 */
[----:B------:R-:W-:Y:S04]  /*5ecc0*/  STS.U16 [R4+UR5+0x3e400], R16 ;  /* 0x03e4001004007988 */ /* 0x000fe80008000405 */
[----:B------:R-:W-:Y:S04]  /*5ecd0*/  STS.U16 [R4+UR5+0x3f400], R21 ;  /* 0x03f4001504007988 */ /* 0x000fe80008000405 */
[----:B-1----:R-:W3:Y:S01]  /*5ece0*/  LDL.LU R27, [R1+0xd30] ;  /* 0x000d3000011b7983 */ /* 0x002ee20000300800 */
[----:B0-----:R-:W-:-:S05]  /*5ecf0*/  LOP3.LUT R2, R2, 0x7f, RZ, 0xc0, !PT ;  /* 0x0000007f02027812 */ /* 0x001fca00078ec0ff */
[----:B------:R-:W-:Y:S01]  /*5ed00*/  IMAD.SHL.U32 R2, R2, 0x2, RZ ;  /* 0x0000000202027824 */ /* 0x000fe200078e00ff */
[----:B------:R0:W-:Y:S04]  /*5ed10*/  STS.U16 [R4+UR5+0x3f500], R19 ;  /* 0x03f5001304007988 */ /* 0x0001e80008000405 */
[----:B------:R-:W-:-:S05]  /*5ed20*/  LOP3.LUT R5, R2, 0x30, RZ, 0x3c, !PT ;  /* 0x0000003002057812 */ /* 0x000fca00078e3cff */
[----:B------:R1:W-:Y:S04]  /*5ed30*/  STS.U16 [R5+UR5+0x600], R28 ;  /* 0x0006001c05007988 */ /* 0x0003e80008000405 */
[----:B0-----:R-:W3:Y:S04]  /*5ed40*/  LDL.LU R19, [R1+0xd2c] ;  /* 0x000d2c0001137983 */ /* 0x001ee80000300800 */
[----:B------:R0:W-:Y:S04]  /*5ed50*/  STS.U16 [R5+UR5+0x700], R15 ;  /* 0x0007000f05007988 */ /* 0x0001e80008000405 */
[----:B-1----:R-:W3:Y:S04]  /*5ed60*/  LDL.LU R28, [R1+0xd00] ;  /* 0x000d0000011c7983 */ /* 0x002ee80000300800 */
[----:B0-----:R-:W3:Y:S04]  /*5ed70*/  LDL.LU R15, [R1+0xcfc] ;  /* 0x000cfc00010f7983 */ /* 0x001ee80000300800 */
        /* <DEDUP_REMOVED lines=22> */
[----:B---3--:R0:W-:Y:S04]  /*5eee0*/  STS.U16 [R5+UR5+0x3700], R25 ;  /* 0x0037001905007988 */ /* 0x0081e80008000405 */
[----:B0-----:R-:W3:Y:S04]  /*5eef0*/  LDL.LU R25, [R1+0xb20] ;  /* 0x000b200001197983 */ /* 0x001ee80000300800 */
[----:B------:R0:W-:Y:S04]  /*5ef00*/  STS.U16 [R5+UR5+0x3600], R26 ;  /* 0x0036001a05007988 */ /* 0x0001e80008000405 */
[----:B0-----:R-:W3:Y:S04]  /*5ef10*/  LDL.LU R26, [R1+0xb1c] ;  /* 0x000b1c00011a7983 */ /* 0x001ee80000300800 */
[----:B------:R0:W-:Y:S04]  /*5ef20*/  STS.U16 [R5+UR5+0x4600], R27 ;  /* 0x0046001b05007988 */ /* 0x0001e80008000405 */
[----:B0-----:R-:W3:Y:S04]  /*5ef30*/  LDL.LU R27, [R1+0xaf0] ;  /* 0x000af000011b7983 */ /* 0x001ee80000300800 */
        /* <DEDUP_REMOVED lines=13> */
[----:B0-----:R-:W3:Y:S04]  /*5f010*/  LDL.LU R25, [R1+0xa58] ;  /* 0x000a580001197983 */ /* 0x001ee80000300800 */
[----:B------:R0:W-:Y:S04]  /*5f020*/  STS.U16 [R5+UR5+0x4700], R19 ;  /* 0x0047001305007988 */ /* 0x0001e80008000405 */
[----:B------:R1:W-:Y:S04]  /*5f030*/  STS.U16 [R5+UR5+0xf700], R26 ;  /* 0x00f7001a05007988 */ /* 0x0003e80008000405 */
[----:B------:R-:W-:Y:S04]  /*5f040*/  STS.U16 [R5+UR5+0x6600], R4 ;  /* 0x0066000405007988 */ /* 0x000fe80008000405 */
[----:B0-----:R-:W3:Y:S04]  /*5f050*/  LDL.LU R19, [R1+0xa28] ;  /* 0x000a280001137983 */ /* 0x001ee80000300800 */
[----:B-1----:R-:W3:Y:S04]  /*5f060*/  LDL.LU R26, [R1+0xa20] ;  /* 0x000a2000011a7983 */ /* 0x002ee80000300800 */
[----:B------:R0:W-:Y:S04]  /*5f070*/  STS.U16 [R5+UR5+0x10600], R27 ;  /* 0x0106001b05007988 */ /* 0x0001e80008000405 */
[----:B------:R-:W-:Y:S04]  /*5f080*/  STS.U16 [R5+UR5+0x7700], R21 ;  /* 0x0077001505007988 */ /* 0x000fe80008000405 */
[----:B------:R-:W-:Y:S04]  /*5f090*/  STS.U16 [R5+UR5+0x8600], R2 ;  /* 0x0086000205007988 */ /* 0x000fe80008000405 */
[----:B0-----:R-:W3:Y:S04]  /*5f0a0*/  LDL.LU R27, [R1+0x9f0] ;  /* 0x0009f000011b7983 */ /* 0x001ee80000300800 */
[----:B------:R-:W3:Y:S04]  /*5f0b0*/  LDL.LU R4, [R1+0x9e8] ;  /* 0x0009e80001047983 */ /* 0x000ee80000300800 */
        /* <DEDUP_REMOVED lines=26> */
[----:B------:R-:W3:Y:S04]  /*5f260*/  LDL.LU R11, [R1+0x860] ;  /* 0x00086000010b7983 */ /* 0x000ee80000300800 */
[----:B------:R0:W-:Y:S04]  /*5f270*/  STS.U16 [R5+UR5+0xe600], R13 ;  /* 0x00e6000d05007988 */ /* 0x0001e80008000405 */
[----:B------:R-:W3:Y:S04]  /*5f280*/  LDL.LU R12, [R1+0x830] ;  /* 0x00083000010c7983 */ /* 0x000ee80000300800 */
[----:B------:R1:W-:Y:S04]  /*5f290*/  STS.U16 [R5+UR5+0xe700], R16 ;  /* 0x00e7001005007988 */ /* 0x0003e80008000405 */
[----:B0-----:R-:W3:Y:S04]  /*5f2a0*/  LDL.LU R13, [R1+0x828] ;  /* 0x00082800010d7983 */ /* 0x001ee80000300800 */
[----:B-1----:R-:W3:Y:S04]  /*5f2b0*/  LDL.LU R16, [R1+0x7f8] ;  /* 0x0007f80001107983 */ /* 0x002ee80000300800 */
[----:B----4-:R0:W-:Y:S04]  /*5f2c0*/  STS.U16 [R5+UR5+0x13600], R29 ;  /* 0x0136001d05007988 */ /* 0x0101e80008000405 */
[----:B0-----:R-:W4:Y:S04]  /*5f2d0*/  LDL.LU R29, [R1+0x7f0] ;  /* 0x0007f000011d7983 */ /* 0x001f280000300800 */
[----:B--2---:R0:W-:Y:S04]  /*5f2e0*/  STS.U16 [R5+UR5+0x12700], R23 ;  /* 0x0127001705007988 */ /* 0x0041e80008000405 */
[----:B0-----:R-:W2:Y:S04]  /*5f2f0*/  LDL.LU R23, [R1+0x7c0] ;  /* 0x0007c00001177983 */ /* 0x001ea80000300800 */
        /* <DEDUP_REMOVED lines=14> */
[----:B------:R-:W-:Y:S04]  /*5f3e0*/  STS.U16 [R5+UR5+0x14600], R19 ;  /* 0x0146001305007988 */ /* 0x000fe80008000405 */
[----:B----4-:R0:W-:Y:S04]  /*5f3f0*/  STS.U16 [R5+UR5+0x1e700], R29 ;  /* 0x01e7001d05007988 */ /* 0x0101e80008000405 */
[----:B0-----:R-:W4:Y:S04]  /*5f400*/  LDL.LU R29, [R1+0x6e0] ;  /* 0x0006e000011d7983 */ /* 0x001f280000300800 */
[----:B--2---:R0:W-:Y:S04]  /*5f410*/  STS.U16 [R5+UR5+0x1f600], R23 ;  /* 0x01f6001705007988 */ /* 0x0041e80008000405 */
[----:B------:R-:W2:Y:S04]  /*5f420*/  LDL.LU R19, [R1+0x6d8] ;  /* 0x0006d80001137983 */ /* 0x000ea80000300800 */
[----:B0-----:R-:W2:Y:S04]  /*5f430*/  LDL.LU R23, [R1+0x5f8] ;  /* 0x0005f80001177983 */ /* 0x001ea80000300800 */
[----:B---3--:R0:W-:Y:S04]  /*5f440*/  STS.U16 [R5+UR5+0x1f700], R25 ;  /* 0x01f7001905007988 */ /* 0x0081e80008000405 */
[----:B0-----:R-:W3:Y:S04]  /*5f450*/  LDL.LU R25, [R1+0x5f0] ;  /* 0x0005f00001197983 */ /* 0x001ee80000300800 */
[----:B------:R0:W-:Y:S04]  /*5f460*/  STS.U16 [R5+UR5+0x15700], R4 ;  /* 0x0157000405007988 */ /* 0x0001e80008000405 */
[----:B------:R1:W-:Y:S04]  /*5f470*/  STS.U16 [R5+UR5+0x20600], R26 ;  /* 0x0206001a05007988 */ /* 0x0003e80008000405 */
[----:B------:R-:W-:Y:S04]  /*5f480*/  STS.U16 [R5+UR5+0x17600], R21 ;  /* 0x0176001505007988 */ /* 0x000fe80008000405 */
[----:B------:R-:W-:Y:S04]  /*5f490*/  STS.U16 [R5+UR5+0x17700], R2 ;  /* 0x0177000205007988 */ /* 0x000fe80008000405 */
[----:B------:R-:W-:Y:S04]  /*5f4a0*/  STS.U16 [R5+UR5+0x18600], R6 ;  /* 0x0186000605007988 */ /* 0x000fe80008000405 */
[----:B------:R-:W-:Y:S04]  /*5f4b0*/  STS.U16 [R5+UR5+0x18700], R0 ;  /* 0x0187000005007988 */ /* 0x000fe80008000405 */
[----:B0-----:R-:W3:Y:S04]  /*5f4c0*/  LDL.LU R4, [R1+0x5c0] ;  /* 0x0005c00001047983 */ /* 0x001ee80000300800 */
[----:B-1----:R-:W3:Y:S04]  /*5f4d0*/  LDL.LU R26, [R1+0x5b8] ;  /* 0x0005b800011a7983 */ /* 0x002ee80000300800 */
[----:B------:R-:W-:Y:S04]  /*5f4e0*/  STS.U16 [R5+UR5+0x19600], R14 ;  /* 0x0196000e05007988 */ /* 0x000fe80008000405 */
[----:B------:R0:W-:Y:S04]  /*5f4f0*/  STS.U16 [R5+UR5+0x20700], R27 ;  /* 0x0207001b05007988 */ /* 0x0001e80008000405 */
[----:B------:R1:W-:Y:S04]  /*5f500*/  STS.U16 [R5+UR5+0x19700], R7 ;  /* 0x0197000705007988 */ /* 0x0003e80008000405 */
[----:B------:R1:W-:Y:S04]  /*5f510*/  STS.U16 [R5+UR5+0x1a600], R8 ;  /* 0x01a6000805007988 */ /* 0x0003e80008000405 */
[----:B------:R1:W-:Y:S04]  /*5f520*/  STS.U16 [R5+UR5+0x1a700], R9 ;  /* 0x01a7000905007988 */ /* 0x0003e80008000405 */
[----:B0-----:R-:W3:Y:S04]  /*5f530*/  LDL.LU R27, [R1+0x588] ;  /* 0x00058800011b7983 */ /* 0x001ee80000300800 */
[----:B------:R-:W3:Y:S04]  /*5f540*/  LDL.LU R21, [R1+0x580] ;  /* 0x0005800001157983 */ /* 0x000ee80000300800 */
[----:B------:R-:W3:Y:S04]  /*5f550*/  LDL.LU R2, [R1+0x550] ;  /* 0x0005500001027983 */ /* 0x000ee80000300800 */
[----:B------:R-:W3:Y:S04]  /*5f560*/  LDL.LU R6, [R1+0x548] ;  /* 0x0005480001067983 */ /* 0x000ee80000300800 */
[----:B------:R-:W3:Y:S04]  /*5f570*/  LDL.LU R0, [R1+0x518] ;  /* 0x0005180001007983 */ /* 0x000ee80000300800 */
[----:B------:R-:W3:Y:S04]  /*5f580*/  LDL.LU R14, [R1+0x510] ;  /* 0x00051000010e7983 */ /* 0x000ee80000300800 */
[----:B-1----:R-:W3:Y:S04]  /*5f590*/  LDL.LU R7, [R1+0x4e0] ;  /* 0x0004e00001077983 */ /* 0x002ee80000300800 */
[----:B------:R-:W3:Y:S04]  /*5f5a0*/  LDL.LU R8, [R1+0x4d8] ;  /* 0x0004d80001087983 */ /* 0x000ee80000300800 */
[----:B------:R0:W-:Y:S04]  /*5f5b0*/  STS.U16 [R5+UR5+0x1b600], R10 ;  /* 0x01b6000a05007988 */ /* 0x0001e80008000405 */
[----:B------:R-:W3:Y:S04]  /*5f5c0*/  LDL.LU R9, [R1+0x4a8] ;  /* 0x0004a80001097983 */ /* 0x000ee80000300800 */
[----:B------:R-:W-:Y:S04]  /*5f5d0*/  STS.U16 [R5+UR5+0x1c700], R11 ;  /* 0x01c7000b05007988 */ /* 0x000fe80008000405 */
[----:B------:R-:W-:Y:S04]  /*5f5e0*/  STS.U16 [R5+UR5+0x1d600], R12 ;  /* 0x01d6000c05007988 */ /* 0x000fe80008000405 */
[----:B------:R-:W-:Y:S04]  /*5f5f0*/  STS.U16 [R5+UR5+0x1d700], R13 ;  /* 0x01d7000d05007988 */ /* 0x000fe80008000405 */
[----:B------:R-:W-:Y:S04]  /*5f600*/  STS.U16 [R5+UR5+0x1e600], R16 ;  /* 0x01e6001005007988 */ /* 0x000fe80008000405 */
[----:B0-----:R-:W3:Y:S04]  /*5f610*/  LDL.LU R10, [R1+0x4a0] ;  /* 0x0004a000010a7983 */ /* 0x001ee80000300800 */
        /* <DEDUP_REMOVED lines=8> */
[----:B------:R0:W-:Y:S04]  /*5f6a0*/  STS.U16 [R5+UR5+0x22600], R24 ;  /* 0x0226001805007988 */ /* 0x0001e80008000405 */
[----:B------:R1:W-:Y:S04]  /*5f6b0*/  STS.U16 [R5+UR5+0x22700], R22 ;  /* 0x0227001605007988 */ /* 0x0003e80008000405 */
[----:B0-----:R-:W3:Y:S04]  /*5f6c0*/  LDL.LU R24, [R1+0x3c8] ;  /* 0x0003c80001187983 */ /* 0x001ee80000300800 */
[----:B-1----:R-:W3:Y:S04]  /*5f6d0*/  LDL.LU R22, [R1+0x3c0] ;  /* 0x0003c00001167983 */ /* 0x002ee80000300800 */
[----:B----4-:R0:W-:Y:S04]  /*5f6e0*/  STS.U16 [R5+UR5+0x23600], R29 ;  /* 0x0236001d05007988 */ /* 0x0101e80008000405 */
[----:B0-----:R-:W4:Y:S04]  /*5f6f0*/  LDL.LU R29, [R1+0x390] ;  /* 0x00039000011d7983 */ /* 0x001f280000300800 */
[----:B--2---:R-:W-:Y:S04]  /*5f700*/  STS.U16 [R5+UR5+0x23700], R19 ;  /* 0x0237001305007988 */ /* 0x004fe80008000405 */
[----:B------:R0:W-:Y:S04]  /*5f710*/  STS.U16 [R5+UR5+0x24600], R23 ;  /* 0x0246001705007988 */ /* 0x0001e80008000405 */
[----:B0-----:R-:W2:Y:S04]  /*5f720*/  LDL.LU R23, [R1+0x388] ;  /* 0x0003880001177983 */ /* 0x001ea80000300800 */
[----:B---3--:R0:W-:Y:S04]  /*5f730*/  STS.U16 [R5+UR5+0x24700], R25 ;  /* 0x0247001905007988 */ /* 0x0081e80008000405 */
[----:B0-----:R-:W3:Y:S04]  /*5f740*/  LDL.LU R25, [R1+0x358] ;  /* 0x0003580001197983 */ /* 0x001ee80000300800 */
[----:B------:R0:W-:Y:S04]  /*5f750*/  STS.U16 [R5+UR5+0x25700], R26 ;  /* 0x0257001a05007988 */ /* 0x0001e80008000405 */
[----:B0-----:R-:W3:Y:S04]  /*5f760*/  LDL.LU R26, [R1+0x354] ;  /* 0x00035400011a7983 */ /* 0x001ee80000300800 */
[----:B------:R0:W-:Y:S04]  /*5f770*/  STS.U16 [R5+UR5+0x26600], R27 ;  /* 0x0266001b05007988 */ /* 0x0001e80008000405 */
[----:B0-----:R-:W3:Y:S04]  /*5f780*/  LDL.LU R27, [R1+0x31c] ;  /* 0x00031c00011b7983 */ /* 0x001ee80000300800 */
[----:B------:R-:W-:Y:S04]  /*5f790*/  STS.U16 [R5+UR5+0x27600], R2 ;  /* 0x0276000205007988 */ /* 0x000fe80008000405 */
[----:B------:R0:W-:Y:S04]  /*5f7a0*/  STS.U16 [R5+UR5+0x2b600], R28 ;  /* 0x02b6001c05007988 */ /* 0x0001e80008000405 */
[----:B------:R1:W-:Y:S04]  /*5f7b0*/  STS.U16 [R5+UR5+0x2b700], R15 ;  /* 0x02b7000f05007988 */ /* 0x0003e80008000405 */
[----:B0-----:R-:W3:Y:S04]  /*5f7c0*/  LDL.LU R28, [R1+0x314] ;  /* 0x00031400011c7983 */ /* 0x001ee80000300800 */
[----:B-1----:R-:W3:Y:S04]  /*5f7d0*/  LDL.LU R15, [R1+0x2e4] ;  /* 0x0002e400010f7983 */ /* 0x002ee80000300800 */
[----:B------:R0:W-:Y:S04]  /*5f7e0*/  STS.U16 [R5+UR5+0x2e600], R24 ;  /* 0x02e6001805007988 */ /* 0x0001e80008000405 */
[----:B------:R1:W-:Y:S04]  /*5f7f0*/  STS.U16 [R5+UR5+0x2e700], R22 ;  /* 0x02e7001605007988 */ /* 0x0003e80008000405 */
[----:B0-----:R-:W3:Y:S04]  /*5f800*/  LDL.LU R24, [R1+0x2dc] ;  /* 0x0002dc0001187983 */ /* 0x001ee80000300800 */
[----:B------:R-:W3:Y:S04]  /*5f810*/  LDL.LU R2, [R1+0x2ac] ;  /* 0x0002ac0001027983 */ /* 0x000ee80000300800 */
[----:B-1----:R-:W3:Y:S04]  /*5f820*/  LDL.LU R22, [R1+0x2a4] ;  /* 0x0002a40001167983 */ /* 0x002ee80000300800 */
        /* <DEDUP_REMOVED lines=51> */
[----:B------:R0:W-:Y:S02]  /*5fb60*/  STS.U16 [R5+UR5+0x33600], R2 ;  /* 0x0336000205007988 */ /* 0x0001e40008000405 */
[----:B0-----:R-:W0:Y:S02]  /*5fb70*/  S2R R2, SR_TID.X ;  /* 0x0000000000027919 */ /* 0x001e240000002100 */
[----:B------:R1:W-:Y:S04]  /*5fb80*/  STS.U16 [R5+UR5+0x3a700], R26 ;  /* 0x03a7001a05007988 */ /* 0x0003e80008000405 */
[----:B------:R0:W-:Y:S04]  /*5fb90*/  STS.U16 [R5+UR5+0x3b600], R27 ;  /* 0x03b6001b05007988 */ /* 0x0001e80008000405 */
[----:B-1----:R-:W3:Y:S04]  /*5fba0*/  LDL.LU R26, [R1+0xd88] ;  /* 0x000d8800011a7983 */ /* 0x002ee80000300800 */
[----:B0-----:R-:W3:Y:S04]  /*5fbb0*/  LDL.LU R27, [R1+0xd84] ;  /* 0x000d8400011b7983 */ /* 0x001ee80000300800 */
[----:B------:R0:W-:Y:S01]  /*5fbc0*/  STS.U16 [R5+UR5+0x36600], R4 ;  /* 0x0366000405007988 */ /* 0x0001e20008000405 */
[----:B------:R-:W-:-:S05]  /*5fbd0*/  LOP3.LUT R2, R2, 0x7f, RZ, 0xc0, !PT ;  /* 0x0000007f02027812 */ /* 0x000fca00078ec0ff */
[----:B------:R-:W-:Y:S01]  /*5fbe0*/  IMAD.SHL.U32 R2, R2, 0x2, RZ ;  /* 0x0000000202027824 */ /* 0x000fe200078e00ff */
[----:B------:R-:W-:Y:S04]  /*5fbf0*/  STS.U16 [R5+UR5+0x34700], R19 ;  /* 0x0347001305007988 */ /* 0x000fe80008000405 */
[----:B0-----:R-:W-:Y:S01]  /*5fc00*/  LOP3.LUT R4, R2, 0x40, RZ, 0x3c, !PT ;  /* 0x0000004002047812 */ /* 0x001fe200078e3cff */
        /* <DEDUP_REMOVED lines=21> */
[----:B----4-:R0:W-:Y:S04]  /*5fd60*/  STS.U16 [R4+UR5+0x900], R29 ;  /* 0x0009001d04007988 */ /* 0x0101e80008000405 */
        /* <DEDUP_REMOVED lines=11> */
[----:B---3--:R1:W-:Y:S04]  /*5fe20*/  STS.U16 [R4+UR5+0x1900], R25 ;  /* 0x0019001904007988 */ /* 0x0083e80008000405 */
[----:B0-----:R-:W3:Y:S04]  /*5fe30*/  LDL.LU R23, [R1+0xc34] ;  /* 0x000c340001177983 */ /* 0x001ee80000300800 */
[----:B-1----:R-:W2:Y:S04]  /*5fe40*/  LDL.LU R25, [R1+0xc08] ;  /* 0x000c080001197983 */ /* 0x002ea80000300800 */
        /* <DEDUP_REMOVED lines=10> */
[----:B------:R1:W-:Y:S04]  /*5fef0*/  STS.U16 [R4+UR5+0x2800], R26 ;  /* 0x0028001a04007988 */ /* 0x0003e80008000405 */
[----:B0-----:R-:W2:Y:S04]  /*5ff00*/  LDL.LU R27, [R1+0xb18] ;  /* 0x000b1800011b7983 */ /* 0x001ea80000300800 */
[----:B-1----:R-:W2:Y:S04]  /*5ff10*/  LDL.LU R26, [R1+0xb14] ;  /* 0x000b1400011a7983 */ /* 0x002ea80000300800 */
[----:B------:R0:W-:Y:S04]  /*5ff20*/  STS.U16 [R4+UR5+0x3800], R24 ;  /* 0x0038001804007988 */ /* 0x0001e80008000405 */
[----:B------:R1:W-:Y:S04]  /*5ff30*/  STS.U16 [R4+UR5+0x4800], R22 ;  /* 0x0048001604007988 */ /* 0x0003e80008000405 */
[----:B0-----:R-:W2:Y:S04]  /*5ff40*/  LDL.LU R24, [R1+0xae8] ;  /* 0x000ae80001187983 */ /* 0x001ea80000300800 */
[----:B-1----:R-:W2:Y:S04]  /*5ff50*/  LDL.LU R22, [R1+0xae4] ;  /* 0x000ae40001167983 */ /* 0x002ea80000300800 */
[----:B----4-:R0:W-:Y:S04]  /*5ff60*/  STS.U16 [R4+UR5+0x4900], R29 ;  /* 0x0049001d04007988 */ /* 0x0101e80008000405 */
[----:B0-----:R-:W4:Y:S04]  /*5ff70*/  LDL.LU R29, [R1+0xab8] ;  /* 0x000ab800011d7983 */ /* 0x001f280000300800 */
[----:B---3--:R0:W-:Y:S04]  /*5ff80*/  STS.U16 [R4+UR5+0x9900], R23 ;  /* 0x0099001704007988 */ /* 0x0081e80008000405 */
[----:B--2---:R1:W-:Y:S04]  /*5ff90*/  STS.U16 [R4+UR5+0xa800], R25 ;  /* 0x00a8001904007988 */ /* 0x0043e80008000405 */
[----:B0-----:R-:W2:Y:S04]  /*5ffa0*/  LDL.LU R23, [R1+0xab4] ;  /* 0x000ab40001177983 */ /* 0x001ea80000300800 */
[----:B-1----:R-:W3:Y:S04]  /*5ffb0*/  LDL.LU R25, [R1+0xa88] ;  /* 0x000a880001197983 */ /* 0x002ee80000300800 */
        /* <DEDUP_REMOVED lines=8> */
[----:B0-----:R-:W2:Y:S04]  /*60040*/  LDL.LU R27, [R1+0xa84] ;  /* 0x000a8400011b7983 */ /* 0x001ea80000300800 */
[----:B------:R-:W2:Y:S04]  /*60050*/  LDL.LU R3, [R1+0xa54] ;  /* 0x000a540001037983 */ /* 0x000ea80000300800 */
[----:B-1----:R-:W2:Y:S04]  /*60060*/  LDL.LU R26, [R1+0xa50] ;  /* 0x000a5000011a7983 */ /* 0x002ea80000300800 */
        /* <DEDUP_REMOVED lines=16> */
[----:B-1----:R-:W2:Y:S04]  /*60170*/  LDL.LU R22, [R1+0x904] ;  /* 0x0009040001167983 */ /* 0x002ea80000300800 */
        /* <DEDUP_REMOVED lines=21> */
[----:B0-----:R-:W3:Y:S04]  /*602d0*/  LDL.LU R25, [R1+0x7e8] ;  /* 0x0007e80001197983 */ /* 0x001ee80000300800 */
[----:B--2---:R0:W-:Y:S04]  /*602e0*/  STS.U16 [R4+UR5+0x11900], R23 ;  /* 0x0119001704007988 */ /* 0x0041e80008000405 */
[----:B0-----:R-:W2:Y:S04]  /*602f0*/  LDL.LU R23, [R1+0x7b4] ;  /* 0x0007b40001177983 */ /* 0x001ea80000300800 */
[----:B------:R0:W-:Y:S04]  /*60300*/  STS.U16 [R4+UR5+0x12900], R27 ;  /* 0x0129001b04007988 */ /* 0x0001e80008000405 */
[----:B------:R1:W-:Y:S04]  /*60310*/  STS.U16 [R4+UR5+0x13900], R26 ;  /* 0x0139001a04007988 */ /* 0x0003e80008000405 */
[----:B0-----:R-:W2:Y:S04]  /*60320*/  LDL.LU R27, [R1+0x7b0] ;  /* 0x0007b000011b7983 */ /* 0x001ea80000300800 */
[----:B-1----:R-:W2:Y:S04]  /*60330*/  LDL.LU R26, [R1+0x77c] ;  /* 0x00077c00011a7983 */ /* 0x002ea80000300800 */
[----:B------:R0:W-:Y:S04]  /*60340*/  STS.U16 [R4+UR5+0x14800], R24 ;  /* 0x0148001804007988 */ /* 0x0001e80008000405 */
[----:B0-----:R-:W2:Y:S04]  /*60350*/  LDL.LU R24, [R1+0x778] ;  /* 0x0007780001187983 */ /* 0x001ea80000300800 */
[----:B------:R0:W-:Y:S04]  /*60360*/  STS.U16 [R4+UR5+0x19800], R22 ;  /* 0x0198001604007988 */ /* 0x0001e80008000405 */
[----:B0-----:R-:W2:Y:S04]  /*60370*/  LDL.LU R22, [R1+0x744] ;  /* 0x0007440001167983 */ /* 0x001ea80000300800 */
[----:B----4-:R0:W-:Y:S04]  /*60380*/  STS.U16 [R4+UR5+0x19900], R29 ;  /* 0x0199001d04007988 */ /* 0x0101e80008000405 */
[----:B0-----:R-:W4:Y:S04]  /*60390*/  LDL.LU R29, [R1+0x740] ;  /* 0x00074000011d7983 */ /* 0x001f280000300800 */
[----:B---3--:R0:W-:Y:S04]  /*603a0*/  STS.U16 [R4+UR5+0x1e900], R25 ;  /* 0x01e9001904007988 */ /* 0x0081e80008000405 */
[----:B0-----:R-:W3:Y:S04]  /*603b0*/  LDL.LU R25, [R1+0x70c] ;  /* 0x00070c0001197983 */ /* 0x001ee80000300800 */
[----:B------:R0:W-:Y:S04]  /*603c0*/  STS.U16 [R4+UR5+0x13800], R3 ;  /* 0x0138000304007988 */ /* 0x0001e80008000405 */
[----:B--2---:R1:W-:Y:S04]  /*603d0*/  STS.U16 [R4+UR5+0x1f800], R23 ;  /* 0x01f8001704007988 */ /* 0x0043e80008000405 */
[----:B------:R-:W-:Y:S04]  /*603e0*/  STS.U16 [R4+UR5+0x14900], R5 ;  /* 0x0149000504007988 */ /* 0x000fe80008000405 */
[----:B------:R-:W-:Y:S04]  /*603f0*/  STS.U16 [R4+UR5+0x15800], R17 ;  /* 0x0158001104007988 */ /* 0x000fe80008000405 */
[----:B------:R-:W-:Y:S04]  /*60400*/  STS.U16 [R4+UR5+0x15900], R2 ;  /* 0x0159000204007988 */ /* 0x000fe80008000405 */
[----:B------:R-:W-:Y:S04]  /*60410*/  STS.U16 [R4+UR5+0x16800], R19 ;  /* 0x0168001304007988 */ /* 0x000fe80008000405 */
[----:B0-----:R-:W2:Y:S04]  /*60420*/  LDL.LU R3, [R1+0x708] ;  /* 0x0007080001037983 */ /* 0x001ea80000300800 */
[----:B-1----:R-:W2:Y:S04]  /*60430*/  LDL.LU R23, [R1+0x6d4] ;  /* 0x0006d40001177983 */ /* 0x002ea80000300800 */
[----:B------:R-:W-:Y:S04]  /*60440*/  STS.U16 [R4+UR5+0x16900], R21 ;  /* 0x0169001504007988 */ /* 0x000fe80008000405 */
[----:B------:R-:W-:Y:S04]  /*60450*/  STS.U16 [R4+UR5+0x17800], R6 ;  /* 0x0178000604007988 */ /* 0x000fe80008000405 */
[----:B------:R0:W-:Y:S04]  /*60460*/  STS.U16 [R4+UR5+0x1f900], R27 ;  /* 0x01f9001b04007988 */ /* 0x0001e80008000405 */
        /* <DEDUP_REMOVED lines=9> */
[----:B-1----:R-:W2:Y:S04]  /*60500*/  LDL.LU R0, [R1+0x544] ;  /* 0x0005440001007983 */ /* 0x002ea80000300800 */
[----:B------:R0:W-:Y:S04]  /*60510*/  STS.U16 [R4+UR5+0x18900], R7 ;  /* 0x0189000704007988 */ /* 0x0001e80008000405 */
[----:B------:R-:W2:Y:S04]  /*60520*/  LDL.LU R14, [R1+0x540] ;  /* 0x00054000010e7983 */ /* 0x000ea80000300800 */
[----:B------:R1:W-:Y:S04]  /*60530*/  STS.U16 [R4+UR5+0x20800], R26 ;  /* 0x0208001a04007988 */ /* 0x0003e80008000405 */
[----:B------:R-:W-:Y:S04]  /*60540*/  STS.U16 [R4+UR5+0x1a800], R8 ;  /* 0x01a8000804007988 */ /* 0x000fe80008000405 */
[----:B------:R-:W-:Y:S04]  /*60550*/  STS.U16 [R4+UR5+0x1a900], R9 ;  /* 0x01a9000904007988 */ /* 0x000fe80008000405 */
[----:B------:R-:W-:Y:S04]  /*60560*/  STS.U16 [R4+UR5+0x1b800], R10 ;  /* 0x01b8000a04007988 */ /* 0x000fe80008000405 */
[----:B0-----:R-:W2:Y:S04]  /*60570*/  LDL.LU R7, [R1+0x50c] ;  /* 0x00050c0001077983 */ /* 0x001ea80000300800 */
[----:B-1----:R-:W2:Y:S04]  /*60580*/  LDL.LU R26, [R1+0x508] ;  /* 0x00050800011a7983 */ /* 0x002ea80000300800 */
        /* <DEDUP_REMOVED lines=17> */
[----:B------:R-:W-:Y:S04]  /*606a0*/  STS.U16 [R4+UR5+0x21800], R22 ;  /* 0x0218001604007988 */ /* 0x000fe80008000405 */
[----:B----4-:R0:W-:Y:S04]  /*606b0*/  STS.U16 [R4+UR5+0x21900], R29 ;  /* 0x0219001d04007988 */ /* 0x0101e80008000405 */
[----:B0-----:R-:W4:Y:S04]  /*606c0*/  LDL.LU R29, [R1+0x3bc] ;  /* 0x0003bc00011d7983 */ /* 0x001f280000300800 */
[----:B------:R-:W4:Y:S04]  /*606d0*/  LDL.LU R22, [R1+0x3b8] ;  /* 0x0003b80001167983 */ /* 0x000f280000300800 */
[----:B---3--:R0:W-:Y:S04]  /*606e0*/  STS.U16 [R4+UR5+0x22800], R25 ;  /* 0x0228001904007988 */ /* 0x0081e80008000405 */
[----:B0-----:R-:W3:Y:S04]  /*606f0*/  LDL.LU R25, [R1+0x384] ;  /* 0x0003840001197983 */ /* 0x001ee80000300800 */
[----:B--2---:R0:W-:Y:S04]  /*60700*/  STS.U16 [R4+UR5+0x23800], R23 ;  /* 0x0238001704007988 */ /* 0x0041e80008000405 */
[----:B0-----:R-:W2:Y:S04]  /*60710*/  LDL.LU R23, [R1+0x380] ;  /* 0x0003800001177983 */ /* 0x001ea80000300800 */
[----:B------:R0:W-:Y:S04]  /*60720*/  STS.U16 [R4+UR5+0x23900], R27 ;  /* 0x0239001b04007988 */ /* 0x0001e80008000405 */
[----:B0-----:R-:W2:Y:S04]  /*60730*/  LDL.LU R27, [R1+0x350] ;  /* 0x00035000011b7983 */ /* 0x001ea80000300800 */
[----:B------:R0:W-:Y:S04]  /*60740*/  STS.U16 [R4+UR5+0x28900], R26 ;  /* 0x0289001a04007988 */ /* 0x0001e80008000405 */
[----:B0-----:R-:W2:Y:S04]  /*60750*/  LDL.LU R26, [R1+0x34c] ;  /* 0x00034c00011a7983 */ /* 0x001ea80000300800 */
[----:B------:R0:W-:Y:S04]  /*60760*/  STS.U16 [R4+UR5+0x29800], R24 ;  /* 0x0298001804007988 */ /* 0x0001e80008000405 */
[----:B0-----:R-:W2:Y:S04]  /*60770*/  LDL.LU R24, [R1+0x310] ;  /* 0x0003100001187983 */ /* 0x001ea80000300800 */
[----:B------:R-:W-:Y:S04]  /*60780*/  STS.U16 [R4+UR5+0x25800], R2 ;  /* 0x0258000204007988 */ /* 0x000fe80008000405 */
[----:B----4-:R0:W-:Y:S04]  /*60790*/  STS.U16 [R4+UR5+0x2e800], R29 ;  /* 0x02e8001d04007988 */ /* 0x0101e80008000405 */
[----:B0-----:R-:W4:Y:S04]  /*607a0*/  LDL.LU R29, [R1+0x30c] ;  /* 0x00030c00011d7983 */ /* 0x001f280000300800 */
[----:B------:R0:W-:Y:S04]  /*607b0*/  STS.U16 [R4+UR5+0x2e900], R22 ;  /* 0x02e9001604007988 */ /* 0x0001e80008000405 */
[----:B------:R-:W4:Y:S04]  /*607c0*/  LDL.LU R2, [R1+0x2d8] ;  /* 0x0002d80001027983 */ /* 0x000f280000300800 */
[----:B0-----:R-:W4:Y:S04]  /*607d0*/  LDL.LU R22, [R1+0x2d4] ;  /* 0x0002d40001167983 */ /* 0x001f280000300800 */
        /* <DEDUP_REMOVED lines=17> */
[----:B--2---:R2:W-:Y:S04]  /*608f0*/  STS.U16 [R4+UR5+0x2f900], R23 ;  /* 0x02f9001704007988 */ /* 0x0045e80008000405 */
[----:B------:R2:W-:Y:S04]  /*60900*/  STS.U16 [R4+UR5+0x30800], R27 ;  /* 0x0308001b04007988 */ /* 0x0005e80008000405 */
[----:B0-----:R-:W3:Y:S04]  /*60910*/  LDL.LU R0, [R1+0x1f4] ;  /* 0x0001f40001007983 */ /* 0x001ee80000300800 */
[----:B-1----:R-:W3:Y:S04]  /*60920*/  LDL.LU R14, [R1+0x190] ;  /* 0x00019000010e7983 */ /* 0x002ee80000300800 */
[----:B------:R-:W3:Y:S04]  /*60930*/  LDL.LU R7, [R1+0x16c] ;  /* 0x00016c0001077983 */ /* 0x000ee80000300800 */
[----:B--2---:R-:W2:Y:S04]  /*60940*/  LDL.LU R23, [R1+0x134] ;  /* 0x0001340001177983 */ /* 0x004ea80000300800 */
[----:B------:R-:W2:Y:S04]  /*60950*/  LDL.LU R27, [R1+0x130] ;  /* 0x00013000011b7983 */ /* 0x000ea80000300800 */
        /* <DEDUP_REMOVED lines=16> */
[----:B0-----:R-:W2:Y:S04]  /*60a60*/  LDL.LU R16, [R1+0x80] ;  /* 0x0000800001107983 */ /* 0x001ea80000300800 */
[----:B-1----:R-:W2:Y:S04]  /*60a70*/  LDL.LU R28, [R1+0x7c] ;  /* 0x00007c00011c7983 */ /* 0x002ea80000300800 */
[----:B------:R-:W2:Y:S04]  /*60a80*/  LDL.LU R15, [R1+0x3c] ;  /* 0x00003c00010f7983 */ /* 0x000ea80000300800 */
[----:B------:R-:W2:Y:S04]  /*60a90*/  LDL.LU R26, [R1+0x38] ;  /* 0x00003800011a7983 */ /* 0x000ea80000300800 */
[----:B------:R0:W-:Y:S04]  /*60aa0*/  STS.U16 [R4+UR5+0x31800], R24 ;  /* 0x0318001804007988 */ /* 0x0001e80008000405 */
[----:B0-----:R-:W2:Y:S04]  /*60ab0*/  LDL.LU R24, [R1+0xc] ;  /* 0x00000c0001187983 */ /* 0x001ea80000300800 */
[----:B----4-:R0:W-:Y:S04]  /*60ac0*/  STS.U16 [R4+UR5+0x31900], R29 ;  /* 0x0319001d04007988 */ /* 0x0101e80008000405 */
[----:B0-----:R-:W4:Y:S04]  /*60ad0*/  LDL.LU R29, [R1+0x8] ;  /* 0x00000800011d7983 */ /* 0x001f280000300800 */
[----:B------:R0:W-:Y:S04]  /*60ae0*/  STS.U16 [R4+UR5+0x32900], R22 ;  /* 0x0329001604007988 */ /* 0x0001e80008000405 */
[----:B0-----:R-:W4:Y:S04]  /*60af0*/  LDL.LU R22, [R1+0xde0] ;  /* 0x000de00001167983 */ /* 0x001f280000300800 */
[----:B---3--:R0:W-:Y:S04]  /*60b00*/  STS.U16 [R4+UR5+0x33800], R25 ;  /* 0x0338001904007988 */ /* 0x0081e80008000405 */
[----:B0-----:R-:W3:Y:S04]  /*60b10*/  LDL.LU R25, [R1+0xddc] ;  /* 0x000ddc0001197983 */ /* 0x001ee80000300800 */
[----:B------:R-:W-:Y:S04]  /*60b20*/  STS.U16 [R4+UR5+0x32800], R2 ;  /* 0x0328000204007988 */ /* 0x000fe80008000405 */
[----:B--2---:R0:W-:Y:S04]  /*60b30*/  STS.U16 [R4+UR5+0x38800], R23 ;  /* 0x0388001704007988 */ /* 0x0041e80008000405 */
[----:B------:R1:W-:Y:S04]  /*60b40*/  STS.U16 [R4+UR5+0x38900], R27 ;  /* 0x0389001b04007988 */ /* 0x0003e80008000405 */
[----:B0-----:R-:W2:Y:S04]  /*60b50*/  LDL.LU R23, [R1+0xdb0] ;  /* 0x000db00001177983 */ /* 0x001ea80000300800 */
[----:B-1----:R-:W2:Y:S01]  /*60b60*/  LDL.LU R27, [R1+0xdac] ;  /* 0x000dac00011b7983 */ /* 0x002ea20000300800 */
[----:B------:R-:W0:Y:S03]  /*60b70*/  S2R R2, SR_TID.X ;  /* 0x0000000000027919 */ /* 0x000e260000002100 */
        /* <DEDUP_REMOVED lines=20> */
[----:B------:R-:W-:Y:S01]  /*60cc0*/  STS.U16 [R4+UR5+0x3f800], R18 ;  /* 0x03f8001204007988 */ /* 0x000fe20008000405 */
[----:B0-----:R-:W-:-:S05]  /*60cd0*/  LOP3.LUT R2, R2, 0x7f, RZ, 0xc0, !PT ;  /* 0x0000007f02027812 */ /* 0x001fca00078ec0ff */
[----:B------:R-:W-:-:S05]  /*60ce0*/  IMAD.SHL.U32 R2, R2, 0x2, RZ ;  /* 0x0000000202027824 */ /* 0x000fca00078e00ff */
[----:B-1----:R-:W-:Y:S01]  /*60cf0*/  LOP3.LUT R3, R2, 0x50, RZ, 0x3c, !PT ;  /* 0x0000005002037812 */ /* 0x002fe200078e3cff */
        /* <DEDUP_REMOVED lines=13> */
[----:B---3--:R1:W-:Y:S04]  /*60dd0*/  STS.U16 [R3+UR5+0xb00], R25 ;  /* 0x000b001903007988 */ /* 0x0083e80008000405 */
        /* <DEDUP_REMOVED lines=17> */
[----:B0-----:R-:W2:Y:S04]  /*60ef0*/  LDL.LU R27, [R1+0xb10] ;  /* 0x000b1000011b7983 */ /* 0x001ea80000300800 */
[----:B------:R0:W-:Y:S04]  /*60f00*/  STS.U16 [R3+UR5+0x1a00], R23 ;  /* 0x001a001703007988 */ /* 0x0001e80008000405 */
[----:B0-----:R-:W2:Y:S04]  /*60f10*/  LDL.LU R23, [R1+0xb0c] ;  /* 0x000b0c0001177983 */ /* 0x001ea80000300800 */
[----:B----4-:R0:W-:Y:S04]  /*60f20*/  STS.U16 [R3+UR5+0x2a00], R29 ;  /* 0x002a001d03007988 */ /* 0x0101e80008000405 */
[----:B0-----:R-:W4:Y:S04]  /*60f30*/  LDL.LU R29, [R1+0xae0] ;  /* 0x000ae000011d7983 */ /* 0x001f280000300800 */
[----:B---3--:R0:W-:Y:S04]  /*60f40*/  STS.U16 [R3+UR5+0x7a00], R22 ;  /* 0x007a001603007988 */ /* 0x0081e80008000405 */
[----:B------:R1:W-:Y:S04]  /*60f50*/  STS.U16 [R3+UR5+0x7b00], R25 ;  /* 0x007b001903007988 */ /* 0x0003e80008000405 */
[----:B0-----:R-:W3:Y:S04]  /*60f60*/  LDL.LU R22, [R1+0xadc] ;  /* 0x000adc0001167983 */ /* 0x001ee80000300800 */
[----:B-1----:R-:W3:Y:S04]  /*60f70*/  LDL.LU R25, [R1+0xab0] ;  /* 0x000ab00001197983 */ /* 0x002ee80000300800 */
        /* <DEDUP_REMOVED lines=56> */
[----:B--2---:R0:W-:Y:S04]  /*61300*/  STS.U16 [R3+UR5+0x11b00], R27 ;  /* 0x011b001b03007988 */ /* 0x0041e80008000405 */
        /* <DEDUP_REMOVED lines=23> */
[----:B--2---:R2:W-:Y:S04]  /*61480*/  STS.U16 [R3+UR5+0x1fb00], R27 ;  /* 0x01fb001b03007988 */ /* 0x0045e80008000405 */
[----:B------:R2:W-:Y:S04]  /*61490*/  STS.U16 [R3+UR5+0x17b00], R0 ;  /* 0x017b000003007988 */ /* 0x0005e80008000405 */
[----:B0-----:R-:W3:Y:S04]  /*614a0*/  LDL.LU R19, [R1+0x5e0] ;  /* 0x0005e00001137983 */ /* 0x001ee80000300800 */
[----:B-1----:R-:W3:Y:S04]  /*614b0*/  LDL.LU R21, [R1+0x5ac] ;  /* 0x0005ac0001157983 */ /* 0x002ee80000300800 */
[----:B------:R-:W3:Y:S04]  /*614c0*/  LDL.LU R6, [R1+0x5a8] ;  /* 0x0005a80001067983 */ /* 0x000ee80000300800 */
[----:B------:R-:W3:Y:S04]  /*614d0*/  LDL.LU R26, [R1+0x574] ;  /* 0x00057400011a7983 */ /* 0x000ee80000300800 */
[----:B--2---:R-:W2:Y:S04]  /*614e0*/  LDL.LU R27, [R1+0x570] ;  /* 0x00057000011b7983 */ /* 0x004ea80000300800 */
        /* <DEDUP_REMOVED lines=26> */
[----:B0-----:R-:W2:Y:S04]  /*61690*/  LDL.LU R22, [R1+0x3e8] ;  /* 0x0003e80001167983 */ /* 0x001ea80000300800 */
[----:B------:R-:W-:Y:S04]  /*616a0*/  STS.U16 [R3+UR5+0x20a00], R23 ;  /* 0x020a001703007988 */ /* 0x000fe80008000405 */
[----:B----4-:R0:W-:Y:S04]  /*616b0*/  STS.U16 [R3+UR5+0x20b00], R29 ;  /* 0x020b001d03007988 */ /* 0x0101e80008000405 */
[----:B0-----:R-:W4:Y:S04]  /*616c0*/  LDL.LU R29, [R1+0x3b4] ;  /* 0x0003b400011d7983 */ /* 0x001f280000300800 */
[----:B------:R-:W4:Y:S04]  /*616d0*/  LDL.LU R23, [R1+0x3b0] ;  /* 0x0003b00001177983 */ /* 0x000f280000300800 */
[----:B---3--:R0:W-:Y:S04]  /*616e0*/  STS.U16 [R3+UR5+0x21a00], R25 ;  /* 0x021a001903007988 */ /* 0x0081e80008000405 */
[----:B0-----:R-:W3:Y:S04]  /*616f0*/  LDL.LU R25, [R1+0x37c] ;  /* 0x00037c0001197983 */ /* 0x001ee80000300800 */
[----:B------:R-:W-:Y:S04]  /*61700*/  STS.U16 [R3+UR5+0x23a00], R2 ;  /* 0x023a000203007988 */ /* 0x000fe80008000405 */
[----:B------:R0:W-:Y:S04]  /*61710*/  STS.U16 [R3+UR5+0x26a00], R26 ;  /* 0x026a001a03007988 */ /* 0x0001e80008000405 */
[----:B--2---:R1:W-:Y:S04]  /*61720*/  STS.U16 [R3+UR5+0x26b00], R27 ;  /* 0x026b001b03007988 */ /* 0x0043e80008000405 */
        /* <DEDUP_REMOVED lines=49> */
[----:B--2---:R-:W2:Y:S04]  /*61a40*/  LDL.LU R16, [R1+0x78] ;  /* 0x0000780001107983 */ /* 0x004ea80000300800 */
[----:B------:R1:W-:Y:S04]  /*61a50*/  STS.U16 [R3+UR5+0x2cb00], R15 ;  /* 0x02cb000f03007988 */ /* 0x0003e80008000405 */
[----:B------:R1:W-:Y:S04]  /*61a60*/  STS.U16 [R3+UR5+0x2fb00], R26 ;  /* 0x02fb001a03007988 */ /* 0x0003e80008000405 */
[----:B------:R1:W-:Y:S04]  /*61a70*/  STS.U16 [R3+UR5+0x30a00], R27 ;  /* 0x030a001b03007988 */ /* 0x0003e80008000405 */
[----:B0-----:R-:W2:Y:S04]  /*61a80*/  LDL.LU R28, [R1+0x74] ;  /* 0x00007400011c7983 */ /* 0x001ea80000300800 */
[----:B-1----:R-:W2:Y:S04]  /*61a90*/  LDL.LU R15, [R1+0x34] ;  /* 0x00003400010f7983 */ /* 0x002ea80000300800 */
[----:B------:R-:W2:Y:S04]  /*61aa0*/  LDL.LU R26, [R1+0x30] ;  /* 0x00003000011a7983 */ /* 0x000ea80000300800 */
[----:B------:R-:W2:Y:S04]  /*61ab0*/  LDL.LU R27, [R1+0x4] ;  /* 0x00000400011b7983 */ /* 0x000ea80000300800 */
[----:B----4-:R0:W-:Y:S02]  /*61ac0*/  STS.U16 [R3+UR5+0x32a00], R2 ;  /* 0x032a000203007988 */ /* 0x0101e40008000405 */
[----:B0-----:R-:W0:Y:S02]  /*61ad0*/  S2R R2, SR_TID.X ;  /* 0x0000000000027919 */ /* 0x001e240000002100 */
[----:B------:R1:W-:Y:S04]  /*61ae0*/  STS.U16 [R3+UR5+0x30b00], R29 ;  /* 0x030b001d03007988 */ /* 0x0003e80008000405 */
[----:B------:R4:W-:Y:S04]  /*61af0*/  STS.U16 [R3+UR5+0x31a00], R24 ;  /* 0x031a001803007988 */ /* 0x0009e80008000405 */
[----:B------:R0:W-:Y:S04]  /*61b00*/  STS.U16 [R3+UR5+0x31b00], R22 ;  /* 0x031b001603007988 */ /* 0x0001e80008000405 */
[----:B------:R-:W-:Y:S04]  /*61b10*/  STS.U16 [R3+UR5+0x33a00], R4 ;  /* 0x033a000403007988 */ /* 0x000fe80008000405 */
[----:B---3--:R3:W-:Y:S04]  /*61b20*/  STS.U16 [R3+UR5+0x35b00], R23 ;  /* 0x035b001703007988 */ /* 0x0087e80008000405 */
[----:B-1----:R-:W2:Y:S04]  /*61b30*/  LDL.LU R29, [R1] ;  /* 0x00000000011d7983 */ /* 0x002ea80000300800 */
[----:B----4-:R-:W4:Y:S04]  /*61b40*/  LDL.LU R24, [R1+0x2f64] ;  /* 0x002f640001187983 */ /* 0x010f280000300800 */
[----:B0-----:R-:W4:Y:S04]  /*61b50*/  LDL.LU R22, [R1+0x2f60] ;  /* 0x002f600001167983 */ /* 0x001f280000300800 */
[----:B---3--:R-:W3:Y:S04]  /*61b60*/  LDL.LU R23, [R1+0xdd8] ;  /* 0x000dd80001177983 */ /* 0x008ee80000300800 */
[----:B------:R0:W-:Y:S04]  /*61b70*/  STS.U16 [R3+UR5+0x36a00], R25 ;  /* 0x036a001903007988 */ /* 0x0001e80008000405 */
[----:B0-----:R-:W3:Y:S01]  /*61b80*/  LDL.LU R25, [R1+0xdd4] ;  /* 0x000dd40001197983 */ /* 0x001ee20000300800 */
[----:B------:R-:W-:-:S05]  /*61b90*/  LOP3.LUT R2, R2, 0x7f, RZ, 0xc0, !PT ;  /* 0x0000007f02027812 */ /* 0x000fca00078ec0ff */
[----:B------:R-:W-:-:S05]  /*61ba0*/  IMAD.SHL.U32 R2, R2, 0x2, RZ ;  /* 0x0000000202027824 */ /* 0x000fca00078e00ff */
[----:B------:R-:W-:Y:S02]  /*61bb0*/  LOP3.LUT R4, R2, 0x60, RZ, 0x3c, !PT ;  /* 0x0000006002047812 */ /* 0x000fe400078e3cff */
[----:B------:R-:W3:Y:S04]  /*61bc0*/  LDL.LU R2, [R1+0xd48] ;  /* 0x000d480001027983 */ /* 0x000ee80000300800 */
[----:B------:R-:W-:Y:S04]  /*61bd0*/  STS.U16 [R3+UR5+0x32b00], R20 ;  /* 0x032b001403007988 */ /* 0x000fe80008000405 */
[----:B--2---:R-:W-:Y:S04]  /*61be0*/  STS.U16 [R3+UR5+0x3ea00], R27 ;  /* 0x03ea001b03007988 */ /* 0x004fe80008000405 */
[----:B------:R-:W-:Y:S04]  /*61bf0*/  STS.U16 [R3+UR5+0x3eb00], R29 ;  /* 0x03eb001d03007988 */ /* 0x000fe80008000405 */
[----:B----4-:R-:W-:Y:S04]  /*61c00*/  STS.U16 [R3+UR5+0x3fa00], R22 ;  /* 0x03fa001603007988 */ /* 0x010fe80008000405 */
[----:B------:R-:W-:Y:S04]  /*61c10*/  STS.U16 [R3+UR5+0x3fb00], R24 ;  /* 0x03fb001803007988 */ /* 0x000fe80008000405 */
[----:B---3--:R0:W-:Y:S04]  /*61c20*/  STL [R1+0x2f5c], R2 ;  /* 0x002f5c0201007387 */ /* 0x0081e80000100800 */
[----:B0-----:R-:W2:Y:S04]  /*61c30*/  LDL.LU R2, [R1+0xda8] ;  /* 0x000da80001027983 */ /* 0x001ea80000300800 */
[----:B------:R-:W3:Y:S04]  /*61c40*/  LDL.LU R20, [R1+0xd44] ;  /* 0x000d440001147983 */ /* 0x000ee80000300800 */
[----:B------:R-:W4:Y:S04]  /*61c50*/  LDL.LU R27, [R1+0xd18] ;  /* 0x000d1800011b7983 */ /* 0x000f280000300800 */
[----:B------:R-:W3:Y:S04]  /*61c60*/  LDL.LU R29, [R1+0xd14] ;  /* 0x000d1400011d7983 */ /* 0x000ee80000300800 */
[----:B------:R-:W3:Y:S04]  /*61c70*/  LDL.LU R22, [R1+0xd74] ;  /* 0x000d740001167983 */ /* 0x000ee80000300800 */
        /* <DEDUP_REMOVED lines=46> */
[----:B---3--:R2:W-:Y:S04]  /*61f60*/  STS.U16 [R4+UR5+0x4d00], R29 ;  /* 0x004d001d04007988 */ /* 0x0085e80008000405 */
[----:B------:R3:W-:Y:S04]  /*61f70*/  STS.U16 [R4+UR5+0x1d00], R24 ;  /* 0x001d001804007988 */ /* 0x0007e80008000405 */
[----:B0-----:R-:W4:Y:S04]  /*61f80*/  LDL.LU R2, [R1+0x2f5c] ;  /* 0x002f5c0001027983 */ /* 0x001f280000300800 */
[----:B-1----:R-:W4:Y:S04]  /*61f90*/  LDL.LU R27, [R1+0xb04] ;  /* 0x000b0400011b7983 */ /* 0x002f280000300800 */
[----:B--2---:R-:W2:Y:S04]  /*61fa0*/  LDL.LU R29, [R1+0xad8] ;  /* 0x000ad800011d7983 */ /* 0x004ea80000300800 */
[----:B---3--:R-:W3:Y:S04]  /*61fb0*/  LDL.LU R24, [R1+0xaa8] ;  /* 0x000aa80001187983 */ /* 0x008ee80000300800 */
[----:B------:R-:W-:Y:S04]  /*61fc0*/  STS.U16 [R4+UR5+0x2d00], R22 ;  /* 0x002d001604007988 */ /* 0x000fe80008000405 */
[----:B------:R-:W-:Y:S04]  /*61fd0*/  STS.U16 [R4+UR5+0x3d00], R20 ;  /* 0x003d001404007988 */ /* 0x000fe80008000405 */
[----:B------:R-:W-:Y:S04]  /*61fe0*/  STS.U16 [R4+UR5+0x2c00], R3 ;  /* 0x002c000304007988 */ /* 0x000fe80008000405 */
[----:B---3--:R0:W-:Y:S04]  /*61ff0*/  STL [R1+0x2f58], R24 ;  /* 0x002f581801007387 */ /* 0x0081e80000100800 */
[----:B0-----:R-:W3:Y:S04]  /*62000*/  LDL.LU R24, [R1+0xad4] ;  /* 0x000ad40001187983 */ /* 0x001ee80000300800 */
[----:B------:R-:W3:Y:S04]  /*62010*/  LDL.LU R3, [R1+0xaa4] ;  /* 0x000aa40001037983 */ /* 0x000ee80000300800 */
[----:B----4-:R0:W-:Y:S04]  /*62020*/  STS.U16 [R4+UR5+0x3c00], R2 ;  /* 0x003c000204007988 */ /* 0x0101e80008000405 */
[----:B------:R-:W4:Y:S04]  /*62030*/  LDL.LU R22, [R1+0xa78] ;  /* 0x000a780001167983 */ /* 0x000f280000300800 */
        /* <DEDUP_REMOVED lines=10> */
[----:B--2---:R-:W2:Y:S04]  /*620e0*/  LDL.LU R5, [R1+0x9d4] ;  /* 0x0009d40001057983 */ /* 0x004ea80000300800 */
        /* <DEDUP_REMOVED lines=37> */
[----:B---3--:R0:W-:Y:S04]  /*62340*/  STS.U16 [R4+UR5+0x10d00], R24 ;  /* 0x010d001804007988 */ /* 0x0081e80008000405 */
[----:B0-----:R-:W3:Y:S04]  /*62350*/  LDL.LU R24, [R1+0x2f58] ;  /* 0x002f580001187983 */ /* 0x001ee80000300800 */
[----:B----4-:R0:W-:Y:S04]  /*62360*/  STS.U16 [R4+UR5+0x13c00], R23 ;  /* 0x013c001704007988 */ /* 0x0101e80008000405 */
[----:B------:R1:W-:Y:S04]  /*62370*/  STS.U16 [R4+UR5+0x13d00], R25 ;  /* 0x013d001904007988 */ /* 0x0003e80008000405 */
[----:B0-----:R-:W4:Y:S04]  /*62380*/  LDL.LU R23, [R1+0x7a4] ;  /* 0x0007a40001177983 */ /* 0x001f280000300800 */
[----:B-1----:R-:W4:Y:S04]  /*62390*/  LDL.LU R25, [R1+0x7a0] ;  /* 0x0007a00001197983 */ /* 0x002f280000300800 */
[----:B---3--:R0:W-:Y:S04]  /*623a0*/  STS.U16 [R4+UR5+0x11c00], R24 ;  /* 0x011c001804007988 */ /* 0x0081e80008000405 */
[----:B0-----:R-:W3:Y:S04]  /*623b0*/  LDL.LU R24, [R1+0x768] ;  /* 0x0007680001187983 */ /* 0x001ee80000300800 */
[----:B------:R-:W-:Y:S04]  /*623c0*/  STS.U16 [R4+UR5+0x11d00], R3 ;  /* 0x011d000304007988 */ /* 0x000fe80008000405 */
[----:B------:R-:W-:Y:S04]  /*623d0*/  STS.U16 [R4+UR5+0x12c00], R22 ;  /* 0x012c001604007988 */ /* 0x000fe80008000405 */
        /* <DEDUP_REMOVED lines=21> */
[----:B---3--:R0:W-:Y:S04]  /*62530*/  STL [R1+0x2f54], R24 ;  /* 0x002f541801007387 */ /* 0x0081e80000100800 */
[----:B0-----:R-:W2:Y:S04]  /*62540*/  LDL.LU R24, [R1+0x76c] ;  /* 0x00076c0001187983 */ /* 0x001ea80000300800 */
        /* <DEDUP_REMOVED lines=24> */
[----:B------:R1:W-:Y:S04]  /*626d0*/  STS.U16 [R4+UR5+0x1dd00], R26 ;  /* 0x01dd001a04007988 */ /* 0x0003e80008000405 */
[----:B----4-:R4:W-:Y:S04]  /*626e0*/  STS.U16 [R4+UR5+0x1fc00], R23 ;  /* 0x01fc001704007988 */ /* 0x0109e80008000405 */
[----:B------:R4:W-:Y:S04]  /*626f0*/  STS.U16 [R4+UR5+0x1fd00], R25 ;  /* 0x01fd001904007988 */ /* 0x0009e80008000405 */
[----:B0-----:R-:W3:Y:S04]  /*62700*/  LDL.LU R15, [R1+0x418] ;  /* 0x00041800010f7983 */ /* 0x001ee80000300800 */
[----:B-1----:R-:W3:Y:S04]  /*62710*/  LDL.LU R26, [R1+0x3e4] ;  /* 0x0003e400011a7983 */ /* 0x002ee80000300800 */
[----:B----4-:R-:W4:Y:S04]  /*62720*/  LDL.LU R23, [R1+0x3e0] ;  /* 0x0003e00001177983 */ /* 0x010f280000300800 */
[----:B------:R-:W4:Y:S04]  /*62730*/  LDL.LU R25, [R1+0x3ac] ;  /* 0x0003ac0001197983 */ /* 0x000f280000300800 */
[----:B--2---:R0:W-:Y:S04]  /*62740*/  STS.U16 [R4+UR5+0x20c00], R24 ;  /* 0x020c001804007988 */ /* 0x0041e80008000405 */
[----:B---3--:R1:W-:Y:S04]  /*62750*/  STS.U16 [R4+UR5+0x22c00], R27 ;  /* 0x022c001b04007988 */ /* 0x0083e80008000405 */
[----:B------:R2:W-:Y:S04]  /*62760*/  STS.U16 [R4+UR5+0x22d00], R29 ;  /* 0x022d001d04007988 */ /* 0x0005e80008000405 */
[----:B0-----:R-:W3:Y:S04]  /*62770*/  LDL.LU R24, [R1+0x2f54] ;  /* 0x002f540001187983 */ /* 0x001ee80000300800 */
[----:B-1----:R-:W3:Y:S04]  /*62780*/  LDL.LU R27, [R1+0x3a8] ;  /* 0x0003a800011b7983 */ /* 0x002ee80000300800 */
[----:B--2---:R-:W2:Y:S04]  /*62790*/  LDL.LU R29, [R1+0x374] ;  /* 0x00037400011d7983 */ /* 0x004ea80000300800 */
[----:B------:R0:W-:Y:S04]  /*627a0*/  STS.U16 [R4+UR5+0x2cc00], R28 ;  /* 0x02cc001c04007988 */ /* 0x0001e80008000405 */
        /* <DEDUP_REMOVED lines=23> */
[----:B---3--:R-:W-:Y:S04]  /*62920*/  STS.U16 [R4+UR5+0x20d00], R24 ;  /* 0x020d001804007988 */ /* 0x008fe80008000405 */
[----:B------:R-:W-:Y:S04]  /*62930*/  STS.U16 [R4+UR5+0x2cd00], R15 ;  /* 0x02cd000f04007988 */ /* 0x000fe80008000405 */
[----:B------:R0:W-:Y:S04]  /*62940*/  STS.U16 [R4+UR5+0x2dc00], R26 ;  /* 0x02dc001a04007988 */ /* 0x0001e80008000405 */
[----:B----4-:R1:W-:Y:S04]  /*62950*/  STS.U16 [R4+UR5+0x2dd00], R23 ;  /* 0x02dd001704007988 */ /* 0x0103e80008000405 */
[----:B------:R3:W-:Y:S04]  /*62960*/  STS.U16 [R4+UR5+0x2ec00], R25 ;  /* 0x02ec001904007988 */ /* 0x0007e80008000405 */
[----:B------:R4:W-:Y:S04]  /*62970*/  STS.U16 [R4+UR5+0x2ed00], R27 ;  /* 0x02ed001b04007988 */ /* 0x0009e80008000405 */
[----:B------:R3:W-:Y:S04]  /*62980*/  STS.U16 [R4+UR5+0x2fc00], R29 ;  /* 0x02fc001d04007988 */ /* 0x0007e80008000405 */
[----:B0-----:R-:W2:Y:S04]  /*62990*/  LDL.LU R26, [R1+0x33c] ;  /* 0x00033c00011a7983 */ /* 0x001ea80000300800 */
[----:B-1----:R-:W2:Y:S04]  /*629a0*/  LDL.LU R23, [R1+0x300] ;  /* 0x0003000001177983 */ /* 0x002ea80000300800 */
[----:B---3--:R-:W3:Y:S04]  /*629b0*/  LDL.LU R25, [R1+0x2fc] ;  /* 0x0002fc0001197983 */ /* 0x008ee80000300800 */
[----:B----4-:R-:W4:Y:S04]  /*629c0*/  LDL.LU R27, [R1+0x2c8] ;  /* 0x0002c800011b7983 */ /* 0x010f280000300800 */
        /* <DEDUP_REMOVED lines=25> */
[----:B------:R-:W-:Y:S04]  /*62b60*/  STS.U16 [R4+UR5+0x30d00], R26 ;  /* 0x030d001a04007988 */ /* 0x000fe80008000405 */
[----:B------:R-:W-:Y:S04]  /*62b70*/  STS.U16 [R4+UR5+0x31c00], R23 ;  /* 0x031c001704007988 */ /* 0x000fe80008000405 */
[----:B--2---:R0:W-:Y:S04]  /*62b80*/  STS.U16 [R4+UR5+0x30c00], R28 ;  /* 0x030c001c04007988 */ /* 0x0041e80008000405 */
[----:B0-----:R-:W2:Y:S04]  /*62b90*/  LDL.LU R28, [R1+0x2f4c] ;  /* 0x002f4c00011c7983 */ /* 0x001ea80000300800 */
[----:B------:R-:W2:Y:S04]  /*62ba0*/  LDL.LU R26, [R1+0x2f48] ;  /* 0x002f4800011a7983 */ /* 0x000ea80000300800 */
[----:B---3--:R0:W-:Y:S04]  /*62bb0*/  STS.U16 [R4+UR5+0x31d00], R25 ;  /* 0x031d001904007988 */ /* 0x0081e80008000405 */
[----:B------:R-:W3:Y:S04]  /*62bc0*/  LDL.LU R23, [R1+0xdd0] ;  /* 0x000dd00001177983 */ /* 0x000ee80000300800 */
[----:B----4-:R1:W-:Y:S04]  /*62bd0*/  STS.U16 [R4+UR5+0x32c00], R27 ;  /* 0x032c001b04007988 */ /* 0x0103e80008000405 */
[----:B------:R4:W-:Y:S04]  /*62be0*/  STS.U16 [R4+UR5+0x32d00], R29 ;  /* 0x032d001d04007988 */ /* 0x0009e80008000405 */
[----:B0-----:R-:W3:Y:S04]  /*62bf0*/  LDL.LU R25, [R1+0xdcc] ;  /* 0x000dcc0001197983 */ /* 0x001ee80000300800 */
[----:B-1----:R-:W3:Y:S04]  /*62c00*/  LDL.LU R27, [R1+0x2f44] ;  /* 0x002f4400011b7983 */ /* 0x002ee80000300800 */
[----:B----4-:R-:W4:Y:S04]  /*62c10*/  LDL.LU R29, [R1+0x2f40] ;  /* 0x002f4000011d7983 */ /* 0x010f280000300800 */
[----:B--2---:R0:W-:Y:S04]  /*62c20*/  STS.U16 [R4+UR5+0x3fd00], R28 ;  /* 0x03fd001c04007988 */ /* 0x0041e80008000405 */
[----:B0-----:R-:W2:Y:S04]  /*62c30*/  LDL.LU R28, [R1+0xd6c] ;  /* 0x000d6c00011c7983 */ /* 0x001ea80000300800 */
[----:B--2---:R0:W-:Y:S04]  /*62c40*/  STL [R1+0x2f34], R28 ;  /* 0x002f341c01007387 */ /* 0x0041e80000100800 */
[----:B0-----:R-:W2:Y:S04]  /*62c50*/  LDL.LU R28, [R1+0xd70] ;  /* 0x000d7000011c7983 */ /* 0x001ea80000300800 */
[----:B--2---:R0:W-:Y:S04]  /*62c60*/  STL [R1+0x2f38], R28 ;  /* 0x002f381c01007387 */ /* 0x0041e80000100800 */
[----:B0-----:R-:W2:Y:S04]  /*62c70*/  LDL.LU R28, [R1+0xd9c] ;  /* 0x000d9c00011c7983 */ /* 0x001ea80000300800 */
        /* <DEDUP_REMOVED lines=18> */
[----:B-1----:R-:W2:Y:S04]  /*62da0*/  LDL.LU R28, [R1+0xda0] ;  /* 0x000da000011c7983 */ /* 0x002ea80000300800 */
[----:B------:R-:W-:Y:S04]  /*62db0*/  STS.U16 [R4+UR5+0x3bc00], R10 ;  /* 0x03bc000a04007988 */ /* 0x000fe80008000405 */
[----:B------:R-:W-:Y:S04]  /*62dc0*/  STS.U16 [R4+UR5+0x3bd00], R11 ;  /* 0x03bd000b04007988 */ /* 0x000fe80008000405 */
[----:B------:R-:W-:Y:S04]  /*62dd0*/  STS.U16 [R4+UR5+0x3cc00], R12 ;  /* 0x03cc000c04007988 */ /* 0x000fe80008000405 */
[----:B------:R-:W-:Y:S04]  /*62de0*/  STS.U16 [R4+UR5+0x3cd00], R13 ;  /* 0x03cd000d04007988 */ /* 0x000fe80008000405 */
[----:B------:R-:W-:Y:S04]  /*62df0*/  STS.U16 [R4+UR5+0x3dc00], R16 ;  /* 0x03dc001004007988 */ /* 0x000fe80008000405 */
[----:B------:R-:W-:Y:S04]  /*62e00*/  STS.U16 [R4+UR5+0x3dd00], R15 ;  /* 0x03dd000f04007988 */ /* 0x000fe80008000405 */
[----:B----4-:R-:W-:Y:S04]  /*62e10*/  STS.U16 [R4+UR5+0x3ec00], R29 ;  /* 0x03ec001d04007988 */ /* 0x010fe80008000405 */
[----:B---3--:R-:W-:Y:S04]  /*62e20*/  STS.U16 [R4+UR5+0x3ed00], R27 ;  /* 0x03ed001b04007988 */ /* 0x008fe80008000405 */
[----:B------:R1:W-:Y:S01]  /*62e30*/  STS.U16 [R4+UR5+0x3fc00], R26 ;  /* 0x03fc001a04007988 */ /* 0x0003e20008000405 */
[----:B0-----:R-:W-:-:S03]  /*62e40*/  LOP3.LUT R2, R2, 0x7f, RZ, 0xc0, !PT ;  /* 0x0000007f02027812 */ /* 0x001fc600078ec0ff */
[----:B-1----:R-:W3:Y:S04]  /*62e50*/  LDL.LU R4, [R1+0xd40] ;  /* 0x000d400001047983 */ /* 0x002ee80000300800 */
        /* <DEDUP_REMOVED lines=13> */
[----:B------:R-:W-:-:S03]  /*62f30*/  IMAD.SHL.U32 R2, R2, 0x2, RZ ;  /* 0x0000000202027824 */ /* 0x000fc600078e00ff */
[----:B------:R-:W3:Y:S04]  /*62f40*/  LDL.LU R0, [R1+0xbf0] ;  /* 0x000bf00001007983 */ /* 0x000ee80000300800 */
[----:B------:R-:W3:Y:S04]  /*62f50*/  LDL.LU R14, [R1+0xbec] ;  /* 0x000bec00010e7983 */ /* 0x000ee80000300800 */
[----:B------:R-:W3:Y:S04]  /*62f60*/  LDL.LU R7, [R1+0xbc0] ;  /* 0x000bc00001077983 */ /* 0x000ee80000300800 */
[----:B------:R-:W3:Y:S04]  /*62f70*/  LDL.LU R8, [R1+0xbbc] ;  /* 0x000bbc0001087983 */ /* 0x000ee80000300800 */
[----:B------:R-:W3:Y:S01]  /*62f80*/  LDL.LU R9, [R1+0xb90] ;  /* 0x000b900001097983 */ /* 0x000ee20000300800 */
[----:B------:R-:W-:-:S03]  /*62f90*/  LOP3.LUT R2, R2, 0x70, RZ, 0x3c, !PT ;  /* 0x0000007002027812 */ /* 0x000fc600078e3cff */
        /* <DEDUP_REMOVED lines=82> */
[----:B---3--:R-:W-:Y:S04]  /*634c0*/  STS.U16 [R2+UR5+0x1ff00], R25 ;  /* 0x01ff001902007988 */ /* 0x008fe80008000405 */
[----:B--2---:R0:W-:Y:S04]  /*634d0*/  STS.U16 [R2+UR5+0x11f00], R28 ;  /* 0x011f001c02007988 */ /* 0x0041e80008000405 */
[----:B0-----:R-:W2:Y:S04]  /*634e0*/  LDL.LU R28, [R1+0x2f28] ;  /* 0x002f2800011c7983 */ /* 0x001ea80000300800 */
[----:B------:R-:W3:Y:S04]  /*634f0*/  LDL.LU R25, [R1+0x760] ;  /* 0x0007600001197983 */ /* 0x000ee80000300800 */
[----:B--2---:R-:W-:Y:S04]  /*63500*/  STS.U16 [R2+UR5+0x12e00], R28 ;  /* 0x012e001c02007988 */ /* 0x004fe80008000405 */
[----:B---3--:R0:W-:Y:S04]  /*63510*/  STL [R1+0x2f24], R25 ;  /* 0x002f241901007387 */ /* 0x0081e80000100800 */
[----:B0-----:R-:W2:Y:S04]  /*63520*/  LDL.LU R25, [R1+0x764] ;  /* 0x0007640001197983 */ /* 0x001ea80000300800 */
[----:B------:R-:W3:Y:S04]  /*63530*/  LDL.LU R28, [R1+0x728] ;  /* 0x00072800011c7983 */ /* 0x000ee80000300800 */
[----:B------:R-:W-:Y:S04]  /*63540*/  STS.U16 [R2+UR5+0x12f00], R4 ;  /* 0x012f000402007988 */ /* 0x000fe80008000405 */
        /* <DEDUP_REMOVED lines=54> */
[----:B0-----:R-:W2:Y:S04]  /*638b0*/  LDL.LU R25, [R1+0x2f24] ;  /* 0x002f240001197983 */ /* 0x001ea80000300800 */
[----:B---3--:R-:W-:Y:S04]  /*638c0*/  STS.U16 [R2+UR5+0x21e00], R28 ;  /* 0x021e001c02007988 */ /* 0x008fe80008000405 */
[----:B----4-:R-:W-:Y:S04]  /*638d0*/  STS.U16 [R2+UR5+0x29e00], R0 ;  /* 0x029e000002007988 */ /* 0x010fe80008000405 */
        /* <DEDUP_REMOVED lines=22> */
[----:B------:R0:W-:Y:S04]  /*63a40*/  STS.U16 [R2+UR5+0x2fe00], R25 ;  /* 0x02fe001902007988 */ /* 0x0001e80008000405 */
[----:B------:R-:W2:Y:S04]  /*63a50*/  LDL.LU R23, [R1+0x2f4] ;  /* 0x0002f40001177983 */ /* 0x000ea80000300800 */
        /* <DEDUP_REMOVED lines=26> */
[----:B----4-:R-:W4:Y:S04]  /*63c00*/  LDL.LU R8, [R1+0xa0] ;  /* 0x0000a00001087983 */ /* 0x010f280000300800 */
        /* <DEDUP_REMOVED lines=11> */
[----:B------:R-:W4:Y:S04]  /*63cc0*/  LDL.LU R16, [R1+0xe00] ;  /* 0x000e000001107983 */ /* 0x000f280000300800 */
[----:B0-----:R-:W4:Y:S04]  /*63cd0*/  LDL.LU R15, [R1+0xdfc] ;  /* 0x000dfc00010f7983 */ /* 0x001f280000300800 */
[----:B--2---:R0:W-:Y:S04]  /*63ce0*/  STS.U16 [R2+UR5+0x30f00], R0 ;  /* 0x030f000002007988 */ /* 0x0041e80008000405 */
[----:B0-----:R-:W2:Y:S04]  /*63cf0*/  LDL.LU R0, [R1+0x2f1c] ;  /* 0x002f1c0001007983 */ /* 0x001ea80000300800 */
[----:B------:R-:W-:Y:S04]  /*63d00*/  STS.U16 [R2+UR5+0x31f00], R23 ;  /* 0x031f001702007988 */ /* 0x000fe80008000405 */
[----:B---3--:R-:W-:Y:S04]  /*63d10*/  STS.U16 [R2+UR5+0x32e00], R25 ;  /* 0x032e001902007988 */ /* 0x008fe80008000405 */
[----:B--2---:R0:W-:Y:S04]  /*63d20*/  STS.U16 [R2+UR5+0x31e00], R0 ;  /* 0x031e000002007988 */ /* 0x0041e80008000405 */
[----:B0-----:R-:W2:Y:S04]  /*63d30*/  LDL.LU R0, [R1+0x2f18] ;  /* 0x002f180001007983 */ /* 0x001ea80000300800 */
[----:B------:R-:W3:Y:S04]  /*63d40*/  LDL.LU R23, [R1+0x2f14] ;  /* 0x002f140001177983 */ /* 0x000ee80000300800 */
        /* <DEDUP_REMOVED lines=26> */
[----:B---3--:R-:W-:Y:S04]  /*63ef0*/  STS.U16 [R2+UR5+0x3ef00], R23 ;  /* 0x03ef001702007988 */ /* 0x008fe80008000405 */
[----:B--2---:R-:W-:Y:S04]  /*63f00*/  STS.U16 [R2+UR5+0x3ee00], R25 ;  /* 0x03ee001902007988 */ /* 0x004fe80008000405 */
[----:B0-----:R-:W2:Y:S01]  /*63f10*/  LDL R21, [R1+0x334] ;  /* 0x0003340001157983 */ /* 0x001ea20000100800 */
[----:B------:R-:W-:Y:S06]  /*63f20*/  BAR.SYNC.DEFER_BLOCKING 0x0 ;  /* 0x0000000000007b1d */ /* 0x000fec0000010000 */
[----:B------:R-:W-:Y:S04]  /*63f30*/  LDSM.16.M88.4 R4, [R0+UR6+0x4000] ;  /* 0x004000060004783b */ /* 0x000fe80008000200 */
[----:B------:R-:W-:Y:S04]  /*63f40*/  LDSM.16.M88.4 R16, [R0+UR6+0x8000] ;  /* 0x008000060010783b */ /* 0x000fe80008000200 */
[----:B------:R-:W-:Y:S04]  /*63f50*/  LDSM.16.M88.4 R8, [R0+UR6] ;  /* 0x000000060008783b */ /* 0x000fe80008000200 */
[----:B------:R-:W0:Y:S02]  /*63f60*/  LDSM.16.M88.4 R24, [R0+UR6+0xc000] ;  /* 0x00c000060018783b */ /* 0x000e240008000200 */
[----:B0-----:R-:W-:-:S02]  /*63f70*/  IMAD.MOV.U32 R29, RZ, RZ, R25 ;  /* 0x000000ffff1d7224 */ /* 0x001fc400078e0019 */
[----:B------:R-:W-:Y:S01]  /*63f80*/  IMAD.MOV.U32 R2, RZ, RZ, R27 ;  /* 0x000000ffff027224 */ /* 0x000fe200078e001b */
[----:B--2---:R-:W0:Y:S04]  /*63f90*/  LDSM.16.MT88.4 R12, [R21+0x40000] ;  /* 0x04000000150c783b */ /* 0x004e280000004200 */
[----:B------:R-:W-:Y:S04]  /*63fa0*/  STL [R1+0x450c], R21 ;  /* 0x00450c1501007387 */ /* 0x000fe80000100800 */
[----:B------:R-:W-:Y:S04]  /*63fb0*/  LDSM.16.M88.4 R20, [R0+UR6+0x30000] ;  /* 0x030000060014783b */ /* 0x000fe80008000200 */
[----:B0-----:R-:W-:Y:S04]  /*63fc0*/  STL [R1+0x4508], R15 ;  /* 0x0045080f01007387 */ /* 0x001fe80000100800 */
[----:B------:R-:W-:Y:S04]  /*63fd0*/  STL [R1+0x4500], R4 ;  /* 0x0045000401007387 */ /* 0x000fe80000100800 */
[----:B------:R-:W-:Y:S04]  /*63fe0*/  STL [R1+0x44fc], R5 ;  /* 0x0044fc0501007387 */ /* 0x000fe80000100800 */
[----:B------:R-:W-:Y:S04]  /*63ff0*/  STL [R1+0x4504], R16 ;  /* 0x0045041001007387 */ /* 0x000fe80000100800 */
[----:B------:R-:W-:Y:S04]  /*64000*/  STL [R1+0x44f8], R17 ;  /* 0x0044f81101007387 */ /* 0x000fe80000100800 */
[----:B------:R-:W-:Y:S04]  /*64010*/  STL.64 [R1+0x18], R10 ;  /* 0x0000180a01007387 */ /* 0x000fe80000100a00 */
[----:B------:R-:W-:Y:S04]  /*64020*/  STL [R1+0x44f4], R18 ;  /* 0x0044f41201007387 */ /* 0x000fe80000100800 */
[----:B------:R-:W-:Y:S04]  /*64030*/  STL.64 [R1+0x8], R6 ;  /* 0x0000080601007387 */ /* 0x000fe80000100a00 */
[----:B------:R-:W0:Y:S04]  /*64040*/  LDSM.16.M88.4 R4, [R0+UR6+0x10000] ;  /* 0x010000060004783b */ /* 0x000e280008000200 */
[----:B------:R-:W-:Y:S04]  /*64050*/  STL [R1+0x44f0], R19 ;  /* 0x0044f01301007387 */ /* 0x000fe80000100800 */
[----:B------:R-:W-:Y:S04]  /*64060*/  STL [R1+0x30], R24 ;  /* 0x0000301801007387 */ /* 0x000fe80000100800 */
[----:B------:R-:W-:Y:S04]  /*64070*/  STL [R1+0x38], R26 ;  /* 0x0000381a01007387 */ /* 0x000fe80000100800 */
[----:B------:R-:W-:Y:S04]  /*64080*/  STL [R1+0x44d4], R29 ;  /* 0x0044d41d01007387 */ /* 0x000fe80000100800 */
[----:B------:R-:W-:Y:S01]  /*64090*/  STL [R1+0x44d0], R2 ;  /* 0x0044d00201007387 */ /* 0x000fe20000100800 */
[----:B0-----:R-:W-:-:S03]  /*640a0*/  IMAD.MOV.U32 R28, RZ, RZ, R6 ;  /* 0x000000ffff1c7224 */ /* 0x001fc600078e0006 */
[----:B------:R-:W-:Y:S01]  /*640b0*/  STL.64 [R1+0x70], R4 ;  /* 0x0000700401007387 */ /* 0x000fe20000100a00 */
[----:B------:R-:W-:-:S03]  /*640c0*/  IMAD.MOV.U32 R3, RZ, RZ, R7 ;  /* 0x000000ffff037224 */ /* 0x000fc600078e0007 */
[----:B------:R-:W0:Y:S04]  /*640d0*/  LDSM.16.M88.4 R4, [R0+UR6+0x14000] ;  /* 0x014000060004783b */ /* 0x000e280008000200 */
[----:B------:R-:W-:Y:S04]  /*640e0*/  STL [R1+0x44d8], R3 ;  /* 0x0044d80301007387 */ /* 0x000fe80000100800 */
[----:B------:R1:W-:Y:S01]  /*640f0*/  STL [R1+0x4388], R28 ;  /* 0x0043881c01007387 */ /* 0x0003e20000100800 */
[----:B0-----:R-:W-:-:S03]  /*64100*/  IMAD.MOV.U32 R2, RZ, RZ, R4 ;  /* 0x000000ffff027224 */ /* 0x001fc600078e0004 */
[----:B------:R-:W-:Y:S01]  /*64110*/  STL.64 [R1+0x68], R6 ;  /* 0x0000680601007387 */ /* 0x000fe20000100a00 */
[----:B-1----:R-:W-:-:S03]  /*64120*/  IMAD.MOV.U32 R28, RZ, RZ, R5 ;  /* 0x000000ffff1c7224 */ /* 0x002fc600078e0005 */
[----:B------:R-:W0:Y:S04]  /*64130*/  LDSM.16.M88.4 R4, [R0+UR6+0x18000] ;  /* 0x018000060004783b */ /* 0x000e280008000200 */
[----:B------:R-:W-:Y:S04]  /*64140*/  STL [R1+0x44e0], R2 ;  /* 0x0044e00201007387 */ /* 0x000fe80000100800 */
[----:B------:R-:W-:Y:S01]  /*64150*/  STL [R1+0x44dc], R28 ;  /* 0x0044dc1c01007387 */ /* 0x000fe20000100800 */
[----:B0-----:R-:W-:-:S03]  /*64160*/  IMAD.MOV.U32 R3, RZ, RZ, R4 ;  /* 0x000000ffff037224 */ /* 0x001fc600078e0004 */
[----:B------:R-:W-:Y:S01]  /*64170*/  STL.64 [R1+0x98], R6 ;  /* 0x0000980601007387 */ /* 0x000fe20000100a00 */
[----:B------:R-:W-:-:S03]  /*64180*/  IMAD.MOV.U32 R29, RZ, RZ, R5 ;  /* 0x000000ffff1d7224 */ /* 0x000fc600078e0005 */
[----:B------:R-:W0:Y:S04]  /*64190*/  LDSM.16.M88.4 R4, [R0+UR6+0x1c000] ;  /* 0x01c000060004783b */ /* 0x000e280008000200 */
[----:B------:R-:W-:Y:S04]  /*641a0*/  STL [R1+0x44e8], R3 ;  /* 0x0044e80301007387 */ /* 0x000fe80000100800 */
[----:B------:R-:W-:Y:S04]  /*641b0*/  STL [R1+0x44e4], R29 ;  /* 0x0044e41d01007387 */ /* 0x000fe80000100800 */
[----:B0-----:R-:W-:Y:S01]  /*641c0*/  STL [R1+0xb4], R5 ;  /* 0x0000b40501007387 */ /* 0x001fe20000100800 */
[----:B------:R-:W-:-:S03]  /*641d0*/  IMAD.MOV.U32 R28, RZ, RZ, R4 ;  /* 0x000000ffff1c7224 */ /* 0x000fc600078e0004 */
[----:B------:R-:W-:Y:S04]  /*641e0*/  STL.64 [R1+0xb8], R6 ;  /* 0x0000b80601007387 */ /* 0x000fe80000100a00 */
[----:B------:R-:W0:Y:S04]  /*641f0*/  LDSM.16.M88.4 R4, [R0+UR6+0x20000] ;  /* 0x020000060004783b */ /* 0x000e280008000200 */
[----:B------:R-:W-:Y:S01]  /*64200*/  STL [R1+0x44ec], R28 ;  /* 0x0044ec1c01007387 */ /* 0x000fe20000100800 */
[----:B0-----:R-:W-:-:S03]  /*64210*/  IMAD.MOV.U32 R29, RZ, RZ, R4 ;  /* 0x000000ffff1d7224 */ /* 0x001fc600078e0004 */
[----:B------:R-:W-:Y:S01]  /*64220*/  STL.64 [R1+0xd8], R6 ;  /* 0x0000d80601007387 */ /* 0x000fe20000100a00 */
[----:B------:R-:W-:-:S03]  /*64230*/  IMAD.MOV.U32 R2, RZ, RZ, R5 ;  /* 0x000000ffff027224 */ /* 0x000fc600078e0005 */
[----:B------:R-:W0:Y:S04]  /*64240*/  LDSM.16.M88.4 R4, [R0+UR6+0x24000] ;  /* 0x024000060004783b */ /* 0x000e280008000200 */
[----:B0-----:R-:W-:Y:S01]  /*64250*/  STL [R1+0x100], R4 ;  /* 0x0001000401007387 */ /* 0x001fe20000100800 */
[----:B------:R-:W-:-:S03]  /*64260*/  IMAD.MOV.U32 R3, RZ, RZ, R5 ;  /* 0x000000ffff037224 */ /* 0x000fc600078e0005 */
[----:B------:R-:W-:Y:S04]  /*64270*/  STL.64 [R1+0x108], R6 ;  /* 0x0001080601007387 */ /* 0x000fe80000100a00 */
[----:B------:R-:W0:Y:S02]  /*64280*/  LDSM.16.M88.4 R4, [R0+UR6+0x28000] ;  /* 0x028000060004783b */ /* 0x000e240008000200 */
[----:B0-----:R-:W-:Y:S02]  /*64290*/  IMAD.MOV.U32 R19, RZ, RZ, R4 ;  /* 0x000000ffff137224 */ /* 0x001fe400078e0004 */
[----:B------:R-:W-:Y:S01]  /*642a0*/  STL.64 [R1+0x138], R6 ;  /* 0x0001380601007387 */ /* 0x000fe20000100a00 */
[----:B------:R-:W-:-:S03]  /*642b0*/  IMAD.MOV.U32 R28, RZ, RZ, R5 ;  /* 0x000000ffff1c7224 */ /* 0x000fc600078e0005 */
[----:B------:R-:W0:Y:S04]  /*642c0*/  LDSM.16.M88.4 R4, [R0+UR6+0x2c000] ;  /* 0x02c000060004783b */ /* 0x000e280008000200 */
[----:B0-----:R0:W-:Y:S01]  /*642d0*/  STL.64 [R1+0x168], R6 ;  /* 0x0001680601007387 */ /* 0x0011e20000100a00 */
[----:B------:R-:W-:Y:S02]  /*642e0*/  IMAD.MOV.U32 R17, RZ, RZ, R4 ;  /* 0x000000ffff117224 */ /* 0x000fe400078e0004 */
[----:B------:R-:W-:Y:S01]  /*642f0*/  IMAD.MOV.U32 R18, RZ, RZ, R5 ;  /* 0x000000ffff127224 */ /* 0x000fe200078e0005 */
[----:B------:R-:W2:Y:S04]  /*64300*/  LDL.LU.64 R24, [R1+0x6b0] ;  /* 0x0006b00001187983 */ /* 0x000ea80000300a00 */
[----:B------:R-:W2:Y:S01]  /*64310*/  LDL.LU.64 R26, [R1+0x6b8] ;  /* 0x0006b800011a7983 */ /* 0x000ea20000300a00 */
[----:B0-----:R-:W-:-:S03]  /*64320*/  IMAD.MOV.U32 R7, RZ, RZ, R20 ;  /* 0x000000ffff077224 */ /* 0x001fc600078e0014 */
[----:B------:R-:W-:Y:S01]  /*64330*/  STL.64 [R1+0x198], R22 ;  /* 0x0001981601007387 */ /* 0x000fe20000100a00 */
[----:B------:R-:W-:-:S03]  /*64340*/  IMAD.MOV.U32 R6, RZ, RZ, R21 ;  /* 0x000000ffff067224 */ /* 0x000fc600078e0015 */
[----:B------:R-:W0:Y:S02]  /*64350*/  LDSM.16.M88.4 R20, [R0+UR6+0x34000] ;  /* 0x034000060014783b */ /* 0x000e240008000200 */
[----:B0-----:R-:W-:Y:S02]  /*64360*/  IMAD.MOV.U32 R11, RZ, RZ, R20 ;  /* 0x000000ffff0b7224 */ /* 0x001fe400078e0014 */
[----:B------:R-:W-:Y:S01]  /*64370*/  STL.64 [R1+0x1b8], R22 ;  /* 0x0001b81601007387 */ /* 0x000fe20000100a00 */
[----:B------:R-:W-:-:S03]  /*64380*/  IMAD.MOV.U32 R10, RZ, RZ, R21 ;  /* 0x000000ffff0a7224 */ /* 0x000fc600078e0015 */
[----:B------:R-:W0:Y:S02]  /*64390*/  LDSM.16.M88.4 R20, [R0+UR6+0x38000] ;  /* 0x038000060014783b */ /* 0x000e240008000200 */
[----:B0-----:R-:W-:Y:S02]  /*643a0*/  IMAD.MOV.U32 R4, RZ, RZ, R20 ;  /* 0x000000ffff047224 */ /* 0x001fe400078e0014 */
[----:B------:R-:W-:Y:S01]  /*643b0*/  STL.64 [R1+0x1e8], R22 ;  /* 0x0001e81601007387 */ /* 0x000fe20000100a00 */
[----:B------:R-:W-:-:S03]  /*643c0*/  IMAD.MOV.U32 R5, RZ, RZ, R21 ;  /* 0x000000ffff057224 */ /* 0x000fc600078e0015 */
[----:B------:R-:W0:Y:S04]  /*643d0*/  LDSM.16.M88.4 R20, [R0+UR6+0x3c000] ;  /* 0x03c000060014783b */ /* 0x000e280008000200 */
[----:B0-----:R-:W-:Y:S01]  /*643e0*/  STL.64 [R1+0x1f8], R22 ;  /* 0x0001f81601007387 */ /* 0x001fe20000100a00 */
[----:B------:R-:W-:Y:S02]  /*643f0*/  IMAD.MOV.U32 R16, RZ, RZ, R21 ;  /* 0x000000ffff107224 */ /* 0x000fe400078e0015 */
[----:B------:R-:W-:Y:S01]  /*64400*/  IMAD.MOV.U32 R15, RZ, RZ, R20 ;  /* 0x000000ffff0f7224 */ /* 0x000fe200078e0014 */
[----:B------:R-:W3:Y:S04]  /*64410*/  LDL.LU R21, [R1+0x450c] ;  /* 0x00450c0001157983 */ /* 0x000ee80000300800 */
[----:B---3--:R-:W0:Y:S04]  /*64420*/  LDSM.16.MT88.4 R20, [R21+0x40200] ;  /* 0x040200001514783b */ /* 0x008e280000004200 */
[----:B0-----:R-:W-:Y:S04]  /*64430*/  STL.64 [R1+0x43a8], R22 ;  /* 0x0043a81601007387 */ /* 0x001fe80000100a00 */
[----:B------:R0:W-:Y:S02]  /*64440*/  STL.64 [R1+0x43a0], R20 ;  /* 0x0043a01401007387 */ /* 0x0001e40000100a00 */
[----:B0-----:R-:W-:-:S02]  /*64450*/  IMAD.MOV.U32 R20, RZ, RZ, R15 ;  /* 0x000000ffff147224 */ /* 0x001fc400078e000f */
[----:B------:R-:W2:Y:S01]  /*64460*/  LDL.LU R15, [R1+0x4508] ;  /* 0x00450800010f7983 */ /* 0x000ea20000300800 */
[----:B------:R-:W-:-:S03]  /*64470*/  IMAD.MOV.U32 R21, RZ, RZ, R16 ;  /* 0x000000ffff157224 */ /* 0x000fc600078e0010 */
[----:B------:R-:W3:Y:S04]  /*64480*/  LDL.LU R16, [R1+0x4504] ;  /* 0x0045040001107983 */ /* 0x000ee80000300800 */
[----:B------:R0:W-:Y:S02]  /*64490*/  STL.64 [R1+0x43c0], R20 ;  /* 0x0043c01401007387 */ /* 0x0001e40000100a00 */
[----:B0-----:R-:W-:Y:S02]  /*644a0*/  IMAD.MOV.U32 R20, RZ, RZ, R4 ;  /* 0x000000ffff147224 */ /* 0x001fe400078e0004 */
[----:B------:R-:W-:Y:S01]  /*644b0*/  IMAD.MOV.U32 R21, RZ, RZ, R5 ;  /* 0x000000ffff157224 */ /* 0x000fe200078e0005 */
[----:B------:R-:W4:Y:S04]  /*644c0*/  LDL.LU R4, [R1+0x4500] ;  /* 0x0045000001047983 */ /* 0x000f280000300800 */
[----:B------:R-:W4:Y:S04]  /*644d0*/  LDL.LU R5, [R1+0x44fc] ;  /* 0x0044fc0001057983 */ /* 0x000f280000300800 */
[----:B------:R0:W-:Y:S02]  /*644e0*/  STL.64 [R1+0x43d0], R20 ;  /* 0x0043d01401007387 */ /* 0x0001e40000100a00 */
[----:B0-----:R-:W-:-:S02]  /*644f0*/  IMAD.MOV.U32 R20, RZ, RZ, R11 ;  /* 0x000000ffff147224 */ /* 0x001fc400078e000b */
[----:B------:R-:W-:-:S05]  /*64500*/  IMAD.MOV.U32 R21, RZ, RZ, R10 ;  /* 0x000000ffff157224 */ /* 0x000fca00078e000a */
[----:B------:R0:W-:Y:S02]  /*64510*/  STL.64 [R1+0x43e8], R20 ;  /* 0x0043e81401007387 */ /* 0x0001e40000100a00 */
[----:B0-----:R-:W-:Y:S02]  /*64520*/  IMAD.MOV.U32 R20, RZ, RZ, R7 ;  /* 0x000000ffff147224 */ /* 0x001fe400078e0007 */
[----:B------:R-:W-:Y:S01]  /*64530*/  IMAD.MOV.U32 R21, RZ, RZ, R6 ;  /* 0x000000ffff157224 */ /* 0x000fe200078e0006 */
[C---:B--2---:R-:W-:Y:S01]  /*64540*/  HMMA.16816.F32 R24, R12.reuse, R8, R24 ;  /* 0x000000080c18723c */ /* 0x044fe20000001818 */
[----:B------:R-:W3:Y:S04]  /*64550*/  LDL.LU.64 R8, [R1+0x690] ;  /* 0x0006900001087983 */ /* 0x000ee80000300a00 */
[----:B------:R-:W3:Y:S04]  /*64560*/  LDL.LU.64 R10, [R1+0x698] ;  /* 0x00069800010a7983 */ /* 0x000ee80000300a00 */
[----:B------:R0:W-:Y:S04]  /*64570*/  STL.64 [R1+0x4400], R20 ;  /* 0x0044001401007387 */ /* 0x0001e80000100a00 */
[----:B0-----:R-:W4:Y:S04]  /*64580*/  LDL.LU.64 R20, [R1+0x6a0] ;  /* 0x0006a00001147983 */ /* 0x001f280000300a00 */
[----:B------:R-:W4:Y:S04]  /*64590*/  LDL.LU.64 R22, [R1+0x6a8] ;  /* 0x0006a80001167983 */ /* 0x000f280000300a00 */
[----:B------:R-:W-:Y:S04]  /*645a0*/  STL.64 [R1+0x43b8], R26 ;  /* 0x0043b81a01007387 */ /* 0x000fe80000100a00 */
[----:B------:R-:W-:Y:S01]  /*645b0*/  STL.64 [R1+0x43b0], R24 ;  /* 0x0043b01801007387 */ /* 0x000fe20000100a00 */
[----:B----4-:R-:W-:Y:S01]  /*645c0*/  HMMA.16816.F32 R4, R12, R4, R20 ;  /* 0x000000040c04723c */ /* 0x010fe20000001814 */
[----:B------:R-:W-:-:S02]  /*645d0*/  IMAD.MOV.U32 R20, RZ, RZ, R17 ;  /* 0x000000ffff147224 */ /* 0x000fc400078e0011 */
[----:B------:R-:W-:Y:S01]  /*645e0*/  IMAD.MOV.U32 R21, RZ, RZ, R18 ;  /* 0x000000ffff157224 */ /* 0x000fe200078e0012 */
[----:B------:R-:W3:Y:S04]  /*645f0*/  LDL.LU R17, [R1+0x44f8] ;  /* 0x0044f80001117983 */ /* 0x000ee80000300800 */
[----:B------:R-:W2:Y:S04]  /*64600*/  LDL.LU R18, [R1+0x44f4] ;  /* 0x0044f40001127983 */ /* 0x000ea80000300800 */
[----:B------:R0:W-:Y:S02]  /*64610*/  STL.64 [R1+0x4418], R20 ;  /* 0x0044181401007387 */ /* 0x0001e40000100a00 */
[----:B0-----:R-:W-:-:S02]  /*64620*/  IMAD.MOV.U32 R20, RZ, RZ, R19 ;  /* 0x000000ffff147224 */ /* 0x001fc400078e0013 */
[----:B------:R-:W-:Y:S01]  /*64630*/  IMAD.MOV.U32 R21, RZ, RZ, R28 ;  /* 0x000000ffff157224 */ /* 0x000fe200078e001c */
[----:B------:R-:W2:Y:S04]  /*64640*/  LDL.LU R19, [R1+0x44f0] ;  /* 0x0044f00001137983 */ /* 0x000ea80000300800 */
[----:B------:R-:W4:Y:S04]  /*64650*/  LDL.LU R28, [R1+0x44ec] ;  /* 0x0044ec00011c7983 */ /* 0x000f280000300800 */
[----:B------:R-:W-:Y:S04]  /*64660*/  STL.64 [R1+0x4430], R20 ;  /* 0x0044301401007387 */ /* 0x000fe80000100a00 */
[----:B------:R0:W-:Y:S04]  /*64670*/  STL.64 [R1+0x4398], R6 ;  /* 0x0043980601007387 */ /* 0x0001e80000100a00 */
[----:B------:R-:W-:Y:S04]  /*64680*/  STL.64 [R1+0x4390], R4 ;  /* 0x0043900401007387 */ /* 0x000fe80000100a00 */
[----:B0-----:R-:W2:Y:S04]  /*64690*/  LDL.LU R6, [R1+0x18] ;  /* 0x0000180001067983 */ /* 0x001ea80000300800 */
[----:B------:R-:W2:Y:S01]  /*646a0*/  LDL.LU R7, [R1+0x1c] ;  /* 0x00001c0001077983 */ /* 0x000ea20000300800 */
[----:B------:R-:W-:Y:S01]  /*646b0*/  IMAD.MOV.U32 R21, RZ, RZ, R3 ;  /* 0x000000ffff157224 */ /* 0x000fe200078e0003 */
[----:B---3--:R-:W-:Y:S02]  /*646c0*/  HMMA.16816.F32 R8, R12, R16, R8 ;  /* 0x000000100c08723c */ /* 0x008fe40000001808 */
[----:B--2---:R-:W-:Y:S04]  /*646d0*/  STL.64 [R1+0x43c8], R6 ;  /* 0x0043c80601007387 */ /* 0x004fe80000100a00 */
[----:B------:R-:W-:Y:S04]  /*646e0*/  STL.64 [R1+0x44c8], R18 ;  /* 0x0044c81201007387 */ /* 0x000fe80000100a00 */
[----:B------:R-:W2:Y:S04]  /*646f0*/  LDL.LU R20, [R1+0x100] ;  /* 0x0001000001147983 */ /* 0x000ea80000300800 */
[----:B------:R-:W3:Y:S04]  /*64700*/  LDL.LU R3, [R1+0x44e8] ;  /* 0x0044e80001037983 */ /* 0x000ee80000300800 */
[----:B--2---:R0:W-:Y:S02]  /*64710*/  STL.64 [R1+0x4448], R20 ;  /* 0x0044481401007387 */ /* 0x0041e40000100a00 */
[----:B0-----:R-:W-:-:S02]  /*64720*/  IMAD.MOV.U32 R20, RZ, RZ, R29 ;  /* 0x000000ffff147224 */ /* 0x001fc400078e001d */
[----:B------:R-:W-:Y:S01]  /*64730*/  IMAD.MOV.U32 R21, RZ, RZ, R2 ;  /* 0x000000ffff157224 */ /* 0x000fe200078e0002 */
[----:B------:R-:W2:Y:S04]  /*64740*/  LDL.LU R29, [R1+0x44e4] ;  /* 0x0044e400011d7983 */ /* 0x000ea80000300800 */
[----:B------:R-:W2:Y:S04]  /*64750*/  LDL.LU R2, [R1+0x44e0] ;  /* 0x0044e00001027983 */ /* 0x000ea80000300800 */
[----:B------:R4:W-:Y:S02]  /*64760*/  STL.64 [R1+0x4460], R20 ;  /* 0x0044601401007387 */ /* 0x0009e40000100a00 */
[----:B----4-:R-:W-:-:S02]  /*64770*/  IMAD.MOV.U32 R20, RZ, RZ, R28 ;  /* 0x000000ffff147224 */ /* 0x010fc400078e001c */
[----:B------:R-:W4:Y:S04]  /*64780*/  LDL.LU R28, [R1+0x44dc] ;  /* 0x0044dc00011c7983 */ /* 0x000f280000300800 */
[----:B------:R-:W2:Y:S04]  /*64790*/  LDL.LU R21, [R1+0xb4] ;  /* 0x0000b40001157983 */ /* 0x000ea80000300800 */
[----:B--2---:R3:W-:Y:S02]  /*647a0*/  STL.64 [R1+0x4478], R20 ;  /* 0x0044781401007387 */ /* 0x0047e40000100a00 */
[----:B---3--:R-:W-:-:S02]  /*647b0*/  IMAD.MOV.U32 R20, RZ, RZ, R3 ;  /* 0x000000ffff147224 */ /* 0x008fc400078e0003 */
[----:B------:R-:W-:Y:S01]  /*647c0*/  IMAD.MOV.U32 R21, RZ, RZ, R29 ;  /* 0x000000ffff157224 */ /* 0x000fe200078e001d */
[----:B------:R-:W2:Y:S04]  /*647d0*/  LDL.LU R3, [R1+0x44d8] ;  /* 0x0044d80001037983 */ /* 0x000ea80000300800 */
[----:B------:R-:W3:Y:S04]  /*647e0*/  LDL.LU R29, [R1+0x44d4] ;  /* 0x0044d400011d7983 */ /* 0x000ee80000300800 */
[----:B------:R0:W-:Y:S02]  /*647f0*/  STL.64 [R1+0x4490], R20 ;  /* 0x0044901401007387 */ /* 0x0001e40000100a00 */
[----:B0-----:R-:W-:-:S02]  /*64800*/  IMAD.MOV.U32 R20, RZ, RZ, R2 ;  /* 0x000000ffff147224 */ /* 0x001fc400078e0002 */
[----:B----4-:R-:W-:Y:S01]  /*64810*/  IMAD.MOV.U32 R21, RZ, RZ, R28 ;  /* 0x000000ffff157224 */ /* 0x010fe200078e001c */
[----:B------:R-:W4:Y:S04]  /*64820*/  LDL.LU R2, [R1+0x44d0] ;  /* 0x0044d00001027983 */ /* 0x000f280000300800 */
[----:B------:R0:W-:Y:S04]  /*64830*/  STL.64 [R1+0x44a8], R20 ;  /* 0x0044a81401007387 */ /* 0x0001e80000100a00 */
[----:B0-----:R-:W2:Y:S04]  /*64840*/  LDL.LU R20, [R1+0x70] ;  /* 0x0000700001147983 */ /* 0x001ea80000300800 */
[----:B------:R-:W2:Y:S04]  /*64850*/  LDL.LU R21, [R1+0x74] ;  /* 0x0000740001157983 */ /* 0x000ea80000300800 */
[----:B--2---:R0:W-:Y:S04]  /*64860*/  STL.64 [R1+0x44c0], R20 ;  /* 0x0044c01401007387 */ /* 0x0041e80000100a00 */
[----:B0-----:R-:W2:Y:S01]  /*64870*/  LDL.LU R20, [R1+0x30] ;  /* 0x0000300001147983 */ /* 0x001ea20000300800 */
[----:B---3--:R-:W-:-:S03]  /*64880*/  IMAD.MOV.U32 R21, RZ, RZ, R29 ;  /* 0x000000ffff157224 */ /* 0x008fc600078e001d */
[----:B------:R-:W2:Y:S04]  /*64890*/  LDL.LU.64 R16, [R1+0x680] ;  /* 0x0006800001107983 */ /* 0x000ea80000300a00 */
[----:B------:R-:W2:Y:S04]  /*648a0*/  LDL.LU.64 R18, [R1+0x688] ;  /* 0x0006880001127983 */ /* 0x000ea80000300a00 */
[----:B------:R-:W-:Y:S04]  /*648b0*/  STL.64 [R1+0x43e0], R10 ;  /* 0x0043e00a01007387 */ /* 0x000fe80000100a00 */
[----:B------:R0:W-:Y:S04]  /*648c0*/  STL.64 [R1+0x43d8], R8 ;  /* 0x0043d80801007387 */ /* 0x0001e80000100a00 */
[----:B0-----:R-:W3:Y:S04]  /*648d0*/  LDL.LU.64 R8, [R1+0x1a0] ;  /* 0x0001a00001087983 */ /* 0x001ee80000300a00 */
[----:B------:R-:W2:Y:S04]  /*648e0*/  LDL.LU.64 R10, [R1+0x1a8] ;  /* 0x0001a800010a7983 */ /* 0x000ea80000300a00 */
[----:B--2---:R-:W-:Y:S04]  /*648f0*/  STL.64 [R1+0x43f8], R10 ;  /* 0x0043f80a01007387 */ /* 0x004fe80000100a00 */
[----:B---3--:R0:W-:Y:S04]  /*64900*/  STL.64 [R1+0x43f0], R8 ;  /* 0x0043f00801007387 */ /* 0x0081e80000100a00 */
[----:B0-----:R-:W2:Y:S04]  /*64910*/  LDL.LU.64 R8, [R1+0x180] ;  /* 0x0001800001087983 */ /* 0x001ea80000300a00 */
[----:B------:R-:W3:Y:S04]  /*64920*/  LDL.LU.64 R10, [R1+0x188] ;  /* 0x00018800010a7983 */ /* 0x000ee80000300a00 */
[----:B---3--:R-:W-:Y:S04]  /*64930*/  STL.64 [R1+0x4410], R10 ;  /* 0x0044100a01007387 */ /* 0x008fe80000100a00 */
[----:B--2---:R0:W-:Y:S04]  /*64940*/  STL.64 [R1+0x4408], R8 ;  /* 0x0044080801007387 */ /* 0x0041e80000100a00 */
        /* <DEDUP_REMOVED lines=21> */
[----:B------:R-:W3:Y:S01]  /*64aa0*/  LDL.LU.64 R10, [R1+0x658] ;  /* 0x00065800010a7983 */ /* 0x000ee20000300a00 */
[----:B------:R-:W-:Y:S03]  /*64ab0*/  HMMA.16816.F32 R20, R12, R20, R16 ;  /* 0x000000140c14723c */ /* 0x000fe60000001810 */
[----:B---3--:R-:W-:Y:S04]  /*64ac0*/  STL.64 [R1+0x44a0], R10 ;  /* 0x0044a00a01007387 */ /* 0x008fe80000100a00 */
[----:B--2---:R0:W-:Y:S04]  /*64ad0*/  STL.64 [R1+0x4498], R8 ;  /* 0x0044980801007387 */ /* 0x0041e80000100a00 */
[----:B0-----:R-:W2:Y:S04]  /*64ae0*/  LDL.LU.64 R8, [R1+0x660] ;  /* 0x0006600001087983 */ /* 0x001ea80000300a00 */
[----:B------:R-:W3:Y:S04]  /*64af0*/  LDL.LU.64 R10, [R1+0x668] ;  /* 0x00066800010a7983 */ /* 0x000ee80000300a00 */
[----:B------:R-:W-:-:S02]  /*64b00*/  IMAD.MOV.U32 R28, RZ, RZ, R20 ;  /* 0x000000ffff1c7224 */ /* 0x000fc400078e0014 */
[----:B------:R-:W-:Y:S01]  /*64b10*/  IMAD.MOV.U32 R29, RZ, RZ, R21 ;  /* 0x000000ffff1d7224 */ /* 0x000fe200078e0015 */
[----:B---3--:R-:W-:Y:S04]  /*64b20*/  STL.64 [R1+0x44b8], R10 ;  /* 0x0044b80a01007387 */ /* 0x008fe80000100a00 */
[----:B--2---:R0:W-:Y:S04]  /*64b30*/  STL.64 [R1+0x44b0], R8 ;  /* 0x0044b00801007387 */ /* 0x0041e80000100a00 */
[----:B0-----:R-:W2:Y:S04]  /*64b40*/  LDL.LU.64 R8, [R1+0x670] ;  /* 0x0006700001087983 */ /* 0x001ea80000300a00 */
[----:B------:R-:W2:Y:S04]  /*64b50*/  LDL.LU.64 R10, [R1+0x678] ;  /* 0x00067800010a7983 */ /* 0x000ea80000300a00 */
[----:B------:R-:W3:Y:S04]  /*64b60*/  LDL.LU.64 R4, [R1+0x1c0] ;  /* 0x0001c00001047983 */ /* 0x000ee80000300a00 */
[----:B------:R-:W3:Y:S04]  /*64b70*/  LDL.LU.64 R6, [R1+0x1c8] ;  /* 0x0001c80001067983 */ /* 0x000ee80000300a00 */
[----:B------:R-:W2:Y:S04]  /*64b80*/  LDL.LU.64 R24, [R1+0x170] ;  /* 0x0001700001187983 */ /* 0x000ea80000300a00 */
[----:B------:R-:W2:Y:S04]  /*64b90*/  LDL.LU.64 R26, [R1+0x178] ;  /* 0x00017800011a7983 */ /* 0x000ea80000300a00 */
[----:B------:R-:W2:Y:S01]  /*64ba0*/  LDL.LU.64 R18, [R1+0x44c8] ;  /* 0x0044c80001127983 */ /* 0x000ea20000300a00 */
[----:B------:R-:W-:-:S02]  /*64bb0*/  IMAD.MOV.U32 R17, RZ, RZ, R22 ;  /* 0x000000ffff117224 */ /* 0x000fc400078e0016 */
[----:B------:R-:W-:Y:S01]  /*64bc0*/  IMAD.MOV.U32 R16, RZ, RZ, R23 ;  /* 0x000000ffff107224 */ /* 0x000fe200078e0017 */
[----:B------:R-:W2:Y:S02]  /*64bd0*/  LDL.LU.64 R20, [R1+0x44c0] ;  /* 0x0044c00001147983 */ /* 0x000ea40000300a00 */
[----:B--2---:R-:W-:Y:S02]  /*64be0*/  HMMA.16816.F32 R20, R12, R20, R8 ;  /* 0x000000140c14723c */ /* 0x004fe40000001808 */
[----:B------:R-:W2:Y:S04]  /*64bf0*/  LDL.LU.64 R10, [R1+0x44b8] ;  /* 0x0044b800010a7983 */ /* 0x000ea80000300a00 */
[----:B------:R-:W2:-:S13]  /*64c00*/  LDL.LU.64 R8, [R1+0x44b0] ;  /* 0x0044b00001087983 */ /* 0x000e9a0000300a00 */
[----:B------:R0:W-:Y:S04]  /*64c10*/  STL.64 [R1+0x50], R20 ;  /* 0x0000501401007387 */ /* 0x0001e80000100a00 */
[----:B------:R2:W-:Y:S04]  /*64c20*/  STL.64 [R1+0x58], R22 ;  /* 0x0000581601007387 */ /* 0x0005e80000100a00 */
[----:B0-----:R-:W2:Y:S02]  /*64c30*/  LDL.LU.64 R20, [R1+0x44a8] ;  /* 0x0044a80001147983 */ /* 0x001ea40000300a00 */
        /* <DEDUP_REMOVED lines=53> */
[----:B0-----:R-:W3:Y:S02]  /*64f90*/  LDL.LU.64 R20, [R1+0x43d0] ;  /* 0x0043d00001147983 */ /* 0x001ee40000300a00 */
[----:B---3--:R-:W-:Y:S02]  /*64fa0*/  HMMA.16816.F32 R20, R12, R20, R4 ;  /* 0x000000140c14723c */ /* 0x008fe40000001804 */
[----:B------:R-:W3:-:S15]  /*64fb0*/  LDL.LU.64 R6, [R1+0x43c8] ;  /* 0x0043c80001067983 */ /* 0x000ede0000300a00 */
[----:B------:R-:W-:Y:S02]  /*64fc0*/  NOP ;  /* 0x0000000000007918 */ /* 0x000fe40000000000 */
[----:B------:R0:W-:Y:S04]  /*64fd0*/  STL.64 [R1+0x1d0], R20 ;  /* 0x0001d01401007387 */ /* 0x0001e80000100a00 */
[----:B------:R1:W-:Y:S04]  /*64fe0*/  STL.64 [R1+0x1d8], R22 ;  /* 0x0001d81601007387 */ /* 0x0003e80000100a00 */
[----:B0-----:R-:W2:Y:S02]  /*64ff0*/  LDL.LU.64 R20, [R1+0x43c0] ;  /* 0x0043c00001147983 */ /* 0x001ea40000300a00 */
[----:B--2---:R-:W-:Y:S02]  /*65000*/  HMMA.16816.F32 R12, R12, R20, R24 ;  /* 0x000000140c0c723c */ /* 0x004fe40000001818 */
[----:B------:R-:W3:Y:S04]  /*65010*/  LDL.LU.64 R26, [R1+0x43b8] ;  /* 0x0043b800011a7983 */ /* 0x000ee80000300a00 */
[----:B------:R-:W3:Y:S04]  /*65020*/  LDL.LU.64 R24, [R1+0x43b0] ;  /* 0x0043b00001187983 */ /* 0x000ee80000300a00 */
[----:B-1----:R-:W3:Y:S04]  /*65030*/  LDL.LU.64 R22, [R1+0x43a8] ;  /* 0x0043a80001167983 */ /* 0x002ee80000300a00 */
[----:B------:R-:W3:Y:S05]  /*65040*/  LDL.LU.64 R20, [R1+0x43a0] ;  /* 0x0043a00001147983 */ /* 0x000eea0000300a00 */
[----:B------:R-:W-:Y:S04]  /*65050*/  STL.64 [R1+0x1c0], R12 ;  /* 0x0001c00c01007387 */ /* 0x000fe80000100a00 */
[----:B------:R0:W-:Y:S04]  /*65060*/  STL.64 [R1+0x1c8], R14 ;  /* 0x0001c80e01007387 */ /* 0x0001e80000100a00 */
[----:B0-----:R-:W2:Y:S01]  /*65070*/  LDL R15, [R1+0x334] ;  /* 0x00033400010f7983 */ /* 0x001ea20000100800 */
[----:B---3--:R-:W-:Y:S03]  /*65080*/  HMMA.16816.F32 R24, R20, R6, R24 ;  /* 0x000000061418723c */ /* 0x008fe60000001818 */
[----:B------:R-:W3:Y:S04]  /*65090*/  LDL.LU.64 R6, [R1+0x4398] ;  /* 0x0043980001067983 */ /* 0x000ee80000300a00 */
[----:B------:R-:W3:-:S12]  /*650a0*/  LDL.LU.64 R4, [R1+0x4390] ;  /* 0x0043900001047983 */ /* 0x000ed80000300a00 */
[----:B------:R-:W-:Y:S04]  /*650b0*/  STL [R1+0x4294], R24 ;  /* 0x0042941801007387 */ /* 0x000fe80000100800 */
[----:B------:R-:W-:Y:S04]  /*650c0*/  STL [R1+0x4290], R25 ;  /* 0x0042901901007387 */ /* 0x000fe80000100800 */
[----:B------:R0:W-:Y:S04]  /*650d0*/  STL [R1+0x428c], R26 ;  /* 0x00428c1a01007387 */ /* 0x0001e80000100800 */
[----:B------:R1:W-:Y:S04]  /*650e0*/  STL [R1+0x4288], R27 ;  /* 0x0042881b01007387 */ /* 0x0003e80000100800 */
[----:B0-----:R-:W3:Y:S04]  /*650f0*/  LDL.LU R26, [R1+0x8] ;  /* 0x00000800011a7983 */ /* 0x001ee80000300800 */
[----:B-1----:R-:W3:Y:S01]  /*65100*/  LDL.LU R27, [R1+0xc] ;  /* 0x00000c00011b7983 */ /* 0x002ee20000300800 */
[C---:B------:R-:W-:Y:S08]  /*65110*/  HMMA.16816.F32 R8, R20.reuse, R18, R8 ;  /* 0x000000121408723c */ /* 0x040ff00000001808 */
[----:B---3--:R-:W-:Y:S01]  /*65120*/  HMMA.16816.F32 R24, R20, R26, R4 ;  /* 0x0000001a1418723c */ /* 0x008fe20000001804 */
[----:B------:R-:W3:Y:S01]  /*65130*/  LDL.LU R6, [R1+0x38] ;  /* 0x0000380001067983 */ /* 0x000ee20000300800 */
[----:B----4-:R-:W-:Y:S01]  /*65140*/  IMAD.MOV.U32 R7, RZ, RZ, R2 ;  /* 0x000000ffff077224 */ /* 0x010fe200078e0002 */
[----:B------:R-:W-:-:S15]  /*65150*/  LOP3.LUT R2, R0, 0x40, RZ, 0x3c, !PT ;  /* 0x0000004000027812 */ /* 0x000fde00078e3cff */
[----:B------:R-:W-:Y:S01]  /*65160*/  NOP ;  /* 0x0000000000007918 */ /* 0x000fe20000000000 */
[----:B------:R-:W-:Y:S04]  /*65170*/  STL.64 [R1+0x170], R24 ;  /* 0x0001701801007387 */ /* 0x000fe80000100a00 */
[----:B------:R0:W-:Y:S04]  /*65180*/  STL.64 [R1+0x178], R26 ;  /* 0x0001781a01007387 */ /* 0x0001e80000100a00 */
[----:B------:R-:W-:Y:S04]  /*65190*/  STL [R1+0x4118], R0 ;  /* 0x0041180001007387 */ /* 0x000fe80000100800 */
[----:B------:R1:W-:Y:S01]  /*651a0*/  STL [R1+0x144], R9 ;  /* 0x0001440901007387 */ /* 0x0003e20000100800 */
[----:B0-----:R-:W-:-:S03]  /*651b0*/  IMAD.MOV.U32 R27, RZ, RZ, R8 ;  /* 0x000000ffff1b7224 */ /* 0x001fc600078e0008 */
[----:B------:R0:W-:Y:S01]  /*651c0*/  STL.64 [R1+0x148], R10 ;  /* 0x0001480a01007387 */ /* 0x0001e20000100a00 */
[----:B------:R-:W-:-:S03]  /*651d0*/  IMAD.MOV.U32 R8, RZ, RZ, R28 ;  /* 0x000000ffff087224 */ /* 0x000fc600078e001c */
[----:B------:R-:W4:Y:S01]  /*651e0*/  LDL.LU R28, [R1+0x4388] ;  /* 0x00438800011c7983 */ /* 0x000f220000300800 */
[----:B-1----:R-:W-:-:S03]  /*651f0*/  IMAD.MOV.U32 R9, RZ, RZ, R29 ;  /* 0x000000ffff097224 */ /* 0x002fc600078e001d */
[----:B------:R-:W-:Y:S01]  /*65200*/  STL [R1+0x429c], R27 ;  /* 0x00429c1b01007387 */ /* 0x000fe20000100800 */
[----:B0-----:R-:W-:-:S03]  /*65210*/  IMAD.MOV.U32 R10, RZ, RZ, R17 ;  /* 0x000000ffff0a7224 */ /* 0x001fc600078e0011 */
[----:B------:R-:W-:Y:S01]  /*65220*/  LDSM.16.M88.4 R24, [R2+UR6] ;  /* 0x000000060218783b */ /* 0x000fe20008000200 */
[----:B------:R-:W-:-:S03]  /*65230*/  IMAD.MOV.U32 R11, RZ, RZ, R16 ;  /* 0x000000ffff0b7224 */ /* 0x000fc600078e0010 */
[----:B--2---:R-:W0:Y:S04]  /*65240*/  LDSM.16.MT88.4 R16, [R15+0x40400] ;  /* 0x040400000f10783b */ /* 0x004e280000004200 */
[----:B0-----:R-:W-:Y:S04]  /*65250*/  STL [R1+0x42a8], R16 ;  /* 0x0042a81001007387 */ /* 0x001fe80000100800 */
[----:B------:R-:W-:Y:S04]  /*65260*/  STL [R1+0x42a4], R17 ;  /* 0x0042a41101007387 */ /* 0x000fe80000100800 */
[----:B------:R-:W-:Y:S04]  /*65270*/  STL [R1+0x42a0], R18 ;  /* 0x0042a01201007387 */ /* 0x000fe80000100800 */
[----:B------:R-:W-:Y:S04]  /*65280*/  STL [R1+0x4298], R19 ;  /* 0x0042981301007387 */ /* 0x000fe80000100800 */
[----:B------:R-:W0:Y:S04]  /*65290*/  LDSM.16.M88.4 R16, [R2+UR6+0x4000] ;  /* 0x004000060210783b */ /* 0x000e280008000200 */
[----:B------:R-:W-:Y:S04]  /*652a0*/  STL.64 [R1+0x200], R24 ;  /* 0x0002001801007387 */ /* 0x000fe80000100a00 */
[----:B------:R-:W-:Y:S04]  /*652b0*/  STL.64 [R1+0x208], R26 ;  /* 0x0002081a01007387 */ /* 0x000fe80000100a00 */
[----:B------:R-:W1:Y:S04]  /*652c0*/  LDSM.16.M88.4 R24, [R2+UR6+0x8000] ;  /* 0x008000060218783b */ /* 0x000e680008000200 */
[----:B0-----:R-:W-:Y:S04]  /*652d0*/  STL.64 [R1+0x210], R16 ;  /* 0x0002101001007387 */ /* 0x001fe80000100a00 */
[----:B------:R-:W-:Y:S04]  /*652e0*/  STL.64 [R1+0x218], R18 ;  /* 0x0002181201007387 */ /* 0x000fe80000100a00 */
[----:B-1----:R-:W-:Y:S04]  /*652f0*/  STL.64 [R1+0x220], R24 ;  /* 0x0002201801007387 */ /* 0x002fe80000100a00 */
[----:B------:R0:W-:Y:S02]  /*65300*/  STL.64 [R1+0x228], R26 ;  /* 0x0002281a01007387 */ /* 0x0001e40000100a00 */
[----:B0-----:R-:W-:Y:S01]  /*65310*/  IMAD.MOV.U32 R27, RZ, RZ, R3 ;  /* 0x000000ffff1b7224 */ /* 0x001fe200078e0003 */
[----:B---3--:R-:W-:Y:S01]  /*65320*/  HMMA.16816.F32 R4, R20, R6, R8 ;  /* 0x000000061404723c */ /* 0x008fe20000001808 */
[----:B------:R-:W-:-:S15]  /*65330*/  LDSM.16.M88.4 R8, [R2+UR6+0xc000] ;  /* 0x00c000060208783b */ /* 0x000fde0008000200 */
[----:B------:R-:W-:-:S03]  /*65340*/  NOP ;  /* 0x0000000000007918 */ /* 0x000fc60000000000 */
[----:B------:R-:W-:Y:S02]  /*65350*/  IMAD.MOV.U32 R19, RZ, RZ, R4 ;  /* 0x000000ffff137224 */ /* 0x000fe400078e0004 */
[----:B------:R-:W-:Y:S02]  /*65360*/  IMAD.MOV.U32 R24, RZ, RZ, R5 ;  /* 0x000000ffff187224 */ /* 0x000fe400078e0005 */
[----:B------:R-:W-:Y:S02]  /*65370*/  IMAD.MOV.U32 R25, RZ, RZ, R6 ;  /* 0x000000ffff197224 */ /* 0x000fe400078e0006 */
[----:B------:R-:W-:Y:S02]  /*65380*/  IMAD.MOV.U32 R26, RZ, RZ, R7 ;  /* 0x000000ffff1a7224 */ /* 0x000fe400078e0007 */
[----:B------:R-:W0:Y:S04]  /*65390*/  LDSM.16.M88.4 R4, [R2+UR6+0x10000] ;  /* 0x010000060204783b */ /* 0x000e280008000200 */
[----:B------:R1:W-:Y:S04]  /*653a0*/  STL [R1+0x42b8], R26 ;  /* 0x0042b81a01007387 */ /* 0x0003e80000100800 */
[----:B------:R-:W-:Y:S04]  /*653b0*/  STL [R1+0x42b4], R25 ;  /* 0x0042b41901007387 */ /* 0x000fe80000100800 */
[----:B------:R-:W-:Y:S04]  /*653c0*/  STL [R1+0x42b0], R24 ;  /* 0x0042b01801007387 */ /* 0x000fe80000100800 */
[----:B------:R-:W-:Y:S04]  /*653d0*/  STL [R1+0x42ac], R19 ;  /* 0x0042ac1301007387 */ /* 0x000fe80000100800 */
[----:B------:R-:W2:Y:S04]  /*653e0*/  LDSM.16.M88.4 R16, [R2+UR6+0x14000] ;  /* 0x014000060210783b */ /* 0x000ea80008000200 */
[----:B0-----:R-:W-:Y:S01]  /*653f0*/  STL [R1+0x240], R4 ;  /* 0x0002400401007387 */ /* 0x001fe20000100800 */
[----:B-1----:R-:W-:-:S03]  /*65400*/  IMAD.MOV.U32 R26, RZ, RZ, R5 ;  /* 0x000000ffff1a7224 */ /* 0x002fc600078e0005 */
[----:B------:R-:W-:Y:S04]  /*65410*/  STL.64 [R1+0x230], R8 ;  /* 0x0002300801007387 */ /* 0x000fe80000100a00 */
[----:B------:R-:W-:Y:S04]  /*65420*/  STL.64 [R1+0x238], R10 ;  /* 0x0002380a01007387 */ /* 0x000fe80000100a00 */
[----:B------:R-:W0:Y:S04]  /*65430*/  LDSM.16.M88.4 R8, [R2+UR6+0x18000] ;  /* 0x018000060208783b */ /* 0x000e280008000200 */
[----:B------:R-:W-:Y:S04]  /*65440*/  STL.64 [R1+0x248], R6 ;  /* 0x0002480601007387 */ /* 0x000fe80000100a00 */
[----:B------:R-:W1:Y:S04]  /*65450*/  LDSM.16.M88.4 R4, [R2+UR6+0x1c000] ;  /* 0x01c000060204783b */ /* 0x000e680008000200 */
[----:B------:R4:W-:Y:S04]  /*65460*/  STL [R1+0x42c4], R26 ;  /* 0x0042c41a01007387 */ /* 0x0009e80000100800 */
[----:B--2---:R-:W-:Y:S04]  /*65470*/  STL.64 [R1+0x250], R16 ;  /* 0x0002501001007387 */ /* 0x004fe80000100a00 */
[----:B------:R-:W-:Y:S01]  /*65480*/  STL.64 [R1+0x258], R18 ;  /* 0x0002581201007387 */ /* 0x000fe20000100a00 */
[----:B----4-:R-:W-:-:S03]  /*65490*/  IMAD.MOV.U32 R26, RZ, RZ, R28 ;  /* 0x000000ffff1a7224 */ /* 0x010fc600078e001c */
[----:B------:R-:W2:Y:S04]  /*654a0*/  LDSM.16.M88.4 R16, [R2+UR6+0x20000] ;  /* 0x020000060210783b */ /* 0x000ea80008000200 */
[----:B0-----:R-:W-:Y:S04]  /*654b0*/  STL.64 [R1+0x260], R8 ;  /* 0x0002600801007387 */ /* 0x001fe80000100a00 */
[----:B------:R-:W-:Y:S04]  /*654c0*/  STL.64 [R1+0x268], R10 ;  /* 0x0002680a01007387 */ /* 0x000fe80000100a00 */
[----:B------:R-:W0:Y:S04]  /*654d0*/  LDSM.16.M88.4 R8, [R2+UR6+0x24000] ;  /* 0x024000060208783b */ /* 0x000e280008000200 */
[----:B-1----:R-:W-:Y:S04]  /*654e0*/  STL.64 [R1+0x270], R4 ;  /* 0x0002700401007387 */ /* 0x002fe80000100a00 */
[----:B------:R-:W-:Y:S04]  /*654f0*/  STL.64 [R1+0x278], R6 ;  /* 0x0002780601007387 */ /* 0x000fe80000100a00 */
[----:B------:R-:W1:Y:S04]  /*65500*/  LDSM.16.M88.4 R4, [R2+UR6+0x28000] ;  /* 0x028000060204783b */ /* 0x000e680008000200 */
[----:B--2---:R-:W-:Y:S04]  /*65510*/  STL.64 [R1+0x280], R16 ;  /* 0x0002801001007387 */ /* 0x004fe80000100a00 */
[----:B------:R-:W-:Y:S04]  /*65520*/  STL.64 [R1+0x288], R18 ;  /* 0x0002881201007387 */ /* 0x000fe80000100a00 */
        /* <DEDUP_REMOVED lines=9> */
[----:B0-----:R-:W-:Y:S04]  /*655c0*/  STL.64 [R1+0x2e0], R8 ;  /* 0x0002e00801007387 */ /* 0x001fe80000100a00 */
[----:B------:R-:W-:Y:S04]  /*655d0*/  STL.64 [R1+0x2e8], R10 ;  /* 0x0002e80a01007387 */ /* 0x000fe80000100a00 */
[----:B-1----:R-:W-:Y:S04]  /*655e0*/  STL.64 [R1+0x2f0], R4 ;  /* 0x0002f00401007387 */ /* 0x002fe80000100a00 */
[----:B------:R-:W-:Y:S04]  /*655f0*/  STL.64 [R1+0x2f8], R6 ;  /* 0x0002f80601007387 */ /* 0x000fe80000100a00 */
[----:B------:R-:W0:Y:S02]  /*65600*/  LDSM.16.M88.4 R4, [R2+UR6+0x38000] ;  /* 0x038000060204783b */ /* 0x000e240008000200 */
[----:B0-----:R-:W-:-:S02]  /*65610*/  IMAD.MOV.U32 R29, RZ, RZ, R4 ;  /* 0x000000ffff1d7224 */ /* 0x001fc400078e0004 */
[----:B------:R-:W-:Y:S01]  /*65620*/  STL.64 [R1+0x308], R6 ;  /* 0x0003080601007387 */ /* 0x000fe20000100a00 */
[----:B------:R-:W-:-:S03]  /*65630*/  IMAD.MOV.U32 R28, RZ, RZ, R5 ;  /* 0x000000ffff1c7224 */ /* 0x000fc600078e0005 */
[----:B------:R-:W0:Y:S04]  /*65640*/  LDSM.16.M88.4 R4, [R2+UR6+0x3c000] ;  /* 0x03c000060204783b */ /* 0x000e280008000200 */
[----:B------:R-:W-:Y:S04]  /*65650*/  STL [R1+0x42c0], R28 ;  /* 0x0042c01c01007387 */ /* 0x000fe80000100800 */
[----:B------:R-:W-:Y:S04]  /*65660*/  STL [R1+0x42bc], R29 ;  /* 0x0042bc1d01007387 */ /* 0x000fe80000100800 */
[----:B0-----:R-:W-:Y:S01]  /*65670*/  STL.64 [R1+0x318], R6 ;  /* 0x0003180601007387 */ /* 0x001fe20000100a00 */
[----:B------:R-:W-:-:S02]  /*65680*/  IMAD.MOV.U32 R0, RZ, RZ, R5 ;  /* 0x000000ffff007224 */ /* 0x000fc400078e0005 */
[----:B------:R-:W-:Y:S01]  /*65690*/  IMAD.MOV.U32 R3, RZ, RZ, R4 ;  /* 0x000000ffff037224 */ /* 0x000fe200078e0004 */
[----:B------:R-:W2:Y:S04]  /*656a0*/  LDL.LU R18, [R1+0x68] ;  /* 0x0000680001127983 */ /* 0x000ea80000300800 */
[----:B------:R-:W2:Y:S04]  /*656b0*/  LDL.LU R19, [R1+0x6c] ;  /* 0x00006c0001137983 */ /* 0x000ea80000300800 */
[----:B------:R-:W0:Y:S04]  /*656c0*/  LDSM.16.MT88.4 R4, [R15+0x40600] ;  /* 0x040600000f04783b */ /* 0x000e280000004200 */
[----:B--2---:R1:W-:Y:S04]  /*656d0*/  STL.64 [R1+0x4380], R18 ;  /* 0x0043801201007387 */ /* 0x0043e80000100a00 */
[----:B------:R-:W2:Y:S04]  /*656e0*/  LDL.LU R16, [R1+0x50] ;  /* 0x0000500001107983 */ /* 0x000ea80000300800 */
[----:B------:R-:W2:Y:S04]  /*656f0*/  LDL.LU R17, [R1+0x54] ;  /* 0x0000540001117983 */ /* 0x000ea80000300800 */
[----:B-1----:R-:W2:Y:S04]  /*65700*/  LDL.LU R18, [R1+0x58] ;  /* 0x0000580001127983 */ /* 0x002ea80000300800 */
[----:B------:R-:W2:Y:S04]  /*65710*/  LDL.LU R19, [R1+0x5c] ;  /* 0x00005c0001137983 */ /* 0x000ea80000300800 */
[----:B------:R-:W-:Y:S04]  /*65720*/  STL [R1+0x42cc], R0 ;  /* 0x0042cc0001007387 */ /* 0x000fe80000100800 */
[----:B------:R-:W-:Y:S04]  /*65730*/  STL [R1+0x42c8], R3 ;  /* 0x0042c80301007387 */ /* 0x000fe80000100800 */
[----:B------:R-:W-:Y:S04]  /*65740*/  STL [R1+0x3e94], R2 ;  /* 0x003e940201007387 */ /* 0x000fe80000100800 */
[----:B------:R-:W3:Y:S04]  /*65750*/  LDL.LU R14, [R1+0xb8] ;  /* 0x0000b800010e7983 */ /* 0x000ee80000300800 */
[----:B------:R-:W3:Y:S01]  /*65760*/  LDL.LU R15, [R1+0xbc] ;  /* 0x0000bc00010f7983 */ /* 0x000ee20000300800 */
[----:B--2---:R-:W-:Y:S03]  /*65770*/  HMMA.16816.F32 R16, R20, R26, R16 ;  /* 0x0000001a1410723c */ /* 0x004fe60000001810 */
[----:B---3--:R1:W-:Y:S04]  /*65780*/  STL.64 [R1+0x4378], R14 ;  /* 0x0043780e01007387 */ /* 0x0083e80000100a00 */
[----:B------:R-:W2:Y:S04]  /*65790*/  LDL.LU R12, [R1+0x40] ;  /* 0x00004000010c7983 */ /* 0x000ea80000300800 */
[----:B------:R-:W2:Y:S04]  /*657a0*/  LDL.LU R13, [R1+0x44] ;  /* 0x00004400010d7983 */ /* 0x000ea80000300800 */
[----:B-1----:R-:W2:Y:S04]  /*657b0*/  LDL.LU R14, [R1+0x48] ;  /* 0x00004800010e7983 */ /* 0x002ea80000300800 */
[----:B------:R-:W2:Y:S04]  /*657c0*/  LDL.LU R15, [R1+0x4c] ;  /* 0x00004c00010f7983 */ /* 0x000ea80000300800 */
[----:B------:R-:W3:Y:S04]  /*657d0*/  LDL.LU R8, [R1+0xa0] ;  /* 0x0000a00001087983 */ /* 0x000ee80000300800 */
[----:B------:R-:W3:Y:S04]  /*657e0*/  LDL.LU R9, [R1+0xa4] ;  /* 0x0000a40001097983 */ /* 0x000ee80000300800 */
[----:B------:R-:W3:Y:S04]  /*657f0*/  LDL.LU R10, [R1+0xa8] ;  /* 0x0000a800010a7983 */ /* 0x000ee80000300800 */
[----:B------:R-:W3:Y:S01]  /*65800*/  LDL.LU R11, [R1+0xac] ;  /* 0x0000ac00010b7983 */ /* 0x000ee20000300800 */
[----:B------:R-:W-:-:S02]  /*65810*/  IMAD.MOV.U32 R2, RZ, RZ, R19 ;  /* 0x000000ffff027224 */ /* 0x000fc400078e0013 */
[----:B------:R-:W-:Y:S01]  /*65820*/  IMAD.MOV.U32 R27, RZ, RZ, R16 ;  /* 0x000000ffff1b7224 */ /* 0x000fe200078e0010 */
[----:B0-----:R-:W-:Y:S04]  /*65830*/  STL [R1+0x414c], R4 ;  /* 0x00414c0401007387 */ /* 0x001fe80000100800 */
[----:B------:R-:W-:Y:S04]  /*65840*/  STL [R1+0x4148], R5 ;  /* 0x0041480501007387 */ /* 0x000fe80000100800 */
[----:B------:R0:W-:Y:S04]  /*65850*/  STL [R1+0x4134], R6 ;  /* 0x0041340601007387 */ /* 0x0001e80000100800 */
[----:B------:R1:W-:Y:S01]  /*65860*/  STL [R1+0x4130], R7 ;  /* 0x0041300701007387 */ /* 0x0003e20000100800 */
[----:B0-----:R-:W-:-:S03]  /*65870*/  IMAD.MOV.U32 R6, RZ, RZ, R18 ;  /* 0x000000ffff067224 */ /* 0x001fc600078e0012 */
[----:B------:R-:W2:Y:S01]  /*65880*/  LDL.LU.64 R18, [R1+0x4380] ;  /* 0x0043800001127983 */ /* 0x000ea20000300a00 */
[----:B-1----:R-:W-:-:S03]  /*65890*/  IMAD.MOV.U32 R7, RZ, RZ, R17 ;  /* 0x000000ffff077224 */ /* 0x002fc600078e0011 */
[----:B------:R-:W-:Y:S04]  /*658a0*/  STL [R1+0x42dc], R2 ;  /* 0x0042dc0201007387 */ /* 0x000fe80000100800 */
[----:B------:R0:W-:Y:S04]  /*658b0*/  STL [R1+0x42d8], R6 ;  /* 0x0042d80601007387 */ /* 0x0001e80000100800 */
[----:B------:R1:W-:Y:S04]  /*658c0*/  STL [R1+0x42d4], R7 ;  /* 0x0042d40701007387 */ /* 0x0003e80000100800 */
[----:B0-----:R-:W4:Y:S04]  /*658d0*/  LDL.LU R6, [R1+0x98] ;  /* 0x0000980001067983 */ /* 0x001f280000300800 */
[----:B-1----:R-:W4:Y:S04]  /*658e0*/  LDL.LU R7, [R1+0x9c] ;  /* 0x00009c0001077983 */ /* 0x002f280000300800 */
[----:B------:R0:W-:Y:S04]  /*658f0*/  STL [R1+0x42d0], R27 ;  /* 0x0042d01b01007387 */ /* 0x0001e80000100800 */
[----:B------:R-:W4:Y:S04]  /*65900*/  LDL.LU R24, [R1+0x80] ;  /* 0x0000800001187983 */ /* 0x000f280000300800 */
[----:B------:R-:W4:Y:S04]  /*65910*/  LDL.LU R25, [R1+0x84] ;  /* 0x0000840001197983 */ /* 0x000f280000300800 */
[----:B------:R-:W4:Y:S04]  /*65920*/  LDL.LU R26, [R1+0x88] ;  /* 0x00008800011a7983 */ /* 0x000f280000300800 */
[----:B0-----:R-:W4:Y:S01]  /*65930*/  LDL.LU R27, [R1+0x8c] ;  /* 0x00008c00011b7983 */ /* 0x001f220000300800 */
[----:B--2---:R-:W-:-:S15]  /*65940*/  HMMA.16816.F32 R12, R20, R18, R12 ;  /* 0x00000012140c723c */ /* 0x004fde000000180c */
[----:B------:R-:W-:-:S04]  /*65950*/  NOP ;  /* 0x0000000000007918 */ /* 0x000fc80000000000 */
[----:B------:R-:W-:Y:S02]  /*65960*/  IMAD.MOV.U32 R17, RZ, RZ, R14 ;  /* 0x000000ffff117224 */ /* 0x000fe400078e000e */
[----:B------:R-:W-:Y:S02]  /*65970*/  IMAD.MOV.U32 R18, RZ, RZ, R15 ;  /* 0x000000ffff127224 */ /* 0x000fe400078e000f */
[----:B------:R-:W3:Y:S01]  /*65980*/  LDL.LU.64 R14, [R1+0x4378] ;  /* 0x00437800010e7983 */ /* 0x000ee20000300a00 */
[----:B------:R-:W-:Y:S02]  /*65990*/  IMAD.MOV.U32 R16, RZ, RZ, R13 ;  /* 0x000000ffff107224 */ /* 0x000fe400078e000d */
[----:B------:R-:W-:Y:S01]  /*659a0*/  IMAD.MOV.U32 R19, RZ, RZ, R12 ;  /* 0x000000ffff137224 */ /* 0x000fe200078e000c */
[----:B------:R-:W-:Y:S04]  /*659b0*/  STL [R1+0x42ec], R18 ;  /* 0x0042ec1201007387 */ /* 0x000fe80000100800 */
[----:B------:R-:W-:Y:S04]  /*659c0*/  STL [R1+0x42e8], R17 ;  /* 0x0042e81101007387 */ /* 0x000fe80000100800 */
[----:B------:R-:W-:Y:S04]  /*659d0*/  STL [R1+0x42e4], R16 ;  /* 0x0042e41001007387 */ /* 0x000fe80000100800 */
[----:B------:R4:W-:Y:S02]  /*659e0*/  STL [R1+0x42e0], R19 ;  /* 0x0042e01301007387 */ /* 0x0009e40000100800 */
[----:B----4-:R-:W-:-:S15]  /*659f0*/  HMMA.16816.F32 R16, R20, R6, R24 ;  /* 0x000000061410723c */ /* 0x010fde0000001818 */
[----:B------:R-:W-:-:S04]  /*65a00*/  NOP ;  /* 0x0000000000007918 */ /* 0x000fc80000000000 */
[----:B------:R-:W-:Y:S02]  /*65a10*/  IMAD.MOV.U32 R4, RZ, RZ, R19 ;  /* 0x000000ffff047224 */ /* 0x000fe400078e0013 */
[----:B------:R-:W-:Y:S02]  /*65a20*/  IMAD.MOV.U32 R5, RZ, RZ, R18 ;  /* 0x000000ffff057224 */ /* 0x000fe400078e0012 */
[----:B------:R-:W-:Y:S02]  /*65a30*/  IMAD.MOV.U32 R24, RZ, RZ, R17 ;  /* 0x000000ffff187224 */ /* 0x000fe400078e0011 */
[----:B------:R-:W-:Y:S01]  /*65a40*/  IMAD.MOV.U32 R25, RZ, RZ, R16 ;  /* 0x000000ffff197224 */ /* 0x000fe200078e0010 */
[----:B------:R-:W-:Y:S04]  /*65a50*/  STL [R1+0x42fc], R4 ;  /* 0x0042fc0401007387 */ /* 0x000fe80000100800 */
[----:B------:R-:W-:Y:S04]  /*65a60*/  STL [R1+0x42f8], R5 ;  /* 0x0042f80501007387 */ /* 0x000fe80000100800 */
[----:B------:R-:W-:Y:S04]  /*65a70*/  STL [R1+0x42f4], R24 ;  /* 0x0042f41801007387 */ /* 0x000fe80000100800 */
[----:B------:R-:W-:Y:S01]  /*65a80*/  STL [R1+0x42f0], R25 ;  /* 0x0042f01901007387 */ /* 0x000fe20000100800 */
[----:B---3--:R-:W-:-:S15]  /*65a90*/  HMMA.16816.F32 R8, R20, R14, R8 ;  /* 0x0000000e1408723c */ /* 0x008fde0000001808 */
[----:B------:R-:W-:-:S04]  /*65aa0*/  NOP ;  /* 0x0000000000007918 */ /* 0x000fc80000000000 */
[----:B------:R-:W-:Y:S02]  /*65ab0*/  IMAD.MOV.U32 R28, RZ, RZ, R10 ;  /* 0x000000ffff1c7224 */ /* 0x000fe400078e000a */
[----:B------:R-:W-:Y:S01]  /*65ac0*/  IMAD.MOV.U32 R29, RZ, RZ, R11 ;  /* 0x000000ffff1d7224 */ /* 0x000fe200078e000b */
[----:B------:R-:W2:Y:S04]  /*65ad0*/  LDL.LU R10, [R1+0x1e8] ;  /* 0x0001e800010a7983 */ /* 0x000ea80000300800 */
[----:B------:R-:W2:Y:S04]  /*65ae0*/  LDL.LU R11, [R1+0x1ec] ;  /* 0x0001ec00010b7983 */ /* 0x000ea80000300800 */
[----:B--2---:R0:W-:Y:S04]  /*65af0*/  STL.64 [R1+0x4330], R10 ;  /* 0x0043300a01007387 */ /* 0x0041e80000100a00 */
[----:B------:R-:W2:Y:S04]  /*65b00*/  LDL.LU R14, [R1+0x1b8] ;  /* 0x0001b800010e7983 */ /* 0x000ea80000300800 */
[----:B------:R-:W2:Y:S01]  /*65b10*/  LDL.LU R15, [R1+0x1bc] ;  /* 0x0001bc00010f7983 */ /* 0x000ea20000300800 */
[----:B------:R-:W-:-:S03]  /*65b20*/  IMAD.MOV.U32 R3, RZ, RZ, R8 ;  /* 0x000000ffff037224 */ /* 0x000fc600078e0008 */
[----:B------:R-:W3:Y:S01]  /*65b30*/  LDL.LU R6, [R1+0xd8] ;  /* 0x0000d80001067983 */ /* 0x000ee20000300800 */
[----:B------:R-:W-:-:S03]  /*65b40*/  IMAD.MOV.U32 R26, RZ, RZ, R9 ;  /* 0x000000ffff1a7224 */ /* 0x000fc600078e0009 */
[----:B------:R-:W3:Y:S04]  /*65b50*/  LDL.LU R7, [R1+0xdc] ;  /* 0x0000dc0001077983 */ /* 0x000ee80000300800 */
[----:B--2---:R1:W-:Y:S04]  /*65b60*/  STL.64 [R1+0x4338], R14 ;  /* 0x0043380e01007387 */ /* 0x0043e80000100a00 */
[----:B------:R-:W2:Y:S04]  /*65b70*/  LDL.LU R8, [R1+0x1a0] ;  /* 0x0001a00001087983 */ /* 0x000ea80000300800 */
[----:B------:R-:W2:Y:S04]  /*65b80*/  LDL.LU R9, [R1+0x1a4] ;  /* 0x0001a40001097983 */ /* 0x000ea80000300800 */
[----:B0-----:R-:W4:Y:S04]  /*65b90*/  LDL.LU R10, [R1+0x1a8] ;  /* 0x0001a800010a7983 */ /* 0x001f280000300800 */
[----:B------:R-:W4:Y:S04]  /*65ba0*/  LDL.LU R11, [R1+0x1ac] ;  /* 0x0001ac00010b7983 */ /* 0x000f280000300800 */
[----:B----4-:R-:W-:Y:S04]  /*65bb0*/  STL.64 [R1+0x4348], R10 ;  /* 0x0043480a01007387 */ /* 0x010fe80000100a00 */
[----:B--2---:R-:W-:Y:S04]  /*65bc0*/  STL.64 [R1+0x4340], R8 ;  /* 0x0043400801007387 */ /* 0x004fe80000100a00 */
[----:B-1----:R-:W2:Y:S04]  /*65bd0*/  LDL.LU R14, [R1+0x198] ;  /* 0x00019800010e7983 */ /* 0x002ea80000300800 */
[----:B------:R-:W2:Y:S04]  /*65be0*/  LDL.LU R15, [R1+0x19c] ;  /* 0x00019c00010f7983 */ /* 0x000ea80000300800 */
[----:B------:R-:W4:Y:S04]  /*65bf0*/  LDL.LU R18, [R1+0x108] ;  /* 0x0001080001127983 */ /* 0x000f280000300800 */
[----:B------:R-:W4:Y:S04]  /*65c00*/  LDL.LU R19, [R1+0x10c] ;  /* 0x00010c0001137983 */ /* 0x000f280000300800 */
[----:B----4-:R0:W-:Y:S04]  /*65c10*/  STL.64 [R1+0x4370], R18 ;  /* 0x0043701201007387 */ /* 0x0101e80000100a00 */
[----:B------:R-:W3:Y:S04]  /*65c20*/  LDL.LU R16, [R1+0xc0] ;  /* 0x0000c00001107983 */ /* 0x000ee80000300800 */
[----:B------:R-:W3:Y:S04]  /*65c30*/  LDL.LU R17, [R1+0xc4] ;  /* 0x0000c40001117983 */ /* 0x000ee80000300800 */
[----:B0-----:R-:W3:Y:S04]  /*65c40*/  LDL.LU R18, [R1+0xc8] ;  /* 0x0000c80001127983 */ /* 0x001ee80000300800 */
[----:B------:R-:W3:Y:S04]  /*65c50*/  LDL.LU R19, [R1+0xcc] ;  /* 0x0000cc0001137983 */ /* 0x000ee80000300800 */
[----:B--2---:R0:W-:Y:S04]  /*65c60*/  STL.64 [R1+0x4350], R14 ;  /* 0x0043500e01007387 */ /* 0x0041e80000100a00 */
[----:B0-----:R-:W2:Y:S04]  /*65c70*/  LDL.LU R14, [R1+0x168] ;  /* 0x00016800010e7983 */ /* 0x001ea80000300800 */
[----:B------:R-:W2:Y:S04]  /*65c80*/  LDL.LU R15, [R1+0x16c] ;  /* 0x00016c00010f7983 */ /* 0x000ea80000300800 */
[----:B--2---:R0:W-:Y:S04]  /*65c90*/  STL.64 [R1+0x4368], R14 ;  /* 0x0043680e01007387 */ /* 0x0041e80000100a00 */
[----:B0-----:R-:W2:Y:S04]  /*65ca0*/  LDL.LU R14, [R1+0x138] ;  /* 0x00013800010e7983 */ /* 0x001ea80000300800 */
[----:B------:R-:W2:Y:S04]  /*65cb0*/  LDL.LU R15, [R1+0x13c] ;  /* 0x00013c00010f7983 */ /* 0x000ea80000300800 */
[----:B------:R-:W4:Y:S04]  /*65cc0*/  LDL.LU R8, [R1+0x180] ;  /* 0x0001800001087983 */ /* 0x000f280000300800 */
[----:B------:R-:W4:Y:S04]  /*65cd0*/  LDL.LU R9, [R1+0x184] ;  /* 0x0001840001097983 */ /* 0x000f280000300800 */
[----:B------:R-:W2:Y:S04]  /*65ce0*/  LDL.LU R10, [R1+0x188] ;  /* 0x00018800010a7983 */ /* 0x000ea80000300800 */
[----:B------:R-:W2:Y:S01]  /*65cf0*/  LDL.LU R11, [R1+0x18c] ;  /* 0x00018c00010b7983 */ /* 0x000ea20000300800 */
[----:B---3--:R-:W-:-:S15]  /*65d00*/  HMMA.16816.F32 R16, R20, R6, R16 ;  /* 0x000000061410723c */ /* 0x008fde0000001810 */
[----:B------:R-:W-:-:S04]  /*65d10*/  NOP ;  /* 0x0000000000007918 */ /* 0x000fc80000000000 */
[----:B------:R-:W-:Y:S02]  /*65d20*/  IMAD.MOV.U32 R27, RZ, RZ, R18 ;  /* 0x000000ffff1b7224 */ /* 0x000fe400078e0012 */
[----:B------:R-:W-:Y:S02]  /*65d30*/  IMAD.MOV.U32 R0, RZ, RZ, R19 ;  /* 0x000000ffff007224 */ /* 0x000fe400078e0013 */
[----:B------:R-:W-:Y:S02]  /*65d40*/  IMAD.MOV.U32 R7, RZ, RZ, R17 ;  /* 0x000000ffff077224 */ /* 0x000fe400078e0011 */
[----:B------:R-:W-:Y:S01]  /*65d50*/  IMAD.MOV.U32 R6, RZ, RZ, R16 ;  /* 0x000000ffff067224 */ /* 0x000fe200078e0010 */
[----:B--2---:R-:W-:Y:S04]  /*65d60*/  STL.64 [R1+0x4360], R10 ;  /* 0x0043600a01007387 */ /* 0x004fe80000100a00 */
[----:B----4-:R0:W-:Y:S04]  /*65d70*/  STL.64 [R1+0x4358], R8 ;  /* 0x0043580801007387 */ /* 0x0101e80000100a00 */
[----:B0-----:R-:W2:Y:S04]  /*65d80*/  LDL.LU R8, [R1+0x150] ;  /* 0x0001500001087983 */ /* 0x001ea80000300800 */
[----:B------:R-:W2:Y:S04]  /*65d90*/  LDL.LU R9, [R1+0x154] ;  /* 0x0001540001097983 */ /* 0x000ea80000300800 */
[----:B------:R-:W2:Y:S04]  /*65da0*/  LDL.LU R10, [R1+0x158] ;  /* 0x00015800010a7983 */ /* 0x000ea80000300800 */
[----:B------:R-:W2:Y:S04]  /*65db0*/  LDL.LU R11, [R1+0x15c] ;  /* 0x00015c00010b7983 */ /* 0x000ea80000300800 */
[----:B------:R-:W-:Y:S04]  /*65dc0*/  STL [R1+0x430c], R29 ;  /* 0x00430c1d01007387 */ /* 0x000fe80000100800 */
[----:B------:R-:W-:Y:S04]  /*65dd0*/  STL [R1+0x4308], R28 ;  /* 0x0043081c01007387 */ /* 0x000fe80000100800 */
[----:B------:R0:W-:Y:S04]  /*65de0*/  STL [R1+0x4304], R26 ;  /* 0x0043041a01007387 */ /* 0x0001e80000100800 */
[----:B------:R-:W-:Y:S04]  /*65df0*/  STL [R1+0x4300], R3 ;  /* 0x0043000301007387 */ /* 0x000fe80000100800 */
[----:B------:R-:W3:Y:S04]  /*65e00*/  LDL.LU.64 R18, [R1+0x4370] ;  /* 0x0043700001127983 */ /* 0x000ee80000300a00 */
[----:B------:R1:W-:Y:S04]  /*65e10*/  STL [R1+0x4318], R27 ;  /* 0x0043181b01007387 */ /* 0x0003e80000100800 */
[----:B------:R-:W4:Y:S04]  /*65e20*/  LDL.LU R24, [R1+0x120] ;  /* 0x0001200001187983 */ /* 0x000f280000300800 */
[----:B------:R-:W4:Y:S04]  /*65e30*/  LDL.LU R25, [R1+0x124] ;  /* 0x0001240001197983 */ /* 0x000f280000300800 */
[----:B0-----:R-:W4:Y:S04]  /*65e40*/  LDL.LU R26, [R1+0x128] ;  /* 0x00012800011a7983 */ /* 0x001f280000300800 */
[----:B-1----:R-:W4:Y:S04]  /*65e50*/  LDL.LU R27, [R1+0x12c] ;  /* 0x00012c00011b7983 */ /* 0x002f280000300800 */
[----:B------:R-:W-:Y:S04]  /*65e60*/  STL [R1+0x4314], R7 ;  /* 0x0043140701007387 */ /* 0x000fe80000100800 */
[----:B------:R0:W-:Y:S04]  /*65e70*/  STL [R1+0x4310], R6 ;  /* 0x0043100601007387 */ /* 0x0001e80000100800 */
[----:B------:R-:W3:Y:S04]  /*65e80*/  LDL.LU R4, [R1+0xf0] ;  /* 0x0000f00001047983 */ /* 0x000ee80000300800 */
[----:B------:R-:W3:Y:S04]  /*65e90*/  LDL.LU R5, [R1+0xf4] ;  /* 0x0000f40001057983 */ /* 0x000ee80000300800 */
[----:B0-----:R-:W3:Y:S04]  /*65ea0*/  LDL.LU R6, [R1+0xf8] ;  /* 0x0000f80001067983 */ /* 0x001ee80000300800 */
[----:B------:R-:W3:Y:S01]  /*65eb0*/  LDL.LU R7, [R1+0xfc] ;  /* 0x0000fc0001077983 */ /* 0x000ee20000300800 */
[----:B----4-:R-:W-:-:S15]  /*65ec0*/  HMMA.16816.F32 R12, R20, R14, R24 ;  /* 0x0000000e140c723c */ /* 0x010fde0000001818 */
[----:B------:R-:W-:-:S04]  /*65ed0*/  NOP ;  /* 0x0000000000007918 */ /* 0x000fc80000000000 */
[----:B------:R-:W-:Y:S01]  /*65ee0*/  IMAD.MOV.U32 R25, RZ, RZ, R14 ;  /* 0x000000ffff197224 */ /* 0x000fe200078e000e */
[----:B---3--:R-:W-:Y:S01]  /*65ef0*/  HMMA.16816.F32 R4, R20, R18, R4 ;  /* 0x000000121404723c */ /* 0x008fe20000001804 */
[----:B------:R-:W-:Y:S02]  /*65f00*/  IMAD.MOV.U32 R18, RZ, RZ, R15 ;  /* 0x000000ffff127224 */ /* 0x000fe400078e000f */
[----:B------:R-:W2:Y:S01]  /*65f10*/  LDL.LU.64 R14, [R1+0x4368] ;  /* 0x00436800010e7983 */ /* 0x000ea20000300a00 */
[----:B------:R-:W-:-:S15]  /*65f20*/  IMAD.MOV.U32 R24, RZ, RZ, R13 ;  /* 0x000000ffff187224 */ /* 0x000fde00078e000d */
[----:B------:R-:W-:Y:S02]  /*65f30*/  IMAD.MOV.U32 R16, RZ, RZ, R5 ;  /* 0x000000ffff107224 */ /* 0x000fe400078e0005 */
[----:B------:R-:W-:Y:S02]  /*65f40*/  IMAD.MOV.U32 R5, RZ, RZ, R12 ;  /* 0x000000ffff057224 */ /* 0x000fe400078e000c */
[----:B------:R-:W-:Y:S02]  /*65f50*/  IMAD.MOV.U32 R19, RZ, RZ, R6 ;  /* 0x000000ffff137224 */ /* 0x000fe400078e0006 */
[----:B------:R-:W-:-:S03]  /*65f60*/  IMAD.MOV.U32 R17, RZ, RZ, R4 ;  /* 0x000000ffff117224 */ /* 0x000fc600078e0004 */
[----:B------:R-:W-:Y:S04]  /*65f70*/  STL.64 [R1+0x4328], R18 ;  /* 0x0043281201007387 */ /* 0x000fe80000100a00 */
[----:B------:R0:W-:Y:S04]  /*65f80*/  STL.64 [R1+0x4320], R16 ;  /* 0x0043201001007387 */ /* 0x0001e80000100a00 */
[----:B0-----:R-:W3:Y:S04]  /*65f90*/  LDL.LU R16, [R1+0x1d0] ;  /* 0x0001d00001107983 */ /* 0x001ee80000300800 */
[----:B------:R-:W3:Y:S04]  /*65fa0*/  LDL.LU R17, [R1+0x1d4] ;  /* 0x0001d40001117983 */ /* 0x000ee80000300800 */
[----:B------:R-:W3:Y:S04]  /*65fb0*/  LDL.LU R18, [R1+0x1d8] ;  /* 0x0001d80001127983 */ /* 0x000ee80000300800 */
[----:B------:R-:W3:Y:S01]  /*65fc0*/  LDL.LU R19, [R1+0x1dc] ;  /* 0x0001dc0001137983 */ /* 0x000ee20000300800 */
[----:B--2---:R-:W-:Y:S03]  /*65fd0*/  HMMA.16816.F32 R12, R20, R14, R8 ;  /* 0x0000000e140c723c */ /* 0x004fe60000001808 */
[----:B------:R-:W2:Y:S04]  /*65fe0*/  LDL.LU.64 R10, [R1+0x4360] ;  /* 0x00436000010a7983 */ /* 0x000ea80000300a00 */
[----:B------:R-:W2:-:S12]  /*65ff0*/  LDL.LU.64 R8, [R1+0x4358] ;  /* 0x0043580001087983 */ /* 0x000e980000300a00 */
[----:B------:R-:W-:Y:S02]  /*66000*/  IMAD.MOV.U32 R3, RZ, RZ, R14 ;  /* 0x000000ffff037224 */ /* 0x000fe400078e000e */
[----:B------:R-:W-:Y:S02]  /*66010*/  IMAD.MOV.U32 R4, RZ, RZ, R15 ;  /* 0x000000ffff047224 */ /* 0x000fe400078e000f */
[----:B------:R-:W2:Y:S01]  /*66020*/  LDL.LU.64 R14, [R1+0x4350] ;  /* 0x00435000010e7983 */ /* 0x000ea20000300a00 */
[----:B------:R-:W-:Y:S02]  /*66030*/  IMAD.MOV.U32 R28, RZ, RZ, R12 ;  /* 0x000000ffff1c7224 */ /* 0x000fe400078e000c */
[----:B------:R-:W-:Y:S02]  /*66040*/  IMAD.MOV.U32 R26, RZ, RZ, R13 ;  /* 0x000000ffff1a7224 */ /* 0x000fe400078e000d */
[----:B--2---:R-:W-:Y:S01]  /*66050*/  HMMA.16816.F32 R12, R20, R14, R8 ;  /* 0x0000000e140c723c */ /* 0x004fe20000001808 */
[----:B------:R-:W2:Y:S04]  /*66060*/  LDL.LU.64 R10, [R1+0x4348] ;  /* 0x00434800010a7983 */ /* 0x000ea80000300a00 */
[----:B------:R-:W2:-:S14]  /*66070*/  LDL.LU.64 R8, [R1+0x4340] ;  /* 0x0043400001087983 */ /* 0x000e9c0000300a00 */
[----:B------:R-:W-:Y:S02]  /*66080*/  IMAD.MOV.U32 R6, RZ, RZ, R14 ;  /* 0x000000ffff067224 */ /* 0x000fe400078e000e */
[----:B------:R-:W-:Y:S02]  /*66090*/  IMAD.MOV.U32 R29, RZ, RZ, R15 ;  /* 0x000000ffff1d7224 */ /* 0x000fe400078e000f */
[----:B------:R-:W2:Y:S01]  /*660a0*/  LDL.LU.64 R14, [R1+0x4338] ;  /* 0x00433800010e7983 */ /* 0x000ea20000300a00 */
[----:B------:R-:W-:Y:S02]  /*660b0*/  IMAD.MOV.U32 R2, RZ, RZ, R7 ;  /* 0x000000ffff027224 */ /* 0x000fe400078e0007 */
[----:B------:R-:W-:Y:S02]  /*660c0*/  IMAD.MOV.U32 R27, RZ, RZ, R12 ;  /* 0x000000ffff1b7224 */ /* 0x000fe400078e000c */
[----:B------:R-:W-:Y:S02]  /*660d0*/  IMAD.MOV.U32 R7, RZ, RZ, R13 ;  /* 0x000000ffff077224 */ /* 0x000fe400078e000d */
[----:B--2---:R-:W-:Y:S01]  /*660e0*/  HMMA.16816.F32 R12, R20, R14, R8 ;  /* 0x0000000e140c723c */ /* 0x004fe20000001808 */
[----:B------:R-:W3:-:S15]  /*660f0*/  LDL.LU.64 R10, [R1+0x4330] ;  /* 0x00433000010a7983 */ /* 0x000ede0000300a00 */
[----:B------:R-:W-:-:S03]  /*66100*/  NOP ;  /* 0x0000000000007918 */ /* 0x000fc60000000000 */
[----:B------:R0:W-:Y:S04]  /*66110*/  STL.64 [R1+0x4178], R14 ;  /* 0x0041780e01007387 */ /* 0x0001e80000100a00 */
[----:B------:R-:W-:Y:S04]  /*66120*/  STL.64 [R1+0x4170], R12 ;  /* 0x0041700c01007387 */ /* 0x000fe80000100a00 */
[----:B0-----:R-:W2:Y:S04]  /*66130*/  LDL.LU R14, [R1+0x1f8] ;  /* 0x0001f800010e7983 */ /* 0x001ea80000300800 */
[----:B------:R-:W2:Y:S01]  /*66140*/  LDL.LU R15, [R1+0x1fc] ;  /* 0x0001fc00010f7983 */ /* 0x000ea20000300800 */
[----:B---3--:R-:W-:Y:S03]  /*66150*/  HMMA.16816.F32 R8, R20, R10, R16 ;  /* 0x0000000a1408723c */ /* 0x008fe60000001810 */
[----:B------:R-:W3:Y:S04]  /*66160*/  LDL.LU.64 R18, [R1+0x4328] ;  /* 0x0043280001127983 */ /* 0x000ee80000300a00 */
[----:B------:R-:W4:-:S12]  /*66170*/  LDL.LU.64 R16, [R1+0x4320] ;  /* 0x0043200001107983 */ /* 0x000f180000300a00 */
[----:B------:R-:W-:Y:S04]  /*66180*/  STL.64 [R1+0x4168], R10 ;  /* 0x0041680a01007387 */ /* 0x000fe80000100a00 */
[----:B------:R0:W-:Y:S04]  /*66190*/  STL.64 [R1+0x4160], R8 ;  /* 0x0041600801007387 */ /* 0x0001e80000100a00 */
[----:B0-----:R-:W2:Y:S04]  /*661a0*/  LDL.LU R8, [R1+0x1c0] ;  /* 0x0001c00001087983 */ /* 0x001ea80000300800 */
[----:B------:R-:W2:Y:S04]  /*661b0*/  LDL.LU R9, [R1+0x1c4] ;  /* 0x0001c40001097983 */ /* 0x000ea80000300800 */
[----:B------:R-:W2:Y:S04]  /*661c0*/  LDL.LU R10, [R1+0x1c8] ;  /* 0x0001c800010a7983 */ /* 0x000ea80000300800 */
[----:B------:R-:W2:Y:S02]  /*661d0*/  LDL.LU R11, [R1+0x1cc] ;  /* 0x0001cc00010b7983 */ /* 0x000ea40000300800 */
[----:B--2---:R-:W-:Y:S02]  /*661e0*/  HMMA.16816.F32 R20, R20, R14, R8 ;  /* 0x0000000e1414723c */ /* 0x004fe40000001808 */
[----:B------:R-:W2:Y:S04]  /*661f0*/  LDL.LU R8, [R1+0x2f0] ;  /* 0x0002f00001087983 */ /* 0x000ea80000300800 */
[----:B------:R-:W2:Y:S04]  /*66200*/  LDL.LU R9, [R1+0x2f4] ;  /* 0x0002f40001097983 */ /* 0x000ea80000300800 */
[----:B--2---:R0:W-:Y:S04]  /*66210*/  STL.64 [R1+0x4180], R8 ;  /* 0x0041800801007387 */ /* 0x0041e80000100a00 */
[----:B------:R-:W2:Y:S04]  /*66220*/  LDL.LU R12, [R1+0x2e0] ;  /* 0x0002e000010c7983 */ /* 0x000ea80000300800 */
[----:B------:R-:W2:Y:S01]  /*66230*/  LDL.LU R13, [R1+0x2e4] ;  /* 0x0002e400010d7983 */ /* 0x000ea20000300800 */
[----:B------:R-:W-:-:S02]  /*66240*/  IMAD.MOV.U32 R10, RZ, RZ, R6 ;  /* 0x000000ffff0a7224 */ /* 0x000fc400078e0006 */
[----:B------:R-:W-:Y:S02]  /*66250*/  IMAD.MOV.U32 R11, RZ, RZ, R29 ;  /* 0x000000ffff0b7224 */ /* 0x000fe400078e001d */
[----:B0-----:R-:W-:Y:S02]  /*66260*/  IMAD.MOV.U32 R8, RZ, RZ, R27 ;  /* 0x000000ffff087224 */ /* 0x001fe400078e001b */
[----:B------:R-:W-:Y:S01]  /*66270*/  IMAD.MOV.U32 R9, RZ, RZ, R7 ;  /* 0x000000ffff097224 */ /* 0x000fe200078e0007 */
[----:B--2---:R0:W-:Y:S04]  /*66280*/  STL.64 [R1+0x4188], R12 ;  /* 0x0041880c01007387 */ /* 0x0041e80000100a00 */
[----:B------:R-:W2:Y:S04]  /*66290*/  LDL.LU R27, [R1+0x4318] ;  /* 0x00431800011b7983 */ /* 0x000ea80000300800 */
[----:B------:R-:W2:Y:S04]  /*662a0*/  LDL.LU R7, [R1+0x4314] ;  /* 0x0043140001077983 */ /* 0x000ea80000300800 */
[----:B------:R-:W2:Y:S04]  /*662b0*/  LDL.LU R6, [R1+0x4310] ;  /* 0x0043100001067983 */ /* 0x000ea80000300800 */
[----:B------:R-:W2:Y:S04]  /*662c0*/  LDL.LU R29, [R1+0x430c] ;  /* 0x00430c00011d7983 */ /* 0x000ea80000300800 */
[----:B------:R-:W-:Y:S04]  /*662d0*/  STL.64 [R1+0x4198], R10 ;  /* 0x0041980a01007387 */ /* 0x000fe80000100a00 */
[----:B------:R-:W-:Y:S04]  /*662e0*/  STL.64 [R1+0x4190], R8 ;  /* 0x0041900801007387 */ /* 0x000fe80000100a00 */
[----:B0-----:R-:W2:Y:S04]  /*662f0*/  LDL.LU R12, [R1+0x2d0] ;  /* 0x0002d000010c7983 */ /* 0x001ea80000300800 */
[----:B------:R-:W2:Y:S04]  /*66300*/  LDL.LU R13, [R1+0x2d4] ;  /* 0x0002d400010d7983 */ /* 0x000ea80000300800 */
[----:B--2---:R0:W-:Y:S04]  /*66310*/  STL.64 [R1+0x41a0], R12 ;  /* 0x0041a00c01007387 */ /* 0x0041e80000100a00 */
[----:B0-----:R-:W2:Y:S04]  /*66320*/  LDL.LU R12, [R1+0x2b0] ;  /* 0x0002b000010c7983 */ /* 0x001ea80000300800 */
[----:B------:R-:W2:Y:S01]  /*66330*/  LDL.LU R13, [R1+0x2b4] ;  /* 0x0002b400010d7983 */ /* 0x000ea20000300800 */
[----:B------:R-:W-:-:S02]  /*66340*/  IMAD.MOV.U32 R8, RZ, RZ, R28 ;  /* 0x000000ffff087224 */ /* 0x000fc400078e001c */
[----:B------:R-:W-:Y:S02]  /*66350*/  IMAD.MOV.U32 R9, RZ, RZ, R26 ;  /* 0x000000ffff097224 */ /* 0x000fe400078e001a */
[----:B------:R-:W-:Y:S02]  /*66360*/  IMAD.MOV.U32 R10, RZ, RZ, R3 ;  /* 0x000000ffff0a7224 */ /* 0x000fe400078e0003 */
[----:B------:R-:W-:Y:S01]  /*66370*/  IMAD.MOV.U32 R11, RZ, RZ, R4 ;  /* 0x000000ffff0b7224 */ /* 0x000fe200078e0004 */
[----:B--2---:R0:W-:Y:S04]  /*66380*/  STL.64 [R1+0x41b8], R12 ;  /* 0x0041b80c01007387 */ /* 0x0041e80000100a00 */
[----:B------:R-:W2:Y:S04]  /*66390*/  LDL.LU R28, [R1+0x4308] ;  /* 0x00430800011c7983 */ /* 0x000ea80000300800 */
[----:B------:R-:W2:Y:S04]  /*663a0*/  LDL.LU R26, [R1+0x4304] ;  /* 0x00430400011a7983 */ /* 0x000ea80000300800 */
[----:B------:R-:W2:Y:S04]  /*663b0*/  LDL.LU R3, [R1+0x4300] ;  /* 0x0043000001037983 */ /* 0x000ea80000300800 */
[----:B------:R-:W2:Y:S04]  /*663c0*/  LDL.LU R4, [R1+0x42fc] ;  /* 0x0042fc0001047983 */ /* 0x000ea80000300800 */
[----:B0-----:R-:W2:Y:S04]  /*663d0*/  LDL.LU R12, [R1+0x2a0] ;  /* 0x0002a000010c7983 */ /* 0x001ea80000300800 */
[----:B------:R-:W2:Y:S04]  /*663e0*/  LDL.LU R13, [R1+0x2a4] ;  /* 0x0002a400010d7983 */ /* 0x000ea80000300800 */
[----:B--2---:R-:W-:Y:S04]  /*663f0*/  STL.64 [R1+0x41d0], R12 ;  /* 0x0041d00c01007387 */ /* 0x004fe80000100a00 */
[----:B------:R0:W-:Y:S04]  /*66400*/  STL.64 [R1+0x41b0], R10 ;  /* 0x0041b00a01007387 */ /* 0x0001e80000100a00 */
[----:B------:R1:W-:Y:S01]  /*66410*/  STL.64 [R1+0x41a8], R8 ;  /* 0x0041a80801007387 */ /* 0x0003e20000100a00 */
[----:B0-----:R-:W-:-:S02]  /*66420*/  IMAD.MOV.U32 R10, RZ, RZ, R25 ;  /* 0x000000ffff0a7224 */ /* 0x001fc400078e0019 */
[----:B-1----:R-:W-:Y:S02]  /*66430*/  IMAD.MOV.U32 R8, RZ, RZ, R5 ;  /* 0x000000ffff087224 */ /* 0x002fe400078e0005 */
[----:B------:R-:W2:Y:S01]  /*66440*/  LDL.LU R5, [R1+0x42f8] ;  /* 0x0042f80001057983 */ /* 0x000ea20000300800 */
[----:B------:R-:W-:Y:S02]  /*66450*/  IMAD.MOV.U32 R9, RZ, RZ, R24 ;  /* 0x000000ffff097224 */ /* 0x000fe400078e0018 */
[----:B---3--:R-:W-:Y:S01]  /*66460*/  IMAD.MOV.U32 R11, RZ, RZ, R18 ;  /* 0x000000ffff0b7224 */ /* 0x008fe200078e0012 */
[----:B------:R-:W3:Y:S04]  /*66470*/  LDL.LU R24, [R1+0x42f4] ;  /* 0x0042f40001187983 */ /* 0x000ee80000300800 */
[----:B------:R-:W2:Y:S04]  /*66480*/  LDL.LU R25, [R1+0x42f0] ;  /* 0x0042f00001197983 */ /* 0x000ea80000300800 */
[----:B------:R-:W2:Y:S04]  /*66490*/  LDL.LU R18, [R1+0x42ec] ;  /* 0x0042ec0001127983 */ /* 0x000ea80000300800 */
[----:B------:R-:W2:Y:S04]  /*664a0*/  LDL.LU R12, [R1+0x280] ;  /* 0x00028000010c7983 */ /* 0x000ea80000300800 */
[----:B------:R-:W2:Y:S04]  /*664b0*/  LDL.LU R13, [R1+0x284] ;  /* 0x00028400010d7983 */ /* 0x000ea80000300800 */
[----:B--2---:R-:W-:Y:S04]  /*664c0*/  STL.64 [R1+0x41e8], R12 ;  /* 0x0041e80c01007387 */ /* 0x004fe80000100a00 */
[----:B------:R0:W-:Y:S04]  /*664d0*/  STL.64 [R1+0x41c8], R10 ;  /* 0x0041c80a01007387 */ /* 0x0001e80000100a00 */
[----:B------:R4:W-:Y:S01]  /*664e0*/  STL.64 [R1+0x41c0], R8 ;  /* 0x0041c00801007387 */ /* 0x0009e20000100a00 */
[----:B0-----:R-:W-:-:S02]  /*664f0*/  IMAD.MOV.U32 R10, RZ, RZ, R19 ;  /* 0x000000ffff0a7224 */ /* 0x001fc400078e0013 */
[----:B----4-:R-:W-:Y:S02]  /*66500*/  IMAD.MOV.U32 R8, RZ, RZ, R17 ;  /* 0x000000ffff087224 */ /* 0x010fe400078e0011 */
[----:B------:R-:W2:Y:S01]  /*66510*/  LDL.LU R17, [R1+0x42e8] ;  /* 0x0042e80001117983 */ /* 0x000ea20000300800 */
[----:B------:R-:W-:Y:S02]  /*66520*/  IMAD.MOV.U32 R9, RZ, RZ, R16 ;  /* 0x000000ffff097224 */ /* 0x000fe400078e0010 */
[----:B------:R-:W-:Y:S01]  /*66530*/  IMAD.MOV.U32 R11, RZ, RZ, R2 ;  /* 0x000000ffff0b7224 */ /* 0x000fe200078e0002 */
[----:B------:R-:W4:Y:S04]  /*66540*/  LDL.LU R16, [R1+0x42e4] ;  /* 0x0042e40001107983 */ /* 0x000f280000300800 */
        /* <DEDUP_REMOVED lines=11> */
[----:B------:R-:W-:Y:S01]  /*66600*/  IMAD.MOV.U32 R11, RZ, RZ, R0 ;  /* 0x000000ffff0b7224 */ /* 0x000fe200078e0000 */
[----:B------:R-:W2:Y:S04]  /*66610*/  LDL.LU R7, [R1+0x42d4] ;  /* 0x0042d40001077983 */ /* 0x000ea80000300800 */
        /* <DEDUP_REMOVED lines=17> */
[----:B--2---:R0:W-:Y:S04]  /*66730*/  STL.64 [R1+0x4230], R12 ;  /* 0x0042300c01007387 */ /* 0x0041e80000100a00 */
[----:B0-----:R-:W2:Y:S01]  /*66740*/  LDL.LU R12, [R1+0x240] ;  /* 0x00024000010c7983 */ /* 0x001ea20000300800 */
[----:B------:R-:W-:-:S03]  /*66750*/  IMAD.MOV.U32 R13, RZ, RZ, R26 ;  /* 0x000000ffff0d7224 */ /* 0x000fc600078e001a */
[----:B------:R-:W3:Y:S04]  /*66760*/  LDL.LU R26, [R1+0x42b8] ;  /* 0x0042b800011a7983 */ /* 0x000ee80000300800 */
[----:B--2---:R0:W-:Y:S04]  /*66770*/  STL.64 [R1+0x4248], R12 ;  /* 0x0042480c01007387 */ /* 0x0041e80000100a00 */
        /* <DEDUP_REMOVED lines=8> */
[----:B---3--:R-:W-:-:S03]  /*66800*/  IMAD.MOV.U32 R9, RZ, RZ, R24 ;  /* 0x000000ffff097224 */ /* 0x008fc600078e0018 */
[----:B------:R-:W3:Y:S01]  /*66810*/  LDL.LU R24, [R1+0x42b0] ;  /* 0x0042b00001187983 */ /* 0x000ee20000300800 */
[----:B------:R-:W-:-:S03]  /*66820*/  IMAD.MOV.U32 R10, RZ, RZ, R5 ;  /* 0x000000ffff0a7224 */ /* 0x000fc600078e0005 */
[----:B------:R-:W2:Y:S04]  /*66830*/  LDL.LU R12, [R1+0x220] ;  /* 0x00022000010c7983 */ /* 0x000ea80000300800 */
[----:B------:R-:W2:Y:S04]  /*66840*/  LDL.LU R13, [R1+0x224] ;  /* 0x00022400010d7983 */ /* 0x000ea80000300800 */
[----:B------:R-:W2:Y:S04]  /*66850*/  LDL.LU R4, [R1+0x210] ;  /* 0x0002100001047983 */ /* 0x000ea80000300800 */
[----:B------:R-:W2:Y:S04]  /*66860*/  LDL.LU R5, [R1+0x214] ;  /* 0x0002140001057983 */ /* 0x000ea80000300800 */
[----:B--2---:R0:W-:Y:S04]  /*66870*/  STL.64 [R1+0x4280], R4 ;  /* 0x0042800401007387 */ /* 0x0041e80000100a00 */
[----:B0-----:R-:W2:Y:S04]  /*66880*/  LDL.LU R4, [R1+0x200] ;  /* 0x0002000001047983 */ /* 0x001ea80000300800 */
[----:B------:R-:W2:Y:S04]  /*66890*/  LDL.LU R5, [R1+0x204] ;  /* 0x0002040001057983 */ /* 0x000ea80000300800 */
[----:B------:R0:W-:Y:S04]  /*668a0*/  STL.64 [R1+0x4278], R12 ;  /* 0x0042780c01007387 */ /* 0x0001e80000100a00 */
[----:B0-----:R-:W2:Y:S04]  /*668b0*/  LDL.LU R12, [R1+0x170] ;  /* 0x00017000010c7983 */ /* 0x001ea80000300800 */
[----:B------:R-:W2:Y:S04]  /*668c0*/  LDL.LU R13, [R1+0x174] ;  /* 0x00017400010d7983 */ /* 0x000ea80000300800 */
[----:B------:R-:W2:Y:S04]  /*668d0*/  LDL.LU R14, [R1+0x178] ;  /* 0x00017800010e7983 */ /* 0x000ea80000300800 */
[----:B------:R-:W2:Y:S04]  /*668e0*/  LDL.LU R15, [R1+0x17c] ;  /* 0x00017c00010f7983 */ /* 0x000ea80000300800 */
[----:B------:R0:W-:Y:S04]  /*668f0*/  STL.64 [R1+0x4228], R10 ;  /* 0x0042280a01007387 */ /* 0x0001e80000100a00 */
[----:B------:R1:W-:Y:S01]  /*66900*/  STL.64 [R1+0x4220], R8 ;  /* 0x0042200801007387 */ /* 0x0003e20000100a00 */
[----:B0-----:R-:W-:-:S02]  /*66910*/  IMAD.MOV.U32 R10, RZ, RZ, R17 ;  /* 0x000000ffff0a7224 */ /* 0x001fc400078e0011 */
[----:B------:R-:W-:Y:S02]  /*66920*/  IMAD.MOV.U32 R11, RZ, RZ, R18 ;  /* 0x000000ffff0b7224 */ /* 0x000fe400078e0012 */
[----:B-1----:R-:W-:Y:S02]  /*66930*/  IMAD.MOV.U32 R8, RZ, RZ, R19 ;  /* 0x000000ffff087224 */ /* 0x002fe400078e0013 */
[----:B------:R-:W2:Y:S01]  /*66940*/  LDL.LU R19, [R1+0x42ac] ;  /* 0x0042ac0001137983 */ /* 0x000ea20000300800 */
[----:B----4-:R-:W-:-:S03]  /*66950*/  IMAD.MOV.U32 R9, RZ, RZ, R16 ;  /* 0x000000ffff097224 */ /* 0x010fc600078e0010 */
[----:B------:R-:W4:Y:S04]  /*66960*/  LDL.LU R16, [R1+0x42a8] ;  /* 0x0042a80001107983 */ /* 0x000f280000300800 */
[----:B------:R-:W4:Y:S04]  /*66970*/  LDL.LU R17, [R1+0x42a4] ;  /* 0x0042a40001117983 */ /* 0x000f280000300800 */
[----:B------:R-:W4:Y:S04]  /*66980*/  LDL.LU R18, [R1+0x42a0] ;  /* 0x0042a00001127983 */ /* 0x000f280000300800 */
[----:B------:R-:W-:Y:S04]  /*66990*/  STL.64 [R1+0x4240], R10 ;  /* 0x0042400a01007387 */ /* 0x000fe80000100a00 */
[----:B------:R0:W-:Y:S02]  /*669a0*/  STL.64 [R1+0x4238], R8 ;  /* 0x0042380801007387 */ /* 0x0001e40000100a00 */
[----:B0-----:R-:W-:-:S02]  /*669b0*/  IMAD.MOV.U32 R8, RZ, RZ, R27 ;  /* 0x000000ffff087224 */ /* 0x001fc400078e001b */
[----:B------:R-:W4:Y:S01]  /*669c0*/  LDL.LU R27, [R1+0x429c] ;  /* 0x00429c00011b7983 */ /* 0x000f220000300800 */
[----:B------:R-:W-:Y:S02]  /*669d0*/  IMAD.MOV.U32 R10, RZ, RZ, R6 ;  /* 0x000000ffff0a7224 */ /* 0x000fe400078e0006 */
[----:B------:R-:W-:Y:S02]  /*669e0*/  IMAD.MOV.U32 R11, RZ, RZ, R2 ;  /* 0x000000ffff0b7224 */ /* 0x000fe400078e0002 */
[----:B------:R-:W-:-:S03]  /*669f0*/  IMAD.MOV.U32 R9, RZ, RZ, R7 ;  /* 0x000000ffff097224 */ /* 0x000fc600078e0007 */
[----:B------:R0:W-:Y:S04]  /*66a00*/  STL.64 [R1+0x4258], R10 ;  /* 0x0042580a01007387 */ /* 0x0001e80000100a00 */
[----:B------:R3:W-:Y:S01]  /*66a10*/  STL.64 [R1+0x4250], R8 ;  /* 0x0042500801007387 */ /* 0x0007e20000100a00 */
[----:B0-----:R-:W-:Y:S02]  /*66a20*/  IMAD.MOV.U32 R10, RZ, RZ, R25 ;  /* 0x000000ffff0a7224 */ /* 0x001fe400078e0019 */
[----:B------:R-:W-:Y:S02]  /*66a30*/  IMAD.MOV.U32 R11, RZ, RZ, R26 ;  /* 0x000000ffff0b7224 */ /* 0x000fe400078e001a */
[----:B---3--:R-:W-:Y:S02]  /*66a40*/  IMAD.MOV.U32 R9, RZ, RZ, R24 ;  /* 0x000000ffff097224 */ /* 0x008fe400078e0018 */
[----:B--2---:R-:W-:-:S02]  /*66a50*/  IMAD.MOV.U32 R8, RZ, RZ, R19 ;  /* 0x000000ffff087224 */ /* 0x004fc400078e0013 */
[----:B------:R-:W2:Y:S04]  /*66a60*/  LDL.LU R19, [R1+0x4298] ;  /* 0x0042980001137983 */ /* 0x000ea80000300800 */
[----:B------:R-:W2:Y:S04]  /*66a70*/  LDL.LU R24, [R1+0x4294] ;  /* 0x0042940001187983 */ /* 0x000ea80000300800 */
[----:B------:R-:W2:Y:S04]  /*66a80*/  LDL.LU R25, [R1+0x4290] ;  /* 0x0042900001197983 */ /* 0x000ea80000300800 */
[----:B------:R-:W2:Y:S04]  /*66a90*/  LDL.LU R26, [R1+0x428c] ;  /* 0x00428c00011a7983 */ /* 0x000ea80000300800 */
[----:B------:R-:W-:Y:S04]  /*66aa0*/  STL.64 [R1+0x4270], R10 ;  /* 0x0042700a01007387 */ /* 0x000fe80000100a00 */
[----:B------:R4:W-:Y:S02]  /*66ab0*/  STL.64 [R1+0x4268], R8 ;  /* 0x0042680801007387 */ /* 0x0009e40000100a00 */
[----:B----4-:R-:W-:-:S02]  /*66ac0*/  IMAD.MOV.U32 R8, RZ, RZ, R27 ;  /* 0x000000ffff087224 */ /* 0x010fc400078e001b */
[----:B------:R-:W2:Y:S04]  /*66ad0*/  LDL.LU R27, [R1+0x4288] ;  /* 0x00428800011b7983 */ /* 0x000ea80000300800 */
[----:B------:R-:W3:Y:S04]  /*66ae0*/  LDL.LU R9, [R1+0x144] ;  /* 0x0001440001097983 */ /* 0x000ee80000300800 */
[----:B------:R-:W3:Y:S04]  /*66af0*/  LDL.LU R10, [R1+0x148] ;  /* 0x00014800010a7983 */ /* 0x000ee80000300800 */
[----:B------:R-:W3:Y:S04]  /*66b00*/  LDL.LU R11, [R1+0x14c] ;  /* 0x00014c00010b7983 */ /* 0x000ee80000300800 */
[----:B------:R-:W-:Y:S04]  /*66b10*/  STL.64 [R1+0x4158], R22 ;  /* 0x0041581601007387 */ /* 0x000fe80000100a00 */
[----:B------:R-:W-:Y:S01]  /*66b20*/  STL.64 [R1+0x4150], R20 ;  /* 0x0041501401007387 */ /* 0x000fe20000100a00 */
[----:B--2---:R-:W-:Y:S03]  /*66b30*/  HMMA.16816.F32 R24, R16, R4, R24 ;  /* 0x000000041018723c */ /* 0x004fe60000001818 */
[----:B------:R-:W2:-:S15]  /*66b40*/  LDL.LU.64 R4, [R1+0x4280] ;  /* 0x0042800001047983 */ /* 0x000e9e0000300a00 */
[----:B------:R-:W-:Y:S01]  /*66b50*/  NOP ;  /* 0x0000000000007918 */ /* 0x000fe20000000000 */
[----:B------:R0:W-:Y:S04]  /*66b60*/  STL.64 [R1+0x4140], R26 ;  /* 0x0041401a01007387 */ /* 0x0001e80000100a00 */
[----:B------:R1:W-:Y:S01]  /*66b70*/  STL.64 [R1+0x4138], R24 ;  /* 0x0041381801007387 */ /* 0x0003e20000100a00 */
[----:B--2---:R-:W-:-:S15]  /*66b80*/  HMMA.16816.F32 R12, R16, R4, R12 ;  /* 0x00000004100c723c */ /* 0x004fde000000180c */
[----:B------:R-:W-:-:S04]  /*66b90*/  NOP ;  /* 0x0000000000007918 */ /* 0x000fc80000000000 */
[----:B------:R-:W-:Y:S02]  /*66ba0*/  IMAD.MOV.U32 R4, RZ, RZ, R12 ;  /* 0x000000ffff047224 */ /* 0x000fe400078e000c */
[----:B------:R-:W-:Y:S02]  /*66bb0*/  IMAD.MOV.U32 R5, RZ, RZ, R13 ;  /* 0x000000ffff057224 */ /* 0x000fe400078e000d */
[----:B------:R-:W3:Y:S01]  /*66bc0*/  LDL.LU.64 R12, [R1+0x4278] ;  /* 0x00427800010c7983 */ /* 0x000ee20000300a00 */
[----:B0-----:R-:W-:Y:S02]  /*66bd0*/  IMAD.MOV.U32 R27, RZ, RZ, R14 ;  /* 0x000000ffff1b7224 */ /* 0x001fe400078e000e */
[----:B------:R-:W-:Y:S02]  /*66be0*/  IMAD.MOV.U32 R26, RZ, RZ, R15 ;  /* 0x000000ffff1a7224 */ /* 0x000fe400078e000f */
[----:B---3--:R-:W-:Y:S01]  /*66bf0*/  HMMA.16816.F32 R12, R16, R12, R8 ;  /* 0x0000000c100c723c */ /* 0x008fe20000001808 */
[----:B------:R-:W2:Y:S04]  /*66c00*/  LDL.LU.64 R10, [R1+0x4270] ;  /* 0x00427000010a7983 */ /* 0x000ea80000300a00 */
[----:B------:R-:W2:-:S14]  /*66c10*/  LDL.LU.64 R8, [R1+0x4268] ;  /* 0x0042680001087983 */ /* 0x000e9c0000300a00 */
[----:B------:R-:W-:Y:S01]  /*66c20*/  IMAD.MOV.U32 R6, RZ, RZ, R12 ;  /* 0x000000ffff067224 */ /* 0x000fe200078e000c */
[----:B------:R2:W-:Y:S01]  /*66c30*/  STL.64 [R1+0x98], R14 ;  /* 0x0000980e01007387 */ /* 0x0005e20000100a00 */
[----:B------:R-:W-:-:S03]  /*66c40*/  IMAD.MOV.U32 R7, RZ, RZ, R13 ;  /* 0x000000ffff077224 */ /* 0x000fc600078e000d */
[----:B------:R-:W2:Y:S01]  /*66c50*/  LDL.LU.64 R12, [R1+0x4260] ;  /* 0x00426000010c7983 */ /* 0x000ea20000300a00 */
[----:B-1----:R-:W-:Y:S01]  /*66c60*/  IMAD.MOV.U32 R25, RZ, RZ, R0 ;  /* 0x000000ffff197224 */ /* 0x002fe200078e0000 */
[----:B--2---:R-:W-:Y:S02]  /*66c70*/  HMMA.16816.F32 R12, R16, R12, R8 ;  /* 0x0000000c100c723c */ /* 0x004fe40000001808 */
[----:B------:R-:W2:Y:S04]  /*66c80*/  LDL.LU.64 R10, [R1+0x4258] ;  /* 0x00425800010a7983 */ /* 0x000ea80000300a00 */
[----:B------:R-:W2:-:S13]  /*66c90*/  LDL.LU.64 R8, [R1+0x4250] ;  /* 0x0042500001087983 */ /* 0x000e9a0000300a00 */
[----:B------:R-:W-:Y:S01]  /*66ca0*/  IMAD.MOV.U32 R0, RZ, RZ, R13 ;  /* 0x000000ffff007224 */ /* 0x000fe200078e000d */
[----:B------:R0:W-:Y:S04]  /*66cb0*/  STL [R1+0xb0], R12 ;  /* 0x0000b00c01007387 */ /* 0x0001e80000100800 */
[----:B0-----:R-:W2:Y:S01]  /*66cc0*/  LDL.LU.64 R12, [R1+0x4248] ;  /* 0x00424800010c7983 */ /* 0x001ea20000300a00 */
[----:B------:R-:W-:Y:S02]  /*66cd0*/  IMAD.MOV.U32 R20, RZ, RZ, R29 ;  /* 0x000000ffff147224 */ /* 0x000fe400078e001d */
[----:B------:R-:W-:Y:S02]  /*66ce0*/  IMAD.MOV.U32 R21, RZ, RZ, R28 ;  /* 0x000000ffff157224 */ /* 0x000fe400078e001c */
[----:B------:R-:W-:-:S02]  /*66cf0*/  IMAD.MOV.U32 R29, RZ, RZ, R14 ;  /* 0x000000ffff1d7224 */ /* 0x000fc400078e000e */
[----:B------:R-:W-:Y:S02]  /*66d00*/  IMAD.MOV.U32 R28, RZ, RZ, R15 ;  /* 0x000000ffff1c7224 */ /* 0x000fe400078e000f */
[----:B--2---:R-:W-:Y:S01]  /*66d10*/  HMMA.16816.F32 R12, R16, R12, R8 ;  /* 0x0000000c100c723c */ /* 0x004fe20000001808 */
[----:B------:R-:W2:Y:S04]  /*66d20*/  LDL.LU.64 R10, [R1+0x4240] ;  /* 0x00424000010a7983 */ /* 0x000ea80000300a00 */
[----:B------:R-:W2:-:S14]  /*66d30*/  LDL.LU.64 R8, [R1+0x4238] ;  /* 0x0042380001087983 */ /* 0x000e9c0000300a00 */
[----:B------:R0:W-:Y:S04]  /*66d40*/  STL.64 [R1+0xe0], R12 ;  /* 0x0000e00c01007387 */ /* 0x0001e80000100a00 */
[----:B0-----:R-:W2:Y:S01]  /*66d50*/  LDL.LU.64 R12, [R1+0x4230] ;  /* 0x00423000010c7983 */ /* 0x001ea20000300a00 */
[----:B------:R-:W-:Y:S02]  /*66d60*/  IMAD.MOV.U32 R24, RZ, RZ, R3 ;  /* 0x000000ffff187224 */ /* 0x000fe400078e0003 */
[----:B------:R-:W-:Y:S02]  /*66d70*/  IMAD.MOV.U32 R3, RZ, RZ, R14 ;  /* 0x000000ffff037224 */ /* 0x000fe400078e000e */
[----:B------:R-:W-:Y:S02]  /*66d80*/  IMAD.MOV.U32 R2, RZ, RZ, R15 ;  /* 0x000000ffff027224 */ /* 0x000fe400078e000f */
[----:B--2---:R-:W-:Y:S01]  /*66d90*/  HMMA.16816.F32 R12, R16, R12, R8 ;  /* 0x0000000c100c723c */ /* 0x004fe20000001808 */
[----:B------:R-:W2:Y:S04]  /*66da0*/  LDL.LU.64 R10, [R1+0x4228] ;  /* 0x00422800010a7983 */ /* 0x000ea80000300a00 */
[----:B------:R-:W2:-:S14]  /*66db0*/  LDL.LU.64 R8, [R1+0x4220] ;  /* 0x0042200001087983 */ /* 0x000e9c0000300a00 */
        /* <DEDUP_REMOVED lines=40> */
[----:B------:R-:W2:-:S15]  /*67040*/  LDL.LU.64 R8, [R1+0x4180] ;  /* 0x0041800001087983 */ /* 0x000e9e0000300a00 */
[----:B------:R-:W-:Y:S02]  /*67050*/  NOP ;  /* 0x0000000000007918 */ /* 0x000fe40000000000 */
[----:B------:R-:W-:Y:S04]  /*67060*/  STL.64 [R1+0xc0], R12 ;  /* 0x0000c00c01007387 */ /* 0x000fe80000100a00 */
[----:B------:R0:W-:Y:S04]  /*67070*/  STL.64 [R1+0xc8], R14 ;  /* 0x0000c80e01007387 */ /* 0x0001e80000100a00 */
[----:B0-----:R-:W2:Y:S04]  /*67080*/  LDL.LU.64 R14, [R1+0x4178] ;  /* 0x00417800010e7983 */ /* 0x001ea80000300a00 */
[----:B------:R-:W2:Y:S04]  /*67090*/  LDL.LU.64 R12, [R1+0x4170] ;  /* 0x00417000010c7983 */ /* 0x000ea80000300a00 */
[----:B------:R-:W3:Y:S01]  /*670a0*/  LDL.LU.64 R10, [R1+0x4168] ;  /* 0x00416800010a7983 */ /* 0x000ee20000300a00 */
[----:B--2---:R-:W-:Y:S03]  /*670b0*/  HMMA.16816.F32 R12, R16, R8, R12 ;  /* 0x00000008100c723c */ /* 0x004fe6000000180c */
[----:B------:R-:W3:-:S15]  /*670c0*/  LDL.LU.64 R8, [R1+0x4160] ;  /* 0x0041600001087983 */ /* 0x000ede0000300a00 */
[----:B------:R-:W-:Y:S01]  /*670d0*/  NOP ;  /* 0x0000000000007918 */ /* 0x000fe20000000000 */
[----:B------:R-:W-:Y:S04]  /*670e0*/  STL.64 [R1+0xa0], R12 ;  /* 0x0000a00c01007387 */ /* 0x000fe80000100a00 */
[----:B------:R0:W-:Y:S04]  /*670f0*/  STL.64 [R1+0xa8], R14 ;  /* 0x0000a80e01007387 */ /* 0x0001e80000100a00 */
[----:B0-----:R-:W2:Y:S04]  /*67100*/  LDL.LU R14, [R1+0x218] ;  /* 0x00021800010e7983 */ /* 0x001ea80000300800 */
[----:B------:R-:W2:Y:S01]  /*67110*/  LDL.LU R15, [R1+0x21c] ;  /* 0x00021c00010f7983 */ /* 0x000ea20000300800 */
[----:B---3--:R-:W-:Y:S03]  /*67120*/  HMMA.16816.F32 R8, R16, R20, R8 ;  /* 0x000000141008723c */ /* 0x008fe60000001808 */
[----:B--2---:R0:W-:Y:S04]  /*67130*/  STL.64 [R1+0x4128], R14 ;  /* 0x0041280e01007387 */ /* 0x0041e80000100a00 */
[----:B0-----:R-:W2:Y:S04]  /*67140*/  LDL.LU R14, [R1+0x208] ;  /* 0x00020800010e7983 */ /* 0x001ea80000300800 */
[----:B------:R-:W2:Y:S04]  /*67150*/  LDL.LU R15, [R1+0x20c] ;  /* 0x00020c00010f7983 */ /* 0x000ea80000300800 */
[----:B------:R-:W3:Y:S04]  /*67160*/  LDL.LU.64 R22, [R1+0x4158] ;  /* 0x0041580001167983 */ /* 0x000ee80000300a00 */
[----:B------:R-:W3:Y:S04]  /*67170*/  LDL.LU.64 R20, [R1+0x4150] ;  /* 0x0041500001147983 */ /* 0x000ee80000300a00 */
[----:B------:R-:W-:Y:S04]  /*67180*/  STL.64 [R1+0x10], R8 ;  /* 0x0000100801007387 */ /* 0x000fe80000100a00 */
[----:B------:R0:W-:Y:S04]  /*67190*/  STL.64 [R1+0x18], R10 ;  /* 0x0000180a01007387 */ /* 0x0001e80000100a00 */
[----:B0-----:R-:W4:Y:S04]  /*671a0*/  LDL.LU R10, [R1+0x228] ;  /* 0x00022800010a7983 */ /* 0x001f280000300800 */
[----:B------:R-:W4:Y:S01]  /*671b0*/  LDL.LU R11, [R1+0x22c] ;  /* 0x00022c00010b7983 */ /* 0x000f220000300800 */
[----:B------:R-:W-:-:S02]  /*671c0*/  IMAD.MOV.U32 R8, RZ, RZ, R4 ;  /* 0x000000ffff087224 */ /* 0x000fc400078e0004 */
[----:B------:R-:W-:Y:S01]  /*671d0*/  IMAD.MOV.U32 R9, RZ, RZ, R5 ;  /* 0x000000ffff097224 */ /* 0x000fe200078e0005 */
[----:B---3--:R-:W-:Y:S01]  /*671e0*/  HMMA.16816.F32 R16, R16, R24, R20 ;  /* 0x000000181010723c */ /* 0x008fe20000001814 */
[----:B----4-:R0:W-:Y:S04]  /*671f0*/  STL.64 [R1+0x4120], R10 ;  /* 0x0041200a01007387 */ /* 0x0101e80000100a00 */
[----:B------:R-:W2:Y:S04]  /*67200*/  LDL.LU R4, [R1+0x414c] ;  /* 0x00414c0001047983 */ /* 0x000ea80000300800 */
[----:B------:R-:W2:Y:S01]  /*67210*/  LDL.LU R5, [R1+0x4148] ;  /* 0x0041480001057983 */ /* 0x000ea20000300800 */
[----:B0-----:R-:W-:-:S02]  /*67220*/  IMAD.MOV.U32 R10, RZ, RZ, R27 ;  /* 0x000000ffff0a7224 */ /* 0x001fc400078e001b */
[----:B------:R-:W-:Y:S02]  /*67230*/  IMAD.MOV.U32 R11, RZ, RZ, R26 ;  /* 0x000000ffff0b7224 */ /* 0x000fe400078e001a */
[----:B------:R-:W2:Y:S04]  /*67240*/  LDL.LU.64 R26, [R1+0x4140] ;  /* 0x00414000011a7983 */ /* 0x000ea80000300a00 */
[----:B------:R-:W2:Y:S04]  /*67250*/  LDL.LU.64 R24, [R1+0x4138] ;  /* 0x0041380001187983 */ /* 0x000ea80000300a00 */
[----:B------:R-:W3:Y:S01]  /*67260*/  LDL R23, [R1+0x334] ;  /* 0x0003340001177983 */ /* 0x000ee20000100800 */
[----:B------:R-:W-:-:S02]  /*67270*/  IMAD.MOV.U32 R20, RZ, RZ, R6 ;  /* 0x000000ffff147224 */ /* 0x000fc400078e0006 */
[----:B------:R-:W-:Y:S01]  /*67280*/  IMAD.MOV.U32 R21, RZ, RZ, R7 ;  /* 0x000000ffff157224 */ /* 0x000fe200078e0007 */
[----:B---3--:R0:W-:Y:S04]  /*67290*/  STL [R1+0x4114], R23 ;  /* 0x0041141701007387 */ /* 0x0081e80000100800 */
[----:B------:R-:W2:Y:S04]  /*672a0*/  LDL.LU R6, [R1+0x4134] ;  /* 0x0041340001067983 */ /* 0x000ea80000300800 */
[----:B------:R-:W2:Y:S04]  /*672b0*/  LDL.LU R7, [R1+0x4130] ;  /* 0x0041300001077983 */ /* 0x000ea80000300800 */
[----:B------:R-:W3:Y:S04]  /*672c0*/  LDL.LU R22, [R1+0x98] ;  /* 0x0000980001167983 */ /* 0x000ee80000300800 */
[----:B0-----:R-:W3:Y:S04]  /*672d0*/  LDL.LU R23, [R1+0x9c] ;  /* 0x00009c0001177983 */ /* 0x001ee80000300800 */
[----:B------:R0:W-:Y:S04]  /*672e0*/  STL.64 [R1+0x40b0], R18 ;  /* 0x0040b01201007387 */ /* 0x0001e80000100a00 */
[----:B------:R-:W-:Y:S04]  /*672f0*/  STL.64 [R1+0x40a8], R16 ;  /* 0x0040a81001007387 */ /* 0x000fe80000100a00 */
[----:B0-----:R-:W4:Y:S04]  /*67300*/  LDL.LU R18, [R1+0x238] ;  /* 0x0002380001127983 */ /* 0x001f280000300800 */
[----:B------:R-:W4:Y:S01]  /*67310*/  LDL.LU R19, [R1+0x23c] ;  /* 0x00023c0001137983 */ /* 0x000f220000300800 */
[----:B--2---:R-:W-:Y:S03]  /*67320*/  HMMA.16816.F32 R24, R4, R14, R24 ;  /* 0x0000000e0418723c */ /* 0x004fe60000001818 */
[----:B------:R-:W2:-:S15]  /*67330*/  LDL.LU.64 R14, [R1+0x4128] ;  /* 0x00412800010e7983 */ /* 0x000e9e0000300a00 */
[----:B------:R-:W-:Y:S01]  /*67340*/  NOP ;  /* 0x0000000000007918 */ /* 0x000fe20000000000 */
[----:B------:R-:W-:Y:S04]  /*67350*/  STL [R1+0x4094], R26 ;  /* 0x0040941a01007387 */ /* 0x000fe80000100800 */
[----:B------:R-:W-:Y:S01]  /*67360*/  STL [R1+0x4090], R27 ;  /* 0x0040901b01007387 */ /* 0x000fe20000100800 */
[----:B--2---:R-:W-:Y:S03]  /*67370*/  HMMA.16816.F32 R12, R4, R14, R8 ;  /* 0x0000000e040c723c */ /* 0x004fe60000001808 */
[----:B------:R-:W3:-:S15]  /*67380*/  LDL.LU.64 R10, [R1+0x4120] ;  /* 0x00412000010a7983 */ /* 0x000ede0000300a00 */
[----:B------:R-:W-:Y:S01]  /*67390*/  NOP ;  /* 0x0000000000007918 */ /* 0x000fe20000000000 */
[----:B------:R-:W-:Y:S04]  /*673a0*/  STL [R1+0x4000], R12 ;  /* 0x0040000c01007387 */ /* 0x000fe80000100800 */
[----:B------:R0:W-:Y:S04]  /*673b0*/  STL [R1+0x3ffc], R13 ;  /* 0x003ffc0d01007387 */ /* 0x0001e80000100800 */
[----:B------:R1:W-:Y:S04]  /*673c0*/  STL [R1+0x3ff8], R14 ;  /* 0x003ff80e01007387 */ /* 0x0003e80000100800 */
[----:B------:R2:W-:Y:S01]  /*673d0*/  STL [R1+0x3ff4], R15 ;  /* 0x003ff40f01007387 */ /* 0x0005e20000100800 */
[----:B0-----:R-:W-:-:S03]  /*673e0*/  IMAD.MOV.U32 R13, RZ, RZ, R0 ;  /* 0x000000ffff0d7224 */ /* 0x001fc600078e0000 */
[----:B------:R-:W4:Y:S04]  /*673f0*/  LDL.LU R12, [R1+0xb0] ;  /* 0x0000b000010c7983 */ /* 0x000f280000300800 */
[----:B------:R-:W4:Y:S01]  /*67400*/  LDL.LU R0, [R1+0x4118] ;  /* 0x0041180001007983 */ /* 0x000f220000300800 */
[----:B---3--:R-:W-:Y:S03]  /*67410*/  HMMA.16816.F32 R8, R4, R10, R20 ;  /* 0x0000000a0408723c */ /* 0x008fe60000001814 */
[----:B------:R-:W3:-:S15]  /*67420*/  LDL.LU R23, [R1+0x4114] ;  /* 0x0041140001177983 */ /* 0x000ede0000300800 */
[----:B------:R-:W-:Y:S01]  /*67430*/  NOP ;  /* 0x0000000000007918 */ /* 0x000fe20000000000 */
[----:B------:R-:W-:Y:S04]  /*67440*/  STL.64 [R1], R8 ;  /* 0x0000000801007387 */ /* 0x000fe80000100a00 */
[----:B------:R-:W-:Y:S01]  /*67450*/  STL.64 [R1+0x8], R10 ;  /* 0x0000080a01007387 */ /* 0x000fe20000100a00 */
[----:B-1----:R-:W-:Y:S02]  /*67460*/  IMAD.MOV.U32 R14, RZ, RZ, R29 ;  /* 0x000000ffff0e7224 */ /* 0x002fe400078e001d */
[----:B--2---:R-:W-:Y:S01]  /*67470*/  IMAD.MOV.U32 R15, RZ, RZ, R28 ;  /* 0x000000ffff0f7224 */ /* 0x004fe200078e001c */
[----:B---3--:R-:W0:Y:S04]  /*67480*/  LDSM.16.MT88.4 R8, [R23+0x40800] ;  /* 0x040800001708783b */ /* 0x008e280000004200 */
[----:B------:R-:W-:Y:S04]  /*67490*/  STL [R1+0x4110], R23 ;  /* 0x0041101701007387 */ /* 0x000fe80000100800 */
[----:B----4-:R-:W1:Y:S04]  /*674a0*/  LDSM.16.M88.4 R20, [R0+UR6+0x80] ;  /* 0x000080060014783b */ /* 0x010e680008000200 */
[----:B0-----:R-:W-:Y:S04]  /*674b0*/  STL.64 [R1+0x40a0], R10 ;  /* 0x0040a00a01007387 */ /* 0x001fe80000100a00 */
[----:B------:R0:W-:Y:S01]  /*674c0*/  STL.64 [R1+0x4098], R8 ;  /* 0x0040980801007387 */ /* 0x0001e20000100a00 */
[----:B-1----:R-:W-:-:S02]  /*674d0*/  IMAD.MOV.U32 R26, RZ, RZ, R20 ;  /* 0x000000ffff1a7224 */ /* 0x002fc400078e0014 */
[----:B------:R-:W-:Y:S02]  /*674e0*/  IMAD.MOV.U32 R27, RZ, RZ, R21 ;  /* 0x000000ffff1b7224 */ /* 0x000fe400078e0015 */
[----:B------:R-:W-:-:S03]  /*674f0*/  IMAD.MOV.U32 R29, RZ, RZ, R22 ;  /* 0x000000ffff1d7224 */ /* 0x000fc600078e0016 */
[----:B------:R-:W-:Y:S01]  /*67500*/  STL.64 [R1+0x40c0], R26 ;  /* 0x0040c01a01007387 */ /* 0x000fe20000100a00 */
[----:B------:R-:W-:-:S03]  /*67510*/  IMAD.MOV.U32 R28, RZ, RZ, R23 ;  /* 0x000000ffff1c7224 */ /* 0x000fc600078e0017 */
[----:B------:R-:W-:Y:S04]  /*67520*/  STL.64 [R1+0x40b8], R24 ;  /* 0x0040b81801007387 */ /* 0x000fe80000100a00 */
[----:B------:R-:W1:Y:S04]  /*67530*/  LDSM.16.M88.4 R24, [R0+UR6+0x4080] ;  /* 0x004080060018783b */ /* 0x000e680008000200 */
[----:B------:R-:W2:Y:S01]  /*67540*/  LDSM.16.M88.4 R20, [R0+UR6+0x8080] ;  /* 0x008080060014783b */ /* 0x000ea20008000200 */
[----:B0-----:R-:W-:Y:S03]  /*67550*/  HMMA.16816.F32 R8, R4, R18, R12 ;  /* 0x000000120408723c */ /* 0x001fe6000000180c */
[----:B------:R0:W-:Y:S04]  /*67560*/  STL [R1+0x3ff0], R28 ;  /* 0x003ff01c01007387 */ /* 0x0001e80000100800 */
[----:B------:R3:W-:Y:S04]  /*67570*/  STL [R1+0x3fec], R29 ;  /* 0x003fec1d01007387 */ /* 0x0007e80000100800 */
[----:B------:R-:W-:Y:S08]  /*67580*/  LDSM.16.M88.4 R16, [R0+UR6+0x1c080] ;  /* 0x01c080060010783b */ /* 0x000ff00008000200 */
[----:B0-----:R-:W-:-:S02]  /*67590*/  IMAD.MOV.U32 R28, RZ, RZ, R8 ;  /* 0x000000ffff1c7224 */ /* 0x001fc400078e0008 */
[----:B---3--:R-:W-:Y:S01]  /*675a0*/  IMAD.MOV.U32 R29, RZ, RZ, R9 ;  /* 0x000000ffff1d7224 */ /* 0x008fe200078e0009 */
[----:B-1----:R0:W-:Y:S04]  /*675b0*/  STL.64 [R1+0x120], R24 ;  /* 0x0001201801007387 */ /* 0x0021e80000100a00 */
[----:B------:R1:W-:Y:S04]  /*675c0*/  STL.64 [R1+0x128], R26 ;  /* 0x0001281a01007387 */ /* 0x0003e80000100a00 */
[----:B--2---:R-:W-:Y:S04]  /*675d0*/  STL.64 [R1+0x130], R20 ;  /* 0x0001301401007387 */ /* 0x004fe80000100a00 */
[----:B------:R-:W-:Y:S04]  /*675e0*/  STL.64 [R1+0x138], R22 ;  /* 0x0001381601007387 */ /* 0x000fe80000100a00 */
[----:B------:R-:W-:Y:S04]  /*675f0*/  STL.64 [R1+0x98], R10 ;  /* 0x0000980a01007387 */ /* 0x000fe80000100a00 */
[----:B------:R-:W2:Y:S04]  /*67600*/  LDSM.16.M88.4 R8, [R0+UR6+0xc080] ;  /* 0x00c080060008783b */ /* 0x000ea80008000200 */
[----:B------:R-:W3:Y:S04]  /*67610*/  LDL.LU R14, [R1+0x248] ;  /* 0x00024800010e7983 */ /* 0x000ee80000300800 */
[----:B------:R-:W3:Y:S04]  /*67620*/  LDL.LU R15, [R1+0x24c] ;  /* 0x00024c00010f7983 */ /* 0x000ee80000300800 */
[----:B0-----:R-:W3:Y:S01]  /*67630*/  LDL.LU R24, [R1+0xe0] ;  /* 0x0000e00001187983 */ /* 0x001ee20000300800 */
[----:B-1----:R-:W-:-:S03]  /*67640*/  IMAD.MOV.U32 R27, RZ, RZ, R2 ;  /* 0x000000ffff1b7224 */ /* 0x002fc600078e0002 */
[----:B------:R-:W3:Y:S04]  /*67650*/  LDL.LU R25, [R1+0xe4] ;  /* 0x0000e40001197983 */ /* 0x000ee80000300800 */
[----:B------:R-:W-:Y:S04]  /*67660*/  STL [R1+0x4008], R29 ;  /* 0x0040081d01007387 */ /* 0x000fe80000100800 */
[----:B------:R-:W-:Y:S01]  /*67670*/  STL [R1+0x4004], R28 ;  /* 0x0040041c01007387 */ /* 0x000fe20000100800 */
[----:B------:R-:W-:-:S03]  /*67680*/  IMAD.MOV.U32 R26, RZ, RZ, R3 ;  /* 0x000000ffff1a7224 */ /* 0x000fc600078e0003 */
[----:B------:R-:W-:Y:S04]  /*67690*/  LDSM.16.M88.4 R20, [R0+UR6+0x18080] ;  /* 0x018080060014783b */ /* 0x000fe80008000200 */
[----:B--2---:R-:W-:Y:S01]  /*676a0*/  STL.64 [R1+0x150], R8 ;  /* 0x0001500801007387 */ /* 0x004fe20000100a00 */
[----:B------:R-:W-:-:S03]  /*676b0*/  IMAD.MOV.U32 R2, RZ, RZ, R11 ;  /* 0x000000ffff027224 */ /* 0x000fc600078e000b */
[----:B------:R-:W-:Y:S04]  /*676c0*/  STL [R1+0x158], R10 ;  /* 0x0001580a01007387 */ /* 0x000fe80000100800 */
[----:B------:R-:W0:Y:S04]  /*676d0*/  LDSM.16.M88.4 R8, [R0+UR6+0x10080] ;  /* 0x010080060008783b */ /* 0x000e280008000200 */
[----:B------:R-:W-:Y:S04]  /*676e0*/  STL [R1+0x3fe8], R2 ;  /* 0x003fe80201007387 */ /* 0x000fe80000100800 */
[----:B0-----:R-:W-:Y:S01]  /*676f0*/  STL.64 [R1+0x160], R8 ;  /* 0x0001600801007387 */ /* 0x001fe20000100a00 */
[----:B------:R-:W-:-:S03]  /*67700*/  IMAD.MOV.U32 R3, RZ, RZ, R11 ;  /* 0x000000ffff037224 */ /* 0x000fc600078e000b */
[----:B------:R-:W-:Y:S04]  /*67710*/  STL [R1+0x168], R10 ;  /* 0x0001680a01007387 */ /* 0x000fe80000100800 */
[----:B------:R-:W0:Y:S04]  /*67720*/  LDSM.16.M88.4 R8, [R0+UR6+0x14080] ;  /* 0x014080060008783b */ /* 0x000e280008000200 */
[----:B------:R-:W-:Y:S04]  /*67730*/  STL [R1+0x3e90], R3 ;  /* 0x003e900301007387 */ /* 0x000fe80000100800 */
[----:B0-----:R-:W-:Y:S04]  /*67740*/  STL.64 [R1+0x180], R8 ;  /* 0x0001800801007387 */ /* 0x001fe80000100a00 */
[----:B------:R-:W-:Y:S04]  /*67750*/  STL.64 [R1+0x188], R10 ;  /* 0x0001880a01007387 */ /* 0x000fe80000100a00 */
[----:B------:R-:W0:Y:S04]  /*67760*/  LDSM.16.M88.4 R8, [R0+UR6+0x20080] ;  /* 0x020080060008783b */ /* 0x000e280008000200 */
[----:B------:R-:W-:Y:S04]  /*67770*/  STL.64 [R1+0x190], R20 ;  /* 0x0001901401007387 */ /* 0x000fe80000100a00 */
[----:B------:R-:W-:Y:S04]  /*67780*/  STL.64 [R1+0x198], R22 ;  /* 0x0001981601007387 */ /* 0x000fe80000100a00 */
[----:B------:R-:W1:Y:S04]  /*67790*/  LDSM.16.M88.4 R20, [R0+UR6+0x24080] ;  /* 0x024080060014783b */ /* 0x000e680008000200 */
[----:B------:R-:W-:Y:S04]  /*677a0*/  STL.64 [R1+0x1a0], R16 ;  /* 0x0001a01001007387 */ /* 0x000fe80000100a00 */
        /* <DEDUP_REMOVED lines=9> */
[----:B------:R2:W-:Y:S01]  /*67840*/  STL.64 [R1+0x1e8], R18 ;  /* 0x0001e81201007387 */ /* 0x0005e20000100a00 */
[----:B0-----:R-:W-:-:S03]  /*67850*/  IMAD.MOV.U32 R3, RZ, RZ, R9 ;  /* 0x000000ffff037224 */ /* 0x001fc600078e0009 */
[----:B------:R-:W-:Y:S01]  /*67860*/  STL.64 [R1+0x1f8], R10 ;  /* 0x0001f80a01007387 */ /* 0x000fe20000100a00 */
[----:B------:R-:W-:-:S03]  /*67870*/  IMAD.MOV.U32 R2, RZ, RZ, R8 ;  /* 0x000000ffff027224 */ /* 0x000fc600078e0008 */
[----:B------:R-:W0:Y:S04]  /*67880*/  LDSM.16.M88.4 R8, [R0+UR6+0x34080] ;  /* 0x034080060008783b */ /* 0x000e280008000200 */
[----:B------:R-:W-:Y:S04]  /*67890*/  STL [R1+0x4010], R3 ;  /* 0x0040100301007387 */ /* 0x000fe80000100800 */
[----:B------:R-:W-:Y:S04]  /*678a0*/  STL [R1+0x400c], R2 ;  /* 0x00400c0201007387 */ /* 0x000fe80000100800 */
[----:B--2---:R-:W2:Y:S04]  /*678b0*/  LDL.LU R18, [R1+0x258] ;  /* 0x0002580001127983 */ /* 0x004ea80000300800 */
[----:B-1----:R-:W-:Y:S04]  /*678c0*/  STL.64 [R1+0x230], R20 ;  /* 0x0002301401007387 */ /* 0x002fe80000100a00 */
[----:B------:R-:W-:Y:S04]  /*678d0*/  STL.64 [R1+0x238], R22 ;  /* 0x0002381601007387 */ /* 0x000fe80000100a00 */
[----:B------:R-:W1:Y:S04]  /*678e0*/  LDSM.16.M88.4 R20, [R0+UR6+0x38080] ;  /* 0x038080060014783b */ /* 0x000e680008000200 */
[----:B0-----:R0:W-:Y:S04]  /*678f0*/  STL.64 [R1+0x290], R8 ;  /* 0x0002900801007387 */ /* 0x0011e80000100a00 */
[----:B------:R4:W-:Y:S04]  /*67900*/  STL.64 [R1+0x298], R10 ;  /* 0x0002980a01007387 */ /* 0x0009e80000100a00 */
[----:B------:R-:W2:Y:S04]  /*67910*/  LDL.LU R19, [R1+0x25c] ;  /* 0x00025c0001137983 */ /* 0x000ea80000300800 */
[----:B0-----:R-:W2:Y:S04]  /*67920*/  LDL.LU R8, [R1+0x70] ;  /* 0x0000700001087983 */ /* 0x001ea80000300800 */
[----:B------:R-:W2:Y:S04]  /*67930*/  LDL.LU R9, [R1+0x74] ;  /* 0x0000740001097983 */ /* 0x000ea80000300800 */
[----:B----4-:R-:W2:Y:S04]  /*67940*/  LDL.LU R10, [R1+0x78] ;  /* 0x00007800010a7983 */ /* 0x010ea80000300800 */
[----:B------:R-:W2:Y:S04]  /*67950*/  LDL.LU R11, [R1+0x7c] ;  /* 0x00007c00010b7983 */ /* 0x000ea80000300800 */
[----:B-1----:R-:W-:Y:S04]  /*67960*/  STL.64 [R1+0x2c0], R20 ;  /* 0x0002c01401007387 */ /* 0x002fe80000100a00 */
[----:B------:R-:W-:Y:S04]  /*67970*/  STL.64 [R1+0x2c8], R22 ;  /* 0x0002c81601007387 */ /* 0x000fe80000100a00 */
[----:B------:R-:W0:Y:S04]  /*67980*/  LDSM.16.M88.4 R20, [R0+UR6+0x3c080] ;  /* 0x03c080060014783b */ /* 0x000e280008000200 */
[----:B0-----:R-:W-:Y:S04]  /*67990*/  STL.64 [R1+0x320], R20 ;  /* 0x0003201401007387 */ /* 0x001fe80000100a00 */
[----:B------:R0:W-:Y:S04]  /*679a0*/  STL.64 [R1+0x328], R22 ;  /* 0x0003281601007387 */ /* 0x0001e80000100a00 */
[----:B0-----:R-:W4:Y:S01]  /*679b0*/  LDL.LU R23, [R1+0x4110] ;  /* 0x0041100001177983 */ /* 0x001f220000300800 */
[----:B---3--:R-:W-:Y:S03]  /*679c0*/  HMMA.16816.F32 R24, R4, R14, R24 ;  /* 0x0000000e0418723c */ /* 0x008fe60000001818 */
[----:B------:R0:W-:-:S15]  /*679d0*/  STL [R1+0x3c38], R0 ;  /* 0x003c380001007387 */ /* 0x0001de0000100800 */
[----:B------:R-:W-:Y:S01]  /*679e0*/  NOP ;  /* 0x0000000000007918 */ /* 0x000fe20000000000 */
[----:B------:R-:W-:Y:S02]  /*679f0*/  IMAD.MOV.U32 R15, RZ, RZ, R26 ;  /* 0x000000ffff0f7224 */ /* 0x000fe400078e001a */
[----:B0-----:R-:W-:Y:S01]  /*67a00*/  IMAD.MOV.U32 R0, RZ, RZ, R27 ;  /* 0x000000ffff007224 */ /* 0x001fe200078e001b */
[----:B----4-:R-:W0:Y:S04]  /*67a10*/  LDSM.16.MT88.4 R20, [R23+0x40a00] ;  /* 0x040a00001714783b */ /* 0x010e280000004200 */
[----:B0-----:R-:W-:Y:S04]  /*67a20*/  STL.64 [R1+0x3eb0], R22 ;  /* 0x003eb01601007387 */ /* 0x001fe80000100a00 */
[----:B------:R0:W-:Y:S04]  /*67a30*/  STL.64 [R1+0x3ea8], R20 ;  /* 0x003ea81401007387 */ /* 0x0001e80000100a00 */
[----:B------:R-:W3:Y:S04]  /*67a40*/  LDL.LU R26, [R1+0x288] ;  /* 0x00028800011a7983 */ /* 0x000ee80000300800 */
[----:B------:R-:W3:Y:S01]  /*67a50*/  LDL.LU R27, [R1+0x28c] ;  /* 0x00028c00011b7983 */ /* 0x000ee20000300800 */
[----:B--2---:R-:W-:Y:S03]  /*67a60*/  HMMA.16816.F32 R8, R4, R18, R8 ;  /* 0x000000120408723c */ /* 0x004fe60000001808 */
[----:B---3--:R-:W-:Y:S04]  /*67a70*/  STL.64 [R1+0x40f8], R26 ;  /* 0x0040f81a01007387 */ /* 0x008fe80000100a00 */
[----:B0-----:R-:W2:Y:S04]  /*67a80*/  LDL.LU R20, [R1+0x40] ;  /* 0x0000400001147983 */ /* 0x001ea80000300800 */
[----:B------:R-:W2:Y:S04]  /*67a90*/  LDL.LU R21, [R1+0x44] ;  /* 0x0000440001157983 */ /* 0x000ea80000300800 */
[----:B------:R-:W3:Y:S04]  /*67aa0*/  LDL.LU R22, [R1+0x48] ;  /* 0x0000480001167983 */ /* 0x000ee80000300800 */
[----:B------:R-:W3:Y:S01]  /*67ab0*/  LDL.LU R23, [R1+0x4c] ;  /* 0x00004c0001177983 */ /* 0x000ee20000300800 */
[----:B------:R-:W-:-:S02]  /*67ac0*/  IMAD.MOV.U32 R13, RZ, RZ, R24 ;  /* 0x000000ffff0d7224 */ /* 0x000fc400078e0018 */
[----:B------:R-:W-:Y:S02]  /*67ad0*/  IMAD.MOV.U32 R14, RZ, RZ, R25 ;  /* 0x000000ffff0e7224 */ /* 0x000fe400078e0019 */
[----:B------:R-:W-:Y:S02]  /*67ae0*/  IMAD.MOV.U32 R2, RZ, RZ, R8 ;  /* 0x000000ffff027224 */ /* 0x000fe400078e0008 */
[----:B------:R-:W-:Y:S02]  /*67af0*/  IMAD.MOV.U32 R12, RZ, RZ, R11 ;  /* 0x000000ffff0c7224 */ /* 0x000fe400078e000b */
[----:B------:R-:W-:Y:S02]  /*67b00*/  IMAD.MOV.U32 R29, RZ, RZ, R9 ;  /* 0x000000ffff1d7224 */ /* 0x000fe400078e0009 */
[----:B------:R-:W-:Y:S01]  /*67b10*/  IMAD.MOV.U32 R28, RZ, RZ, R10 ;  /* 0x000000ffff1c7224 */ /* 0x000fe200078e000a */
[----:B---3--:R0:W-:Y:S04]  /*67b20*/  STL.64 [R1+0x4108], R22 ;  /* 0x0041081601007387 */ /* 0x0081e80000100a00 */
[----:B--2---:R-:W-:Y:S04]  /*67b30*/  STL.64 [R1+0x4100], R20 ;  /* 0x0041001401007387 */ /* 0x004fe80000100a00 */
[----:B0-----:R-:W2:Y:S04]  /*67b40*/  LDL.LU R22, [R1+0x268] ;  /* 0x0002680001167983 */ /* 0x001ea80000300800 */
[----:B------:R-:W2:Y:S04]  /*67b50*/  LDL.LU R23, [R1+0x26c] ;  /* 0x00026c0001177983 */ /* 0x000ea80000300800 */
[----:B------:R-:W3:Y:S04]  /*67b60*/  LDL.LU R24, [R1+0x50] ;  /* 0x0000500001187983 */ /* 0x000ee80000300800 */
[----:B------:R-:W3:Y:S04]  /*67b70*/  LDL.LU R25, [R1+0x54] ;  /* 0x0000540001197983 */ /* 0x000ee80000300800 */
[----:B------:R-:W3:Y:S04]  /*67b80*/  LDL.LU R26, [R1+0x58] ;  /* 0x00005800011a7983 */ /* 0x000ee80000300800 */
[----:B------:R-:W3:Y:S04]  /*67b90*/  LDL.LU R27, [R1+0x5c] ;  /* 0x00005c00011b7983 */ /* 0x000ee80000300800 */
        /* <DEDUP_REMOVED lines=10> */
[----:B------:R0:W-:Y:S04]  /*67c40*/  STL [R1+0x4030], R12 ;  /* 0x0040300c01007387 */ /* 0x0001e80000100800 */
[----:B0-----:R-:W2:Y:S04]  /*67c50*/  LDL.LU R12, [R1+0x60] ;  /* 0x00006000010c7983 */ /* 0x001ea80000300800 */
[----:B------:R-:W2:Y:S04]  /*67c60*/  LDL.LU R13, [R1+0x64] ;  /* 0x00006400010d7983 */ /* 0x000ea80000300800 */
[----:B------:R-:W2:Y:S04]  /*67c70*/  LDL.LU R14, [R1+0x68] ;  /* 0x00006800010e7983 */ /* 0x000ea80000300800 */
[----:B------:R-:W2:Y:S04]  /*67c80*/  LDL.LU R15, [R1+0x6c] ;  /* 0x00006c00010f7983 */ /* 0x000ea80000300800 */
[----:B------:R-:W-:Y:S04]  /*67c90*/  STL [R1+0x402c], R28 ;  /* 0x00402c1c01007387 */ /* 0x000fe80000100800 */
[----:B------:R-:W-:Y:S04]  /*67ca0*/  STL [R1+0x4028], R29 ;  /* 0x0040281d01007387 */ /* 0x000fe80000100800 */
[----:B------:R-:W-:Y:S01]  /*67cb0*/  STL [R1+0x4024], R2 ;  /* 0x0040240201007387 */ /* 0x000fe20000100800 */
[----:B--2---:R-:W-:-:S15]  /*67cc0*/  HMMA.16816.F32 R20, R4, R22, R12 ;  /* 0x000000160414723c */ /* 0x004fde000000180c */
[----:B------:R-:W-:-:S04]  /*67cd0*/  NOP ;  /* 0x0000000000007918 */ /* 0x000fc80000000000 */
[----:B------:R-:W-:Y:S02]  /*67ce0*/  IMAD.MOV.U32 R3, RZ, RZ, R23 ;  /* 0x000000ffff037224 */ /* 0x000fe400078e0017 */
[----:B------:R-:W-:Y:S02]  /*67cf0*/  IMAD.MOV.U32 R13, RZ, RZ, R22 ;  /* 0x000000ffff0d7224 */ /* 0x000fe400078e0016 */
[----:B------:R-:W-:Y:S01]  /*67d00*/  IMAD.MOV.U32 R14, RZ, RZ, R21 ;  /* 0x000000ffff0e7224 */ /* 0x000fe200078e0015 */
[----:B------:R-:W2:Y:S01]  /*67d10*/  LDL.LU.64 R22, [R1+0x4108] ;  /* 0x0041080001167983 */ /* 0x000ea20000300a00 */
[----:B------:R-:W-:-:S03]  /*67d20*/  IMAD.MOV.U32 R15, RZ, RZ, R20 ;  /* 0x000000ffff0f7224 */ /* 0x000fc600078e0014 */
[----:B------:R-:W2:Y:S04]  /*67d30*/  LDL.LU.64 R20, [R1+0x4100] ;  /* 0x0041000001147983 */ /* 0x000ea80000300a00 */
[----:B------:R-:W-:Y:S04]  /*67d40*/  STL [R1+0x4040], R3 ;  /* 0x0040400301007387 */ /* 0x000fe80000100800 */
[----:B------:R-:W-:Y:S04]  /*67d50*/  STL [R1+0x403c], R13 ;  /* 0x00403c0d01007387 */ /* 0x000fe80000100800 */
[----:B------:R0:W-:Y:S04]  /*67d60*/  STL [R1+0x4038], R14 ;  /* 0x0040380e01007387 */ /* 0x0001e80000100800 */
[----:B------:R1:W-:Y:S04]  /*67d70*/  STL [R1+0x4034], R15 ;  /* 0x0040340f01007387 */ /* 0x0003e80000100800 */
[----:B0-----:R-:W3:Y:S04]  /*67d80*/  LDL.LU R14, [R1+0x278] ;  /* 0x00027800010e7983 */ /* 0x001ee80000300800 */
[----:B-1----:R-:W3:Y:S02]  /*67d90*/  LDL.LU R15, [R1+0x27c] ;  /* 0x00027c00010f7983 */ /* 0x002ee40000300800 */
[C---:B---3--:R-:W-:Y:S02]  /*67da0*/  HMMA.16816.F32 R12, R4.reuse, R14, R24 ;  /* 0x0000000e040c723c */ /* 0x048fe40000001818 */
[----:B------:R-:W2:Y:S06]  /*67db0*/  LDL.LU.64 R26, [R1+0x40f8] ;  /* 0x0040f800011a7983 */ /* 0x000eac0000300a00 */
[----:B----4-:R-:W-:Y:S11]  /*67dc0*/  HMMA.16816.F32 R8, R4, R18, R8 ;  /* 0x000000120408723c */ /* 0x010ff60000001808 */
[----:B------:R-:W-:-:S02]  /*67dd0*/  IMAD.MOV.U32 R0, RZ, RZ, R15 ;  /* 0x000000ffff007224 */ /* 0x000fc400078e000f */
[----:B------:R-:W-:Y:S02]  /*67de0*/  IMAD.MOV.U32 R2, RZ, RZ, R14 ;  /* 0x000000ffff027224 */ /* 0x000fe400078e000e */
[----:B------:R-:W-:Y:S02]  /*67df0*/  IMAD.MOV.U32 R29, RZ, RZ, R13 ;  /* 0x000000ffff1d7224 */ /* 0x000fe400078e000d */
[----:B------:R-:W-:Y:S01]  /*67e00*/  IMAD.MOV.U32 R28, RZ, RZ, R12 ;  /* 0x000000ffff1c7224 */ /* 0x000fe200078e000c */
[----:B------:R-:W-:Y:S04]  /*67e10*/  STL [R1+0x4050], R0 ;  /* 0x0040500001007387 */ /* 0x000fe80000100800 */
[----:B------:R-:W-:Y:S04]  /*67e20*/  STL [R1+0x404c], R2 ;  /* 0x00404c0201007387 */ /* 0x000fe80000100800 */
[----:B------:R-:W-:Y:S04]  /*67e30*/  STL [R1+0x4048], R29 ;  /* 0x0040481d01007387 */ /* 0x000fe80000100800 */
[----:B------:R0:W-:Y:S01]  /*67e40*/  STL [R1+0x4044], R28 ;  /* 0x0040441c01007387 */ /* 0x0001e20000100800 */
[----:B------:R-:W-:-:S02]  /*67e50*/  IMAD.MOV.U32 R3, RZ, RZ, R11 ;  /* 0x000000ffff037224 */ /* 0x000fc400078e000b */
[----:B0-----:R-:W-:Y:S01]  /*67e60*/  IMAD.MOV.U32 R28, RZ, RZ, R10 ;  /* 0x000000ffff1c7224 */ /* 0x001fe200078e000a */
[----:B--2---:R-:W-:-:S15]  /*67e70*/  HMMA.16816.F32 R20, R4, R26, R20 ;  /* 0x0000001a0414723c */ /* 0x004fde0000001814 */
[----:B------:R-:W-:-:S04]  /*67e80*/  NOP ;  /* 0x0000000000007918 */ /* 0x000fc80000000000 */
[----:B------:R-:W-:Y:S02]  /*67e90*/  IMAD.MOV.U32 R12, RZ, RZ, R23 ;  /* 0x000000ffff0c7224 */ /* 0x000fe400078e0017 */
[----:B------:R-:W-:Y:S02]  /*67ea0*/  IMAD.MOV.U32 R15, RZ, RZ, R22 ;  /* 0x000000ffff0f7224 */ /* 0x000fe400078e0016 */
[----:B------:R-:W-:Y:S02]  /*67eb0*/  IMAD.MOV.U32 R14, RZ, RZ, R21 ;  /* 0x000000ffff0e7224 */ /* 0x000fe400078e0015 */
[----:B------:R-:W-:Y:S01]  /*67ec0*/  IMAD.MOV.U32 R13, RZ, RZ, R20 ;  /* 0x000000ffff0d7224 */ /* 0x000fe200078e0014 */
[----:B------:R-:W-:Y:S04]  /*67ed0*/  STL [R1+0x4060], R12 ;  /* 0x0040600c01007387 */ /* 0x000fe80000100800 */
[----:B------:R-:W-:Y:S04]  /*67ee0*/  STL [R1+0x405c], R15 ;  /* 0x00405c0f01007387 */ /* 0x000fe80000100800 */
[----:B------:R0:W-:Y:S04]  /*67ef0*/  STL [R1+0x4058], R14 ;  /* 0x0040580e01007387 */ /* 0x0001e80000100800 */
[----:B------:R-:W-:Y:S04]  /*67f00*/  STL [R1+0x4054], R13 ;  /* 0x0040540d01007387 */ /* 0x000fe80000100800 */
[----:B------:R-:W2:Y:S04]  /*67f10*/  LDL.LU R10, [R1+0x318] ;  /* 0x00031800010a7983 */ /* 0x000ea80000300800 */
[----:B------:R-:W2:Y:S04]  /*67f20*/  LDL.LU R11, [R1+0x31c] ;  /* 0x00031c00010b7983 */ /* 0x000ea80000300800 */
[----:B0-----:R-:W3:Y:S04]  /*67f30*/  LDL.LU R14, [R1+0x2b8] ;  /* 0x0002b800010e7983 */ /* 0x001ee80000300800 */
[----:B------:R-:W3:Y:S04]  /*67f40*/  LDL.LU R15, [R1+0x2bc] ;  /* 0x0002bc00010f7983 */ /* 0x000ee80000300800 */
[----:B--2---:R0:W-:Y:S04]  /*67f50*/  STL.64 [R1+0x40c8], R10 ;  /* 0x0040c80a01007387 */ /* 0x0041e80000100a00 */
[----:B------:R-:W2:Y:S04]  /*67f60*/  LDL.LU R18, [R1+0x308] ;  /* 0x0003080001127983 */ /* 0x000ea80000300800 */
[----:B------:R-:W2:Y:S04]  /*67f70*/  LDL.LU R19, [R1+0x30c] ;  /* 0x00030c0001137983 */ /* 0x000ea80000300800 */
[----:B--2---:R-:W-:Y:S04]  /*67f80*/  STL.64 [R1+0x40d0], R18 ;  /* 0x0040d01201007387 */ /* 0x004fe80000100a00 */
[----:B0-----:R-:W2:Y:S04]  /*67f90*/  LDL.LU R10, [R1+0x2f8] ;  /* 0x0002f800010a7983 */ /* 0x001ea80000300800 */
[----:B------:R-:W2:Y:S04]  /*67fa0*/  LDL.LU R11, [R1+0x2fc] ;  /* 0x0002fc00010b7983 */ /* 0x000ea80000300800 */
[----:B------:R-:W4:Y:S04]  /*67fb0*/  LDL.LU R22, [R1+0x2d8] ;  /* 0x0002d80001167983 */ /* 0x000f280000300800 */
[----:B------:R-:W4:Y:S01]  /*67fc0*/  LDL.LU R23, [R1+0x2dc] ;  /* 0x0002dc0001177983 */ /* 0x000f220000300800 */
[----:B------:R-:W-:-:S02]  /*67fd0*/  IMAD.MOV.U32 R2, RZ, RZ, R8 ;  /* 0x000000ffff027224 */ /* 0x000fc400078e0008 */
[----:B------:R-:W-:Y:S01]  /*67fe0*/  IMAD.MOV.U32 R29, RZ, RZ, R9 ;  /* 0x000000ffff1d7224 */ /* 0x000fe200078e0009 */
[----:B----4-:R0:W-:Y:S04]  /*67ff0*/  STL.64 [R1+0x40f0], R22 ;  /* 0x0040f01601007387 */ /* 0x0101e80000100a00 */
[----:B------:R-:W3:Y:S04]  /*68000*/  LDL.LU R20, [R1+0x20] ;  /* 0x0000200001147983 */ /* 0x000ee80000300800 */
[----:B------:R-:W3:Y:S04]  /*68010*/  LDL.LU R21, [R1+0x24] ;  /* 0x0000240001157983 */ /* 0x000ee80000300800 */
[----:B0-----:R-:W3:Y:S04]  /*68020*/  LDL.LU R22, [R1+0x28] ;  /* 0x0000280001167983 */ /* 0x001ee80000300800 */
[----:B------:R-:W3:Y:S04]  /*68030*/  LDL.LU R23, [R1+0x2c] ;  /* 0x00002c0001177983 */ /* 0x000ee80000300800 */
[----:B--2---:R0:W-:Y:S04]  /*68040*/  STL.64 [R1+0x40d8], R10 ;  /* 0x0040d80a01007387 */ /* 0x0041e80000100a00 */
[----:B------:R-:W2:Y:S04]  /*68050*/  LDL.LU R8, [R1+0xc0] ;  /* 0x0000c00001087983 */ /* 0x000ea80000300800 */
[----:B------:R-:W2:Y:S04]  /*68060*/  LDL.LU R9, [R1+0xc4] ;  /* 0x0000c40001097983 */ /* 0x000ea80000300800 */
[----:B0-----:R-:W4:Y:S04]  /*68070*/  LDL.LU R10, [R1+0xc8] ;  /* 0x0000c800010a7983 */ /* 0x001f280000300800 */
[----:B------:R-:W4:Y:S01]  /*68080*/  LDL.LU R11, [R1+0xcc] ;  /* 0x0000cc00010b7983 */ /* 0x000f220000300800 */
[----:B---3--:R-:W-:Y:S03]  /*68090*/  HMMA.16816.F32 R20, R4, R14, R20 ;  /* 0x0000000e0414723c */ /* 0x008fe60000001814 */
[----:B----4-:R-:W-:Y:S04]  /*680a0*/  STL.64 [R1+0x40e8], R10 ;  /* 0x0040e80a01007387 */ /* 0x010fe80000100a00 */
[----:B--2---:R0:W-:Y:S04]  /*680b0*/  STL.64 [R1+0x40e0], R8 ;  /* 0x0040e00801007387 */ /* 0x0041e80000100a00 */
[----:B0-----:R-:W2:Y:S04]  /*680c0*/  LDL.LU R8, [R1+0xd0] ;  /* 0x0000d00001087983 */ /* 0x001ea80000300800 */
[----:B------:R-:W2:Y:S04]  /*680d0*/  LDL.LU R9, [R1+0xd4] ;  /* 0x0000d40001097983 */ /* 0x000ea80000300800 */
[----:B------:R-:W2:Y:S04]  /*680e0*/  LDL.LU R10, [R1+0xd8] ;  /* 0x0000d800010a7983 */ /* 0x000ea80000300800 */
[----:B------:R-:W2:Y:S04]  /*680f0*/  LDL.LU R11, [R1+0xdc] ;  /* 0x0000dc00010b7983 */ /* 0x000ea80000300800 */
[----:B------:R-:W3:Y:S04]  /*68100*/  LDL.LU R16, [R1+0xa0] ;  /* 0x0000a00001107983 */ /* 0x000ee80000300800 */
[----:B------:R-:W3:Y:S04]  /*68110*/  LDL.LU R17, [R1+0xa4] ;  /* 0x0000a40001117983 */ /* 0x000ee80000300800 */
[----:B------:R-:W3:Y:S04]  /*68120*/  LDL.LU R18, [R1+0xa8] ;  /* 0x0000a80001127983 */ /* 0x000ee80000300800 */
[----:B------:R-:W3:Y:S04]  /*68130*/  LDL.LU R19, [R1+0xac] ;  /* 0x0000ac0001137983 */ /* 0x000ee80000300800 */
[----:B------:R-:W4:Y:S04]  /*68140*/  LDL.LU R24, [R1+0x10] ;  /* 0x0000100001187983 */ /* 0x000f280000300800 */
[----:B------:R-:W4:Y:S04]  /*68150*/  LDL.LU R25, [R1+0x14] ;  /* 0x0000140001197983 */ /* 0x000f280000300800 */
[----:B------:R-:W4:Y:S04]  /*68160*/  LDL.LU R26, [R1+0x18] ;  /* 0x00001800011a7983 */ /* 0x000f280000300800 */
[----:B------:R-:W4:Y:S01]  /*68170*/  LDL.LU R27, [R1+0x1c] ;  /* 0x00001c00011b7983 */ /* 0x000f220000300800 */
[----:B------:R-:W-:-:S03]  /*68180*/  IMAD.MOV.U32 R13, RZ, RZ, R22 ;  /* 0x000000ffff0d7224 */ /* 0x000fc600078e0016 */
[----:B------:R-:W-:Y:S01]  /*68190*/  STL [R1+0x4070], R3 ;  /* 0x0040700301007387 */ /* 0x000fe20000100800 */
[----:B------:R-:W-:-:S03]  /*681a0*/  IMAD.MOV.U32 R0, RZ, RZ, R23 ;  /* 0x000000ffff007224 */ /* 0x000fc600078e0017 */
[----:B------:R-:W-:Y:S04]  /*681b0*/  STL [R1+0x406c], R28 ;  /* 0x00406c1c01007387 */ /* 0x000fe80000100800 */
[----:B------:R-:W-:Y:S04]  /*681c0*/  STL [R1+0x4068], R29 ;  /* 0x0040681d01007387 */ /* 0x000fe80000100800 */
[----:B------:R-:W-:Y:S04]  /*681d0*/  STL [R1+0x4064], R2 ;  /* 0x0040640201007387 */ /* 0x000fe80000100800 */
[----:B------:R-:W2:Y:S01]  /*681e0*/  LDL.LU.64 R22, [R1+0x40f0] ;  /* 0x0040f00001167983 */ /* 0x000ea20000300a00 */
[----:B------:R-:W-:-:S02]  /*681f0*/  IMAD.MOV.U32 R14, RZ, RZ, R21 ;  /* 0x000000ffff0e7224 */ /* 0x000fc400078e0015 */
[----:B------:R-:W-:Y:S01]  /*68200*/  IMAD.MOV.U32 R15, RZ, RZ, R20 ;  /* 0x000000ffff0f7224 */ /* 0x000fe200078e0014 */
[----:B------:R-:W-:Y:S04]  /*68210*/  STL [R1+0x4080], R0 ;  /* 0x0040800001007387 */ /* 0x000fe80000100800 */
[----:B------:R-:W-:Y:S04]  /*68220*/  STL [R1+0x407c], R13 ;  /* 0x00407c0d01007387 */ /* 0x000fe80000100800 */
[----:B------:R0:W-:Y:S04]  /*68230*/  STL [R1+0x4078], R14 ;  /* 0x0040780e01007387 */ /* 0x0001e80000100800 */
[----:B------:R1:W-:Y:S04]  /*68240*/  STL [R1+0x4074], R15 ;  /* 0x0040740f01007387 */ /* 0x0003e80000100800 */
[----:B0-----:R-:W3:Y:S04]  /*68250*/  LDL.LU R14, [R1+0x2e8] ;  /* 0x0002e800010e7983 */ /* 0x001ee80000300800 */
[----:B-1----:R-:W3:Y:S01]  /*68260*/  LDL.LU R15, [R1+0x2ec] ;  /* 0x0002ec00010f7983 */ /* 0x002ee20000300800 */
[----:B--2---:R-:W-:-:S15]  /*68270*/  HMMA.16816.F32 R8, R4, R22, R8 ;  /* 0x000000160408723c */ /* 0x004fde0000001808 */
[----:B------:R-:W-:-:S04]  /*68280*/  NOP ;  /* 0x0000000000007918 */ /* 0x000fc80000000000 */
[----:B------:R-:W-:Y:S01]  /*68290*/  IMAD.MOV.U32 R22, RZ, RZ, R10 ;  /* 0x000000ffff167224 */ /* 0x000fe200078e000a */
[----:B------:R0:W-:Y:S01]  /*682a0*/  STL.64 [R1+0xd0], R8 ;  /* 0x0000d00801007387 */ /* 0x0001e20000100a00 */
[----:B------:R-:W-:-:S03]  /*682b0*/  IMAD.MOV.U32 R23, RZ, RZ, R11 ;  /* 0x000000ffff177224 */ /* 0x000fc600078e000b */
[----:B------:R-:W3:Y:S04]  /*682c0*/  LDL.LU.64 R10, [R1+0x40e8] ;  /* 0x0040e800010a7983 */ /* 0x000ee80000300a00 */
[----:B0-----:R-:W3:Y:S04]  /*682d0*/  LDL.LU.64 R8, [R1+0x40e0] ;  /* 0x0040e00001087983 */ /* 0x001ee80000300a00 */
[----:B------:R-:W-:Y:S04]  /*682e0*/  STL [R1+0x408c], R22 ;  /* 0x00408c1601007387 */ /* 0x000fe80000100800 */
[----:B------:R-:W2:Y:S04]  /*682f0*/  LDL.LU R20, [R1+0x320] ;  /* 0x0003200001147983 */ /* 0x000ea80000300800 */
[----:B------:R-:W2:Y:S01]  /*68300*/  LDL.LU R21, [R1+0x324] ;  /* 0x0003240001157983 */ /* 0x000ea20000300800 */
[----:B---3--:R-:W-:Y:S03]  /*68310*/  HMMA.16816.F32 R12, R4, R14, R8 ;  /* 0x0000000e040c723c */ /* 0x008fe60000001808 */
[----:B--2---:R-:W-:Y:S04]  /*68320*/  STL.64 [R1+0x3ec8], R20 ;  /* 0x003ec81401007387 */ /* 0x004fe80000100a00 */
[----:B------:R-:W2:-:S12]  /*68330*/  LDL.LU.64 R10, [R1+0x40d8] ;  /* 0x0040d800010a7983 */ /* 0x000e980000300a00 */
[----:B------:R-:W-:Y:S02]  /*68340*/  IMAD.MOV.U32 R29, RZ, RZ, R13 ;  /* 0x000000ffff1d7224 */ /* 0x000fe400078e000d */
[----:B------:R-:W-:-:S03]  /*68350*/  IMAD.MOV.U32 R28, RZ, RZ, R12 ;  /* 0x000000ffff1c7224 */ /* 0x000fc600078e000c */
[----:B------:R-:W-:Y:S04]  /*68360*/  STL [R1+0x4088], R29 ;  /* 0x0040881d01007387 */ /* 0x000fe80000100800 */
[----:B------:R0:W-:Y:S01]  /*68370*/  STL [R1+0x4084], R28 ;  /* 0x0040841c01007387 */ /* 0x0001e20000100800 */
[----:B--2---:R-:W-:Y:S03]  /*68380*/  HMMA.16816.F32 R8, R4, R10, R16 ;  /* 0x0000000a0408723c */ /* 0x004fe60000001810 */
[----:B------:R-:W4:Y:S01]  /*68390*/  LDL.LU.64 R18, [R1+0x40d0] ;  /* 0x0040d00001127983 */ /* 0x000f220000300a00 */
[----:B------:R-:W-:-:S15]  /*683a0*/  IMAD.MOV.U32 R12, RZ, RZ, R15 ;  /* 0x000000ffff0c7224 */ /* 0x000fde00078e000f */
[----:B------:R-:W-:Y:S02]  /*683b0*/  IMAD.MOV.U32 R15, RZ, RZ, R10 ;  /* 0x000000ffff0f7224 */ /* 0x000fe400078e000a */
[----:B------:R-:W-:Y:S02]  /*683c0*/  IMAD.MOV.U32 R3, RZ, RZ, R11 ;  /* 0x000000ffff037224 */ /* 0x000fe400078e000b */
[----:B------:R-:W2:Y:S01]  /*683d0*/  LDL.LU.64 R10, [R1+0x40c8] ;  /* 0x0040c800010a7983 */ /* 0x000ea20000300a00 */
[----:B----4-:R-:W-:Y:S03]  /*683e0*/  HMMA.16816.F32 R16, R4, R18, R24 ;  /* 0x000000120410723c */ /* 0x010fe60000001818 */
[----:B------:R-:W3:Y:S04]  /*683f0*/  LDL.LU.64 R26, [R1+0x40c0] ;  /* 0x0040c000011a7983 */ /* 0x000ee80000300a00 */
[----:B------:R-:W4:-:S12]  /*68400*/  LDL.LU.64 R24, [R1+0x40b8] ;  /* 0x0040b80001187983 */ /* 0x000f180000300a00 */
[----:B0-----:R-:W-:Y:S02]  /*68410*/  IMAD.MOV.U32 R28, RZ, RZ, R18 ;  /* 0x000000ffff1c7224 */ /* 0x001fe400078e0012 */
[----:B------:R-:W-:Y:S02]  /*68420*/  IMAD.MOV.U32 R0, RZ, RZ, R19 ;  /* 0x000000ffff007224 */ /* 0x000fe400078e0013 */
[----:B------:R-:W-:Y:S01]  /*68430*/  IMAD.MOV.U32 R22, RZ, RZ, R16 ;  /* 0x000000ffff167224 */ /* 0x000fe200078e0010 */
[----:B------:R-:W2:Y:S01]  /*68440*/  LDL.LU.64 R18, [R1+0x40b0] ;  /* 0x0040b00001127983 */ /* 0x000ea20000300a00 */
[----:B------:R-:W-:-:S03]  /*68450*/  IMAD.MOV.U32 R29, RZ, RZ, R17 ;  /* 0x000000ffff1d7224 */ /* 0x000fc600078e0011 */
[----:B------:R-:W2:Y:S01]  /*68460*/  LDL.LU.64 R16, [R1+0x40a8] ;  /* 0x0040a80001107983 */ /* 0x000ea20000300a00 */
[----:B------:R-:W-:Y:S02]  /*68470*/  IMAD.MOV.U32 R2, RZ, RZ, R14 ;  /* 0x000000ffff027224 */ /* 0x000fe400078e000e */
[----:B------:R-:W-:Y:S02]  /*68480*/  IMAD.MOV.U32 R13, RZ, RZ, R8 ;  /* 0x000000ffff0d7224 */ /* 0x000fe400078e0008 */
[----:B------:R-:W-:Y:S01]  /*68490*/  IMAD.MOV.U32 R14, RZ, RZ, R9 ;  /* 0x000000ffff0e7224 */ /* 0x000fe200078e0009 */
[----:B--2---:R-:W-:Y:S01]  /*684a0*/  HMMA.16816.F32 R16, R4, R10, R16 ;  /* 0x0000000a0410723c */ /* 0x004fe20000001810 */
[----:B------:R-:W4:Y:S04]  /*684b0*/  LDL.LU.64 R10, [R1+0x40a0] ;  /* 0x0040a000010a7983 */ /* 0x000f280000300a00 */
[----:B------:R-:W4:-:S14]  /*684c0*/  LDL.LU.64 R8, [R1+0x4098] ;  /* 0x0040980001087983 */ /* 0x000f1c0000300a00 */
[----:B------:R-:W-:Y:S02]  /*684d0*/  IMAD.MOV.U32 R7, RZ, RZ, R16 ;  /* 0x000000ffff077224 */ /* 0x000fe400078e0010 */
[----:B------:R-:W-:Y:S02]  /*684e0*/  IMAD.MOV.U32 R6, RZ, RZ, R17 ;  /* 0x000000ffff067224 */ /* 0x000fe400078e0011 */
[----:B---3--:R-:W-:Y:S02]  /*684f0*/  IMAD.MOV.U32 R16, RZ, RZ, R26 ;  /* 0x000000ffff107224 */ /* 0x008fe400078e001a */
[----:B------:R-:W4:Y:S01]  /*68500*/  LDL.LU R26, [R1+0x4094] ;  /* 0x00409400011a7983 */ /* 0x000f220000300800 */
[----:B------:R-:W-:-:S03]  /*68510*/  IMAD.MOV.U32 R17, RZ, RZ, R27 ;  /* 0x000000ffff117224 */ /* 0x000fc600078e001b */
[----:B------:R-:W4:Y:S04]  /*68520*/  LDL.LU R27, [R1+0x4090] ;  /* 0x00409000011b7983 */ /* 0x000f280000300800 */
[----:B------:R-:W2:Y:S04]  /*68530*/  LDL.LU R20, [R1+0x2c0] ;  /* 0x0002c00001147983 */ /* 0x000ea80000300800 */
[----:B------:R-:W2:Y:S04]  /*68540*/  LDL.LU R21, [R1+0x2c4] ;  /* 0x0002c40001157983 */ /* 0x000ea80000300800 */
[----:B--2---:R0:W-:Y:S04]  /*68550*/  STL.64 [R1+0x3ee0], R20 ;  /* 0x003ee01401007387 */ /* 0x0041e80000100a00 */
[----:B0-----:R-:W2:Y:S04]  /*68560*/  LDL.LU R20, [R1+0x290] ;  /* 0x0002900001147983 */ /* 0x001ea80000300800 */
[----:B------:R-:W2:Y:S01]  /*68570*/  LDL.LU R21, [R1+0x294] ;  /* 0x0002940001157983 */ /* 0x000ea20000300800 */
[----:B----4-:R-:W-:Y:S01]  /*68580*/  HMMA.16816.F32 R24, R8, R16, R24 ;  /* 0x000000100818723c */ /* 0x010fe20000001818 */
[----:B------:R-:W-:-:S02]  /*68590*/  IMAD.MOV.U32 R5, RZ, RZ, R18 ;  /* 0x000000ffff057224 */ /* 0x000fc400078e0012 */
[----:B------:R-:W-:Y:S01]  /*685a0*/  IMAD.MOV.U32 R4, RZ, RZ, R19 ;  /* 0x000000ffff047224 */ /* 0x000fe200078e0013 */
[----:B--2---:R0:W-:-:S15]  /*685b0*/  STL.64 [R1+0x3ef8], R20 ;  /* 0x003ef81401007387 */ /* 0x0041de0000100a00 */
[----:B------:R1:W-:Y:S04]  /*685c0*/  STL.64 [R1+0x3ec0], R26 ;  /* 0x003ec01a01007387 */ /* 0x0003e80000100a00 */
[----:B------:R2:W-:Y:S04]  /*685d0*/  STL.64 [R1+0x3eb8], R24 ;  /* 0x003eb81801007387 */ /* 0x0005e80000100a00 */
[----:B0-----:R-:W3:Y:S04]  /*685e0*/  LDL.LU R20, [R1+0x230] ;  /* 0x0002300001147983 */ /* 0x001ee80000300800 */
[----:B------:R-:W3:Y:S01]  /*685f0*/  LDL.LU R21, [R1+0x234] ;  /* 0x0002340001157983 */ /* 0x000ee20000300800 */
[----:B-1----:R-:W-:-:S02]  /*68600*/  IMAD.MOV.U32 R26, RZ, RZ, R5 ;  /* 0x000000ffff1a7224 */ /* 0x002fc400078e0005 */
[----:B------:R-:W-:Y:S02]  /*68610*/  IMAD.MOV.U32 R27, RZ, RZ, R4 ;  /* 0x000000ffff1b7224 */ /* 0x000fe400078e0004 */
[----:B--2---:R-:W-:Y:S02]  /*68620*/  IMAD.MOV.U32 R24, RZ, RZ, R7 ;  /* 0x000000ffff187224 */ /* 0x004fe400078e0007 */
[----:B------:R-:W-:Y:S01]  /*68630*/  IMAD.MOV.U32 R25, RZ, RZ, R6 ;  /* 0x000000ffff197224 */ /* 0x000fe200078e0006 */
[----:B---3--:R-:W-:Y:S04]  /*68640*/  STL.64 [R1+0x3f10], R20 ;  /* 0x003f101401007387 */ /* 0x008fe80000100a00 */
[----:B------:R0:W-:Y:S04]  /*68650*/  STL.64 [R1+0x3ed8], R26 ;  /* 0x003ed81a01007387 */ /* 0x0001e80000100a00 */
[----:B------:R1:W-:Y:S01]  /*68660*/  STL.64 [R1+0x3ed0], R24 ;  /* 0x003ed01801007387 */ /* 0x0003e20000100a00 */
[----:B0-----:R-:W-:-:S02]  /*68670*/  IMAD.MOV.U32 R26, RZ, RZ, R28 ;  /* 0x000000ffff1a7224 */ /* 0x001fc400078e001c */
[----:B-1----:R-:W-:Y:S02]  /*68680*/  IMAD.MOV.U32 R24, RZ, RZ, R22 ;  /* 0x000000ffff187224 */ /* 0x002fe400078e0016 */
[----:B------:R-:W2:Y:S01]  /*68690*/  LDL.LU R22, [R1+0x408c] ;  /* 0x00408c0001167983 */ /* 0x000ea20000300800 */
[----:B------:R-:W-:Y:S02]  /*686a0*/  IMAD.MOV.U32 R25, RZ, RZ, R29 ;  /* 0x000000ffff197224 */ /* 0x000fe400078e001d */
[----:B------:R-:W-:Y:S01]  /*686b0*/  IMAD.MOV.U32 R27, RZ, RZ, R0 ;  /* 0x000000ffff1b7224 */ /* 0x000fe200078e0000 */
[----:B------:R-:W3:Y:S04]  /*686c0*/  LDL.LU R29, [R1+0x4088] ;  /* 0x00408800011d7983 */ /* 0x000ee80000300800 */
[----:B------:R-:W4:Y:S04]  /*686d0*/  LDL.LU R28, [R1+0x4084] ;  /* 0x00408400011c7983 */ /* 0x000f280000300800 */
[----:B------:R-:W3:Y:S04]  /*686e0*/  LDL.LU R0, [R1+0x4080] ;  /* 0x0040800001007983 */ /* 0x000ee80000300800 */
[----:B------:R-:W3:Y:S04]  /*686f0*/  LDL.LU R20, [R1+0xd0] ;  /* 0x0000d00001147983 */ /* 0x000ee80000300800 */
[----:B------:R-:W3:Y:S04]  /*68700*/  LDL.LU R21, [R1+0xd4] ;  /* 0x0000d40001157983 */ /* 0x000ee80000300800 */
[----:B--2---:R-:W-:Y:S04]  /*68710*/  STL.64 [R1+0x3f20], R22 ;  /* 0x003f201601007387 */ /* 0x004fe80000100a00 */
[----:B---3--:R0:W-:Y:S04]  /*68720*/  STL.64 [R1+0x3f18], R20 ;  /* 0x003f181401007387 */ /* 0x0081e80000100a00 */
        /* <DEDUP_REMOVED lines=11> */
[----:B------:R-:W2:Y:S04]  /*687e0*/  LDL.LU R15, [R1+0x4074] ;  /* 0x00407400010f7983 */ /* 0x000ea80000300800 */
[----:B------:R-:W2:Y:S04]  /*687f0*/  LDL.LU R3, [R1+0x4070] ;  /* 0x0040700001037983 */ /* 0x000ea80000300800 */
[----:B------:R-:W2:Y:S04]  /*68800*/  LDL.LU R20, [R1+0x1d0] ;  /* 0x0001d00001147983 */ /* 0x000ea80000300800 */
[----:B------:R-:W2:Y:S04]  /*68810*/  LDL.LU R21, [R1+0x1d4] ;  /* 0x0001d40001157983 */ /* 0x000ea80000300800 */
[----:B--2---:R0:W-:Y:S04]  /*68820*/  STL.64 [R1+0x3f50], R20 ;  /* 0x003f501401007387 */ /* 0x0041e80000100a00 */
[----:B0-----:R-:W2:Y:S04]  /*68830*/  LDL.LU R20, [R1+0x1b0] ;  /* 0x0001b00001147983 */ /* 0x001ea80000300800 */
        /* <DEDUP_REMOVED lines=20> */
[----:B---3--:R-:W-:Y:S02]  /*68980*/  IMAD.MOV.U32 R25, RZ, RZ, R14 ;  /* 0x000000ffff197224 */ /* 0x008fe400078e000e */
[----:B------:R-:W-:Y:S01]  /*68990*/  IMAD.MOV.U32 R27, RZ, RZ, R0 ;  /* 0x000000ffff1b7224 */ /* 0x000fe200078e0000 */
        /* <DEDUP_REMOVED lines=11> */
[----:B----4-:R-:W-:Y:S02]  /*68a50*/  IMAD.MOV.U32 R25, RZ, RZ, R29 ;  /* 0x000000ffff197224 */ /* 0x010fe400078e001d */
        /* <DEDUP_REMOVED lines=31> */
[----:B------:R-:W4:Y:S04]  /*68c50*/  LDL.LU R2, [R1+0x4024] ;  /* 0x0040240001027983 */ /* 0x000f280000300800 */
[----:B------:R-:W4:Y:S04]  /*68c60*/  LDL.LU R0, [R1+0x4020] ;  /* 0x0040200001007983 */ /* 0x000f280000300800 */
[----:B------:R-:W4:Y:S04]  /*68c70*/  LDL.LU R4, [R1+0x120] ;  /* 0x0001200001047983 */ /* 0x000f280000300800 */
[----:B------:R-:W4:Y:S04]  /*68c80*/  LDL.LU R5, [R1+0x124] ;  /* 0x0001240001057983 */ /* 0x000f280000300800 */
[----:B------:R-:W4:Y:S04]  /*68c90*/  LDL.LU R16, [R1+0x130] ;  /* 0x0001300001107983 */ /* 0x000f280000300800 */
[----:B------:R-:W4:Y:S04]  /*68ca0*/  LDL.LU R17, [R1+0x134] ;  /* 0x0001340001117983 */ /* 0x000f280000300800 */
[----:B------:R-:W4:Y:S04]  /*68cb0*/  LDL.LU R20, [R1] ;  /* 0x0000000001147983 */ /* 0x000f280000300800 */
[----:B------:R-:W4:Y:S04]  /*68cc0*/  LDL.LU R21, [R1+0x4] ;  /* 0x0000040001157983 */ /* 0x000f280000300800 */
[----:B------:R-:W4:Y:S04]  /*68cd0*/  LDL.LU R22, [R1+0x8] ;  /* 0x0000080001167983 */ /* 0x000f280000300800 */
[----:B------:R-:W4:Y:S04]  /*68ce0*/  LDL.LU R23, [R1+0xc] ;  /* 0x00000c0001177983 */ /* 0x000f280000300800 */
[----:B------:R0:W-:Y:S04]  /*68cf0*/  STL.64 [R1+0x3f90], R26 ;  /* 0x003f901a01007387 */ /* 0x0001e80000100a00 */
[----:B------:R1:W-:Y:S01]  /*68d00*/  STL.64 [R1+0x3f88], R24 ;  /* 0x003f881801007387 */ /* 0x0003e20000100a00 */
[----:B0-----:R-:W-:-:S02]  /*68d10*/  IMAD.MOV.U32 R26, RZ, RZ, R13 ;  /* 0x000000ffff1a7224 */ /* 0x001fc400078e000d */
[----:B-1----:R-:W-:Y:S02]  /*68d20*/  IMAD.MOV.U32 R24, RZ, RZ, R15 ;  /* 0x000000ffff187224 */ /* 0x002fe400078e000f */
[----:B------:R-:W4:Y:S01]  /*68d30*/  LDL.LU R15, [R1+0x401c] ;  /* 0x00401c00010f7983 */ /* 0x000f220000300800 */
[----:B---3--:R-:W-:-:S03]  /*68d40*/  IMAD.MOV.U32 R25, RZ, RZ, R14 ;  /* 0x000000ffff197224 */ /* 0x008fc600078e000e */
[----:B------:R-:W3:Y:S04]  /*68d50*/  LDL.LU R14, [R1+0x4018] ;  /* 0x00401800010e7983 */ /* 0x000ee80000300800 */
[----:B------:R-:W3:Y:S01]  /*68d60*/  LDL.LU R13, [R1+0x4014] ;  /* 0x00401400010d7983 */ /* 0x000ee20000300800 */
[----:B------:R-:W-:-:S03]  /*68d70*/  IMAD.MOV.U32 R27, RZ, RZ, R3 ;  /* 0x000000ffff1b7224 */ /* 0x000fc600078e0003 */
[----:B------:R-:W3:Y:S04]  /*68d80*/  LDL.LU R3, [R1+0x4010] ;  /* 0x0040100001037983 */ /* 0x000ee80000300800 */
[----:B------:R0:W-:Y:S04]  /*68d90*/  STL.64 [R1+0x3fa8], R26 ;  /* 0x003fa81a01007387 */ /* 0x0001e80000100a00 */
[----:B------:R4:W-:Y:S01]  /*68da0*/  STL.64 [R1+0x3fa0], R24 ;  /* 0x003fa01801007387 */ /* 0x0009e20000100a00 */
[----:B0-----:R-:W-:Y:S02]  /*68db0*/  IMAD.MOV.U32 R27, RZ, RZ, R12 ;  /* 0x000000ffff1b7224 */ /* 0x001fe400078e000c */
[----:B--2---:R-:W-:-:S02]  /*68dc0*/  IMAD.MOV.U32 R26, RZ, RZ, R28 ;  /* 0x000000ffff1a7224 */ /* 0x004fc400078e001c */
[----:B----4-:R-:W-:Y:S02]  /*68dd0*/  IMAD.MOV.U32 R25, RZ, RZ, R29 ;  /* 0x000000ffff197224 */ /* 0x010fe400078e001d */
[----:B------:R-:W-:Y:S02]  /*68de0*/  IMAD.MOV.U32 R24, RZ, RZ, R2 ;  /* 0x000000ffff187224 */ /* 0x000fe400078e0002 */
[----:B------:R-:W2:Y:S04]  /*68df0*/  LDL.LU R2, [R1+0x400c] ;  /* 0x00400c0001027983 */ /* 0x000ea80000300800 */
[----:B------:R-:W4:Y:S04]  /*68e00*/  LDL.LU R29, [R1+0x4008] ;  /* 0x00400800011d7983 */ /* 0x000f280000300800 */
[----:B------:R-:W2:Y:S04]  /*68e10*/  LDL.LU R28, [R1+0x4004] ;  /* 0x00400400011c7983 */ /* 0x000ea80000300800 */
[----:B------:R-:W2:Y:S04]  /*68e20*/  LDL.LU R12, [R1+0x4000] ;  /* 0x00400000010c7983 */ /* 0x000ea80000300800 */
[----:B------:R0:W-:Y:S04]  /*68e30*/  STL.64 [R1+0x3fc0], R26 ;  /* 0x003fc01a01007387 */ /* 0x0001e80000100a00 */
[----:B------:R3:W-:Y:S01]  /*68e40*/  STL.64 [R1+0x3fb8], R24 ;  /* 0x003fb81801007387 */ /* 0x0007e20000100a00 */
[----:B0-----:R-:W-:-:S02]  /*68e50*/  IMAD.MOV.U32 R26, RZ, RZ, R15 ;  /* 0x000000ffff1a7224 */ /* 0x001fc400078e000f */
[----:B---3--:R-:W-:Y:S02]  /*68e60*/  IMAD.MOV.U32 R25, RZ, RZ, R14 ;  /* 0x000000ffff197224 */ /* 0x008fe400078e000e */
[----:B------:R-:W-:Y:S02]  /*68e70*/  IMAD.MOV.U32 R24, RZ, RZ, R13 ;  /* 0x000000ffff187224 */ /* 0x000fe400078e000d */
[----:B------:R-:W3:Y:S04]  /*68e80*/  LDL.LU R13, [R1+0x3ffc] ;  /* 0x003ffc00010d7983 */ /* 0x000ee80000300800 */
[----:B------:R-:W3:Y:S04]  /*68e90*/  LDL.LU R14, [R1+0x3ff8] ;  /* 0x003ff800010e7983 */ /* 0x000ee80000300800 */
[----:B------:R-:W3:Y:S01]  /*68ea0*/  LDL.LU R15, [R1+0x3ff4] ;  /* 0x003ff400010f7983 */ /* 0x000ee20000300800 */
[----:B------:R-:W-:-:S05]  /*68eb0*/  IMAD.MOV.U32 R27, RZ, RZ, R0 ;  /* 0x000000ffff1b7224 */ /* 0x000fca00078e0000 */
[----:B------:R-:W-:Y:S04]  /*68ec0*/  STL.64 [R1+0x3fd8], R26 ;  /* 0x003fd81a01007387 */ /* 0x000fe80000100a00 */
[----:B------:R4:W-:Y:S01]  /*68ed0*/  STL.64 [R1+0x3fd0], R24 ;  /* 0x003fd01801007387 */ /* 0x0009e20000100a00 */
[C---:B------:R-:W-:Y:S01]  /*68ee0*/  HMMA.16816.F32 R16, R8.reuse, R16, R20 ;  /* 0x000000100810723c */ /* 0x040fe20000001814 */
[----:B----4-:R-:W-:Y:S02]  /*68ef0*/  IMAD.MOV.U32 R25, RZ, RZ, R29 ;  /* 0x000000ffff197224 */ /* 0x010fe400078e001d */
[----:B--2---:R-:W-:Y:S02]  /*68f00*/  IMAD.MOV.U32 R24, RZ, RZ, R28 ;  /* 0x000000ffff187224 */ /* 0x004fe400078e001c */
[----:B------:R-:W2:Y:S04]  /*68f10*/  LDL.LU R28, [R1+0x3ff0] ;  /* 0x003ff000011c7983 */ /* 0x000ea80000300800 */
[----:B------:R-:W4:Y:S04]  /*68f20*/  LDL.LU R29, [R1+0x3fec] ;  /* 0x003fec00011d7983 */ /* 0x000f280000300800 */
[----:B------:R-:W2:Y:S04]  /*68f30*/  LDL.LU R26, [R1+0x98] ;  /* 0x00009800011a7983 */ /* 0x000ea80000300800 */
[----:B------:R-:W2:Y:S01]  /*68f40*/  LDL.LU R27, [R1+0x9c] ;  /* 0x00009c00011b7983 */ /* 0x000ea20000300800 */
[----:B---3--:R-:W-:Y:S01]  /*68f50*/  HMMA.16816.F32 R4, R8, R4, R12 ;  /* 0x000000040804723c */ /* 0x008fe2000000180c */
[----:B------:R-:W-:-:S02]  /*68f60*/  IMAD.MOV.U32 R12, RZ, RZ, R2 ;  /* 0x000000ffff0c7224 */ /* 0x000fc400078e0002 */
[----:B------:R-:W3:-:S15]  /*68f70*/  LDL.LU R2, [R1+0x3fe8] ;  /* 0x003fe80001027983 */ /* 0x000ede0000300800 */
[----:B------:R-:W-:Y:S01]  /*68f80*/  NOP ;  /* 0x0000000000007918 */ /* 0x000fe20000000000 */
[----:B------:R4:W-:Y:S04]  /*68f90*/  STL.64 [R1+0x3ea0], R6 ;  /* 0x003ea00601007387 */ /* 0x0009e80000100a00 */
[----:B------:R-:W-:Y:S04]  /*68fa0*/  STL.64 [R1+0x3e98], R4 ;  /* 0x003e980401007387 */ /* 0x000fe80000100a00 */
[----:B------:R-:W2:Y:S01]  /*68fb0*/  LDL.LU.64 R20, [R1+0x3fe0] ;  /* 0x003fe00001147983 */ /* 0x000ea20000300a00 */
[----:B------:R-:W-:Y:S02]  /*68fc0*/  IMAD.MOV.U32 R13, RZ, RZ, R3 ;  /* 0x000000ffff0d7224 */ /* 0x000fe400078e0003 */
[----:B----4-:R-:W-:Y:S01]  /*68fd0*/  IMAD.MOV.U32 R6, RZ, RZ, R29 ;  /* 0x000000ffff067224 */ /* 0x010fe200078e001d */
        /* <DEDUP_REMOVED lines=48> */
[----:B------:R-:W-:Y:S04]  /*692e0*/  STL.64 [R1], R20 ;  /* 0x0000001401007387 */ /* 0x000fe80000100a00 */
[----:B------:R0:W-:Y:S04]  /*692f0*/  STL.64 [R1+0x8], R22 ;  /* 0x0000081601007387 */ /* 0x0001e80000100a00 */
[----:B0-----:R-:W4:Y:S04]  /*69300*/  LDL.LU.64 R22, [R1+0x3f20] ;  /* 0x003f200001167983 */ /* 0x001f280000300a00 */
[----:B------:R-:W4:Y:S02]  /*69310*/  LDL.LU.64 R20, [R1+0x3f18] ;  /* 0x003f180001147983 */ /* 0x000f240000300a00 */
[----:B----4-:R-:W-:Y:S02]  /*69320*/  HMMA.16816.F32 R12, R8, R12, R20 ;  /* 0x0000000c080c723c */ /* 0x010fe40000001814 */
[----:B------:R-:W2:-:S15]  /*69330*/  LDL.LU.64 R20, [R1+0x3f10] ;  /* 0x003f100001147983 */ /* 0x000e9e0000300a00 */
[----:B------:R-:W-:Y:S02]  /*69340*/  NOP ;  /* 0x0000000000007918 */ /* 0x000fe40000000000 */
[----:B------:R0:W-:Y:S04]  /*69350*/  STL.64 [R1+0x3e70], R14 ;  /* 0x003e700e01007387 */ /* 0x0001e80000100a00 */
[----:B0-----:R-:W4:Y:S04]  /*69360*/  LDL R15, [R1+0x334] ;  /* 0x00033400010f7983 */ /* 0x001f280000100800 */
[----:B------:R-:W-:Y:S01]  /*69370*/  STL.64 [R1+0x3e68], R12 ;  /* 0x003e680c01007387 */ /* 0x000fe20000100a00 */
[----:B--2---:R-:W-:Y:S03]  /*69380*/  HMMA.16816.F32 R20, R8, R20, R24 ;  /* 0x000000140814723c */ /* 0x004fe60000001818 */
[----:B------:R-:W2:Y:S04]  /*69390*/  LDL.LU.64 R26, [R1+0x3f08] ;  /* 0x003f0800011a7983 */ /* 0x000ea80000300a00 */
[----:B------:R-:W2:-:S12]  /*693a0*/  LDL.LU.64 R24, [R1+0x3f00] ;  /* 0x003f000001187983 */ /* 0x000e980000300a00 */
        /* <DEDUP_REMOVED lines=17> */
[----:B------:R-:W2:Y:S04]  /*694c0*/  LDL.LU.64 R24, [R1+0x3eb8] ;  /* 0x003eb80001187983 */ /* 0x000ea80000300a00 */
[----:B-1----:R-:W2:Y:S04]  /*694d0*/  LDL.LU.64 R22, [R1+0x3eb0] ;  /* 0x003eb00001167983 */ /* 0x002ea80000300a00 */
[----:B------:R-:W2:Y:S05]  /*694e0*/  LDL.LU.64 R20, [R1+0x3ea8] ;  /* 0x003ea80001147983 */ /* 0x000eaa0000300a00 */
[----:B------:R-:W-:Y:S04]  /*694f0*/  STL.64 [R1+0x40], R8 ;  /* 0x0000400801007387 */ /* 0x000fe80000100a00 */
[----:B------:R0:W-:Y:S04]  /*69500*/  STL.64 [R1+0x48], R10 ;  /* 0x0000480a01007387 */ /* 0x0001e80000100a00 */
[----:B0-----:R-:W3:Y:S04]  /*69510*/  LDL.LU R10, [R1+0x138] ;  /* 0x00013800010a7983 */ /* 0x001ee80000300800 */
[----:B------:R-:W3:Y:S01]  /*69520*/  LDL.LU R11, [R1+0x13c] ;  /* 0x00013c00010b7983 */ /* 0x000ee20000300800 */
[----:B--2---:R-:W-:Y:S03]  /*69530*/  HMMA.16816.F32 R24, R20, R6, R24 ;  /* 0x000000061418723c */ /* 0x004fe60000001818 */
[----:B------:R-:W2:Y:S04]  /*69540*/  LDL.LU.64 R6, [R1+0x3ea0] ;  /* 0x003ea00001067983 */ /* 0x000ea80000300a00 */
[----:B------:R-:W2:-:S12]  /*69550*/  LDL.LU.64 R4, [R1+0x3e98] ;  /* 0x003e980001047983 */ /* 0x000e980000300a00 */
[----:B------:R0:W-:Y:S04]  /*69560*/  STL.64 [R1+0x3d98], R26 ;  /* 0x003d981a01007387 */ /* 0x0001e80000100a00 */
[----:B------:R2:W-:Y:S04]  /*69570*/  STL.64 [R1+0x3d90], R24 ;  /* 0x003d901801007387 */ /* 0x0005e80000100a00 */
[----:B0-----:R-:W2:Y:S04]  /*69580*/  LDL.LU R26, [R1+0x128] ;  /* 0x00012800011a7983 */ /* 0x001ea80000300800 */
[----:B------:R-:W2:Y:S01]  /*69590*/  LDL.LU R27, [R1+0x12c] ;  /* 0x00012c00011b7983 */ /* 0x000ea20000300800 */
[C---:B---3--:R-:W-:Y:S08]  /*695a0*/  HMMA.16816.F32 R8, R20.reuse, R10, R16 ;  /* 0x0000000a1408723c */ /* 0x048ff00000001810 */
[----:B--2---:R-:W-:Y:S01]  /*695b0*/  HMMA.16816.F32 R24, R20, R26, R4 ;  /* 0x0000001a1418723c */ /* 0x004fe20000001804 */
[----:B------:R-:W2:Y:S01]  /*695c0*/  LDL.LU R6, [R1+0x158] ;  /* 0x0001580001067983 */ /* 0x000ea20000300800 */
[----:B------:R-:W-:-:S15]  /*695d0*/  IMAD.MOV.U32 R7, RZ, RZ, R2 ;  /* 0x000000ffff077224 */ /* 0x000fde00078e0002 */
[----:B------:R-:W-:Y:S02]  /*695e0*/  NOP ;  /* 0x0000000000007918 */ /* 0x000fe40000000000 */
[----:B------:R0:W-:Y:S04]  /*695f0*/  STL.64 [R1+0x20], R24 ;  /* 0x0000201801007387 */ /* 0x0001e80000100a00 */
[----:B------:R-:W-:Y:S04]  /*69600*/  STL.64 [R1+0x28], R26 ;  /* 0x0000281a01007387 */ /* 0x000fe80000100a00 */
[----:B------:R-:W3:Y:S01]  /*69610*/  LDL.LU R2, [R1+0x3e94] ;  /* 0x003e940001027983 */ /* 0x000ee20000300800 */
[----:B0-----:R-:W-:-:S03]  /*69620*/  IMAD.MOV.U32 R25, RZ, RZ, R10 ;  /* 0x000000ffff197224 */ /* 0x001fc600078e000a */
[----:B------:R-:W-:Y:S01]  /*69630*/  STL.64 [R1+0x30], R8 ;  /* 0x0000300801007387 */ /* 0x000fe20000100a00 */
[----:B------:R-:W-:-:S03]  /*69640*/  IMAD.MOV.U32 R24, RZ, RZ, R11 ;  /* 0x000000ffff187224 */ /* 0x000fc600078e000b */
[----:B----4-:R-:W0:Y:S01]  /*69650*/  LDSM.16.MT88.4 R8, [R15+0x40c00] ;  /* 0x040c00000f08783b */ /* 0x010e220000004200 */
[----:B------:R-:W-:-:S03]  /*69660*/  IMAD.MOV.U32 R16, RZ, RZ, R3 ;  /* 0x000000ffff107224 */ /* 0x000fc600078e0003 */
[----:B------:R-:W4:Y:S04]  /*69670*/  LDL.LU R3, [R1+0x3e90] ;  /* 0x003e900001037983 */ /* 0x000f280000300800 */
[----:B------:R-:W-:Y:S04]  /*69680*/  STL [R1+0x3db4], R24 ;  /* 0x003db41801007387 */ /* 0x000fe80000100800 */
[----:B------:R-:W-:Y:S04]  /*69690*/  STL [R1+0x3db0], R25 ;  /* 0x003db01901007387 */ /* 0x000fe80000100800 */
[----:B0-----:R-:W-:Y:S04]  /*696a0*/  STL.64 [R1+0x3da8], R10 ;  /* 0x003da80a01007387 */ /* 0x001fe80000100a00 */
[----:B------:R-:W-:Y:S01]  /*696b0*/  STL.64 [R1+0x3da0], R8 ;  /* 0x003da00801007387 */ /* 0x000fe20000100a00 */
[----:B------:R-:W-:-:S02]  /*696c0*/  IMAD.MOV.U32 R17, RZ, RZ, R29 ;  /* 0x000000ffff117224 */ /* 0x000fc400078e001d */
[----:B------:R-:W-:Y:S02]  /*696d0*/  IMAD.MOV.U32 R18, RZ, RZ, R28 ;  /* 0x000000ffff127224 */ /* 0x000fe400078e001c */
[----:B------:R-:W-:Y:S01]  /*696e0*/  IMAD.MOV.U32 R19, RZ, RZ, R0 ;  /* 0x000000ffff137224 */ /* 0x000fe200078e0000 */
[----:B---3--:R-:W0:Y:S04]  /*696f0*/  LDSM.16.M88.4 R8, [R2+UR6+0x80] ;  /* 0x000080060208783b */ /* 0x008e280008000200 */
[----:B------:R-:W1:Y:S04]  /*69700*/  LDSM.16.M88.4 R24, [R2+UR6+0x4080] ;  /* 0x004080060218783b */ /* 0x000e680008000200 */
[----:B0-----:R0:W-:Y:S04]  /*69710*/  STL.64 [R1+0x120], R8 ;  /* 0x0001200801007387 */ /* 0x0011e80000100a00 */
[----:B------:R-:W-:Y:S04]  /*69720*/  STL.64 [R1+0x128], R10 ;  /* 0x0001280a01007387 */ /* 0x000fe80000100a00 */
[----:B-1----:R-:W-:Y:S01]  /*69730*/  STL.64 [R1+0x138], R26 ;  /* 0x0001381a01007387 */ /* 0x002fe20000100a00 */
[----:B0-----:R-:W-:-:S02]  /*69740*/  IMAD.MOV.U32 R8, RZ, RZ, R25 ;  /* 0x000000ffff087224 */ /* 0x001fc400078e0019 */
[----:B------:R-:W-:-:S03]  /*69750*/  IMAD.MOV.U32 R9, RZ, RZ, R24 ;  /* 0x000000ffff097224 */ /* 0x000fc600078e0018 */
[----:B------:R-:W-:Y:S04]  /*69760*/  STL [R1+0x3dd0], R8 ;  /* 0x003dd00801007387 */ /* 0x000fe80000100800 */
[----:B------:R-:W-:Y:S04]  /*69770*/  STL [R1+0x3dcc], R9 ;  /* 0x003dcc0901007387 */ /* 0x000fe80000100800 */
[----:B------:R-:W0:Y:S01]  /*69780*/  LDSM.16.M88.4 R8, [R2+UR6+0x8080] ;  /* 0x008080060208783b */ /* 0x000e220008000200 */
[----:B--2---:R-:W-:Y:S03]  /*69790*/  HMMA.16816.F32 R4, R20, R6, R16 ;  /* 0x000000061404723c */ /* 0x004fe60000001810 */
[----:B------:R-:W-:-:S15]  /*697a0*/  LDSM.16.M88.4 R16, [R2+UR6+0x18080] ;  /* 0x018080060210783b */ /* 0x000fde0008000200 */
[----:B------:R-:W-:Y:S01]  /*697b0*/  NOP ;  /* 0x0000000000007918 */ /* 0x000fe20000000000 */
[----:B------:R-:W-:Y:S02]  /*697c0*/  IMAD.MOV.U32 R24, RZ, RZ, R4 ;  /* 0x000000ffff187224 */ /* 0x000fe400078e0004 */
[----:B------:R-:W-:Y:S02]  /*697d0*/  IMAD.MOV.U32 R25, RZ, RZ, R5 ;  /* 0x000000ffff197224 */ /* 0x000fe400078e0005 */
[----:B0-----:R-:W-:Y:S02]  /*697e0*/  IMAD.MOV.U32 R26, RZ, RZ, R9 ;  /* 0x000000ffff1a7224 */ /* 0x001fe400078e0009 */
[----:B------:R-:W-:Y:S01]  /*697f0*/  IMAD.MOV.U32 R27, RZ, RZ, R8 ;  /* 0x000000ffff1b7224 */ /* 0x000fe200078e0008 */
[----:B------:R-:W-:Y:S04]  /*69800*/  STL.64 [R1+0x148], R10 ;  /* 0x0001480a01007387 */ /* 0x000fe80000100a00 */
[----:B------:R-:W-:Y:S04]  /*69810*/  STL [R1+0x3dd8], R26 ;  /* 0x003dd81a01007387 */ /* 0x000fe80000100800 */
[----:B------:R-:W-:Y:S04]  /*69820*/  STL [R1+0x3dd4], R27 ;  /* 0x003dd41b01007387 */ /* 0x000fe80000100800 */
[----:B------:R-:W-:Y:S04]  /*69830*/  STL.64 [R1+0x58], R6 ;  /* 0x0000580601007387 */ /* 0x000fe80000100a00 */
[----:B------:R-:W0:Y:S04]  /*69840*/  LDSM.16.M88.4 R4, [R2+UR6+0xc080] ;  /* 0x00c080060204783b */ /* 0x000e280008000200 */
[----:B------:R-:W-:Y:S04]  /*69850*/  STL [R1+0x3dc0], R24 ;  /* 0x003dc01801007387 */ /* 0x000fe80000100800 */
[----:B------:R-:W-:Y:S01]  /*69860*/  STL [R1+0x3dbc], R25 ;  /* 0x003dbc1901007387 */ /* 0x000fe20000100800 */
[----:B0-----:R-:W-:-:S02]  /*69870*/  IMAD.MOV.U32 R8, RZ, RZ, R4 ;  /* 0x000000ffff087224 */ /* 0x001fc400078e0004 */
[----:B------:R-:W-:Y:S01]  /*69880*/  IMAD.MOV.U32 R9, RZ, RZ, R5 ;  /* 0x000000ffff097224 */ /* 0x000fe200078e0005 */
[----:B------:R-:W-:Y:S04]  /*69890*/  STL.64 [R1+0x158], R6 ;  /* 0x0001580601007387 */ /* 0x000fe80000100a00 */
[----:B------:R-:W-:Y:S04]  /*698a0*/  STL [R1+0x3de0], R8 ;  /* 0x003de00801007387 */ /* 0x000fe80000100800 */
[----:B------:R-:W-:Y:S04]  /*698b0*/  STL [R1+0x3ddc], R9 ;  /* 0x003ddc0901007387 */ /* 0x000fe80000100800 */
[----:B------:R-:W0:Y:S04]  /*698c0*/  LDSM.16.M88.4 R8, [R2+UR6+0x10080] ;  /* 0x010080060208783b */ /* 0x000e280008000200 */
[----:B------:R-:W1:Y:S04]  /*698d0*/  LDSM.16.M88.4 R4, [R2+UR6+0x14080] ;  /* 0x014080060204783b */ /* 0x000e680008000200 */
[----:B0-----:R-:W-:Y:S04]  /*698e0*/  STL.64 [R1+0x170], R8 ;  /* 0x0001700801007387 */ /* 0x001fe80000100a00 */
[----:B------:R-:W-:Y:S04]  /*698f0*/  STL.64 [R1+0x178], R10 ;  /* 0x0001780a01007387 */ /* 0x000fe80000100a00 */
[----:B------:R-:W0:Y:S04]  /*69900*/  LDSM.16.M88.4 R8, [R2+UR6+0x1c080] ;  /* 0x01c080060208783b */ /* 0x000e280008000200 */
[----:B-1----:R-:W-:Y:S04]  /*69910*/  STL.64 [R1+0x1c0], R4 ;  /* 0x0001c00401007387 */ /* 0x002fe80000100a00 */
        /* <DEDUP_REMOVED lines=25> */
[----:B------:R-:W2:Y:S04]  /*69ab0*/  LDL.LU R26, [R1+0x188] ;  /* 0x00018800011a7983 */ /* 0x000ea80000300800 */
[----:B------:R-:W2:Y:S01]  /*69ac0*/  LDL.LU R27, [R1+0x18c] ;  /* 0x00018c00011b7983 */ /* 0x000ea20000300800 */
[----:B------:R-:W-:-:S02]  /*69ad0*/  IMAD.MOV.U32 R29, RZ, RZ, R4 ;  /* 0x000000ffff1d7224 */ /* 0x000fc400078e0004 */
[----:B------:R-:W-:Y:S02]  /*69ae0*/  IMAD.MOV.U32 R28, RZ, RZ, R5 ;  /* 0x000000ffff1c7224 */ /* 0x000fe400078e0005 */
[----:B------:R-:W0:Y:S04]  /*69af0*/  LDSM.16.M88.4 R4, [R2+UR6+0x3c080] ;  /* 0x03c080060204783b */ /* 0x000e280008000200 */
[----:B--2---:R1:W-:Y:S04]  /*69b00*/  STL.64 [R1+0x3e88], R26 ;  /* 0x003e881a01007387 */ /* 0x0043e80000100a00 */
[----:B-1----:R-:W2:Y:S04]  /*69b10*/  LDL.LU R26, [R1+0x168] ;  /* 0x00016800011a7983 */ /* 0x002ea80000300800 */
[----:B------:R-:W-:Y:S04]  /*69b20*/  STL [R1+0x3dc4], R28 ;  /* 0x003dc41c01007387 */ /* 0x000fe80000100800 */
[----:B------:R-:W-:Y:S04]  /*69b30*/  STL [R1+0x3db8], R29 ;  /* 0x003db81d01007387 */ /* 0x000fe80000100800 */
[----:B0-----:R-:W-:Y:S04]  /*69b40*/  STL.64 [R1+0x308], R6 ;  /* 0x0003080601007387 */ /* 0x001fe80000100a00 */
[----:B------:R-:W3:Y:S04]  /*69b50*/  LDL.LU R10, [R1+0x198] ;  /* 0x00019800010a7983 */ /* 0x000ee80000300800 */
[----:B------:R-:W3:Y:S01]  /*69b60*/  LDL.LU R11, [R1+0x19c] ;  /* 0x00019c00010b7983 */ /* 0x000ee20000300800 */
[----:B----4-:R-:W-:-:S02]  /*69b70*/  IMAD.MOV.U32 R27, RZ, RZ, R3 ;  /* 0x000000ffff1b7224 */ /* 0x010fc400078e0003 */
[----:B------:R-:W-:Y:S02]  /*69b80*/  IMAD.MOV.U32 R3, RZ, RZ, R4 ;  /* 0x000000ffff037224 */ /* 0x000fe400078e0004 */
[----:B------:R-:W-:Y:S02]  /*69b90*/  IMAD.MOV.U32 R0, RZ, RZ, R5 ;  /* 0x000000ffff007224 */ /* 0x000fe400078e0005 */
[----:B------:R-:W0:Y:S04]  /*69ba0*/  LDSM.16.MT88.4 R4, [R15+0x40e00] ;  /* 0x040e00000f04783b */ /* 0x000e280000004200 */
[----:B---3--:R1:W-:Y:S04]  /*69bb0*/  STL.64 [R1+0x3e80], R10 ;  /* 0x003e800a01007387 */ /* 0x0083e80000100a00 */
[----:B------:R-:W3:Y:S04]  /*69bc0*/  LDL.LU R8, [R1+0xf0] ;  /* 0x0000f00001087983 */ /* 0x000ee80000300800 */
[----:B------:R-:W3:Y:S04]  /*69bd0*/  LDL.LU R9, [R1+0xf4] ;  /* 0x0000f40001097983 */ /* 0x000ee80000300800 */
[----:B-1----:R-:W3:Y:S04]  /*69be0*/  LDL.LU R10, [R1+0xf8] ;  /* 0x0000f800010a7983 */ /* 0x002ee80000300800 */
[----:B------:R-:W3:Y:S04]  /*69bf0*/  LDL.LU R11, [R1+0xfc] ;  /* 0x0000fc00010b7983 */ /* 0x000ee80000300800 */
        /* <DEDUP_REMOVED lines=9> */
[----:B0-----:R-:W-:Y:S04]  /*69c90*/  STL.64 [R1+0x3c50], R6 ;  /* 0x003c500601007387 */ /* 0x001fe80000100a00 */
[----:B------:R0:W-:Y:S04]  /*69ca0*/  STL.64 [R1+0x3c48], R4 ;  /* 0x003c480401007387 */ /* 0x0001e80000100a00 */
[----:B0-----:R-:W2:Y:S04]  /*69cb0*/  LDL.LU R4, [R1+0x100] ;  /* 0x0001000001047983 */ /* 0x001ea80000300800 */
[----:B------:R-:W2:Y:S04]  /*69cc0*/  LDL.LU R5, [R1+0x104] ;  /* 0x0001040001057983 */ /* 0x000ea80000300800 */
[----:B------:R-:W2:Y:S04]  /*69cd0*/  LDL.LU R6, [R1+0x108] ;  /* 0x0001080001067983 */ /* 0x000ea80000300800 */
[----:B------:R-:W2:Y:S02]  /*69ce0*/  LDL.LU R7, [R1+0x10c] ;  /* 0x00010c0001077983 */ /* 0x000ea40000300800 */
[----:B--2---:R-:W-:-:S15]  /*69cf0*/  HMMA.16816.F32 R24, R20, R26, R4 ;  /* 0x0000001a1418723c */ /* 0x004fde0000001804 */
[----:B------:R-:W-:-:S04]  /*69d00*/  NOP ;  /* 0x0000000000007918 */ /* 0x000fc80000000000 */
[----:B------:R-:W-:Y:S02]  /*69d10*/  IMAD.MOV.U32 R6, RZ, RZ, R26 ;  /* 0x000000ffff067224 */ /* 0x000fe400078e001a */
[----:B------:R-:W-:Y:S02]  /*69d20*/  IMAD.MOV.U32 R2, RZ, RZ, R27 ;  /* 0x000000ffff027224 */ /* 0x000fe400078e001b */
[----:B------:R-:W3:Y:S01]  /*69d30*/  LDL.LU.64 R26, [R1+0x3e88] ;  /* 0x003e8800011a7983 */ /* 0x000ee20000300a00 */
[----:B------:R-:W-:-:S03]  /*69d40*/  IMAD.MOV.U32 R7, RZ, RZ, R25 ;  /* 0x000000ffff077224 */ /* 0x000fc600078e0019 */
[----:B------:R-:W-:Y:S01]  /*69d50*/  STL [R1+0x3df4], R2 ;  /* 0x003df40201007387 */ /* 0x000fe20000100800 */
[----:B------:R-:W-:-:S03]  /*69d60*/  IMAD.MOV.U32 R29, RZ, RZ, R24 ;  /* 0x000000ffff1d7224 */ /* 0x000fc600078e0018 */
[----:B------:R0:W-:Y:S04]  /*69d70*/  STL [R1+0x3df0], R6 ;  /* 0x003df00601007387 */ /* 0x0001e80000100800 */
[----:B------:R1:W-:Y:S04]  /*69d80*/  STL [R1+0x3dec], R7 ;  /* 0x003dec0701007387 */ /* 0x0003e80000100800 */
[----:B------:R-:W2:Y:S04]  /*69d90*/  LDL.LU R4, [R1+0x80] ;  /* 0x0000800001047983 */ /* 0x000ea80000300800 */
[----:B------:R-:W2:Y:S04]  /*69da0*/  LDL.LU R5, [R1+0x84] ;  /* 0x0000840001057983 */ /* 0x000ea80000300800 */
[----:B0-----:R-:W2:Y:S04]  /*69db0*/  LDL.LU R6, [R1+0x88] ;  /* 0x0000880001067983 */ /* 0x001ea80000300800 */
[----:B-1----:R-:W2:Y:S04]  /*69dc0*/  LDL.LU R7, [R1+0x8c] ;  /* 0x00008c0001077983 */ /* 0x002ea80000300800 */
[----:B------:R-:W-:Y:S01]  /*69dd0*/  STL [R1+0x3de8], R29 ;  /* 0x003de81d01007387 */ /* 0x000fe20000100800 */
[----:B---3--:R-:W-:-:S15]  /*69de0*/  HMMA.16816.F32 R8, R20, R26, R8 ;  /* 0x0000001a1408723c */ /* 0x008fde0000001808 */
[----:B------:R-:W-:-:S04]  /*69df0*/  NOP ;  /* 0x0000000000007918 */ /* 0x000fc80000000000 */
[----:B------:R-:W-:Y:S02]  /*69e00*/  IMAD.MOV.U32 R24, RZ, RZ, R10 ;  /* 0x000000ffff187224 */ /* 0x000fe400078e000a */
[----:B------:R-:W-:Y:S02]  /*69e10*/  IMAD.MOV.U32 R25, RZ, RZ, R11 ;  /* 0x000000ffff197224 */ /* 0x000fe400078e000b */
[----:B------:R-:W2:Y:S04]  /*69e20*/  LDL.LU.64 R10, [R1+0x3e80] ;  /* 0x003e8000010a7983 */ /* 0x000ea80000300a00 */
[----:B------:R-:W-:Y:S04]  /*69e30*/  STL [R1+0x3e04], R25 ;  /* 0x003e041901007387 */ /* 0x000fe80000100800 */
[----:B------:R2:W-:Y:S01]  /*69e40*/  STL [R1+0x3e00], R24 ;  /* 0x003e001801007387 */ /* 0x0005e20000100800 */
[----:B----4-:R-:W-:Y:S01]  /*69e50*/  HMMA.16816.F32 R12, R20, R14, R16 ;  /* 0x0000000e140c723c */ /* 0x010fe20000001810 */
[----:B------:R-:W-:-:S02]  /*69e60*/  IMAD.MOV.U32 R28, RZ, RZ, R9 ;  /* 0x000000ffff1c7224 */ /* 0x000fc400078e0009 */
[----:B------:R-:W-:-:S03]  /*69e70*/  IMAD.MOV.U32 R3, RZ, RZ, R8 ;  /* 0x000000ffff037224 */ /* 0x000fc600078e0008 */
[----:B------:R-:W-:Y:S04]  /*69e80*/  STL [R1+0x3dfc], R28 ;  /* 0x003dfc1c01007387 */ /* 0x000fe80000100800 */
[----:B------:R-:W-:Y:S01]  /*69e90*/  STL [R1+0x3df8], R3 ;  /* 0x003df80301007387 */ /* 0x000fe20000100800 */
[----:B--2---:R-:W-:-:S15]  /*69ea0*/  HMMA.16816.F32 R24, R20, R10, R4 ;  /* 0x0000000a1418723c */ /* 0x004fde0000001804 */
[----:B------:R-:W-:-:S04]  /*69eb0*/  NOP ;  /* 0x0000000000007918 */ /* 0x000fc80000000000 */
[----:B------:R-:W-:Y:S02]  /*69ec0*/  IMAD.MOV.U32 R4, RZ, RZ, R27 ;  /* 0x000000ffff047224 */ /* 0x000fe400078e001b */
[----:B------:R-:W-:Y:S02]  /*69ed0*/  IMAD.MOV.U32 R5, RZ, RZ, R26 ;  /* 0x000000ffff057224 */ /* 0x000fe400078e001a */
[----:B------:R-:W-:Y:S01]  /*69ee0*/  IMAD.MOV.U32 R10, RZ, RZ, R25 ;  /* 0x000000ffff0a7224 */ /* 0x000fe200078e0019 */
[----:B------:R-:W-:Y:S01]  /*69ef0*/  STL [R1+0x3e14], R4 ;  /* 0x003e140401007387 */ /* 0x000fe20000100800 */
[----:B------:R-:W-:-:S03]  /*69f00*/  IMAD.MOV.U32 R11, RZ, RZ, R24 ;  /* 0x000000ffff0b7224 */ /* 0x000fc600078e0018 */
[----:B------:R-:W-:Y:S01]  /*69f10*/  STL [R1+0x3e10], R5 ;  /* 0x003e100501007387 */ /* 0x000fe20000100800 */
[----:B------:R-:W-:-:S03]  /*69f20*/  IMAD.MOV.U32 R26, RZ, RZ, R14 ;  /* 0x000000ffff1a7224 */ /* 0x000fc600078e000e */
[----:B------:R-:W2:Y:S01]  /*69f30*/  LDL.LU R6, [R1+0x1b8] ;  /* 0x0001b80001067983 */ /* 0x000ea20000300800 */
[----:B------:R-:W-:-:S03]  /*69f40*/  IMAD.MOV.U32 R27, RZ, RZ, R15 ;  /* 0x000000ffff1b7224 */ /* 0x000fc600078e000f */
[----:B------:R-:W2:Y:S04]  /*69f50*/  LDL.LU R7, [R1+0x1bc] ;  /* 0x0001bc0001077983 */ /* 0x000ea80000300800 */
[----:B------:R-:W-:Y:S04]  /*69f60*/  STL [R1+0x3e0c], R10 ;  /* 0x003e0c0a01007387 */ /* 0x000fe80000100800 */
[----:B------:R-:W-:Y:S04]  /*69f70*/  STL [R1+0x3e08], R11 ;  /* 0x003e080b01007387 */ /* 0x000fe80000100800 */
[----:B------:R-:W3:Y:S04]  /*69f80*/  LDL.LU R14, [R1+0x1e8] ;  /* 0x0001e800010e7983 */ /* 0x000ee80000300800 */
[----:B------:R-:W3:Y:S01]  /*69f90*/  LDL.LU R15, [R1+0x1ec] ;  /* 0x0001ec00010f7983 */ /* 0x000ee20000300800 */
[----:B------:R-:W-:-:S02]  /*69fa0*/  IMAD.MOV.U32 R8, RZ, RZ, R12 ;  /* 0x000000ffff087224 */ /* 0x000fc400078e000c */
[----:B------:R-:W-:Y:S01]  /*69fb0*/  IMAD.MOV.U32 R9, RZ, RZ, R13 ;  /* 0x000000ffff097224 */ /* 0x000fe200078e000d */
[----:B---3--:R0:W-:Y:S04]  /*69fc0*/  STL.64 [R1+0x3e78], R14 ;  /* 0x003e780e01007387 */ /* 0x0081e80000100a00 */
[----:B------:R-:W2:Y:S04]  /*69fd0*/  LDL.LU R12, [R1+0x60] ;  /* 0x00006000010c7983 */ /* 0x000ea80000300800 */
[----:B------:R-:W2:Y:S04]  /*69fe0*/  LDL.LU R13, [R1+0x64] ;  /* 0x00006400010d7983 */ /* 0x000ea80000300800 */
[----:B0-----:R-:W2:Y:S04]  /*69ff0*/  LDL.LU R14, [R1+0x68] ;  /* 0x00006800010e7983 */ /* 0x001ea80000300800 */
[----:B------:R-:W2:Y:S04]  /*6a000*/  LDL.LU R15, [R1+0x6c] ;  /* 0x00006c00010f7983 */ /* 0x000ea80000300800 */
[----:B------:R-:W3:Y:S04]  /*6a010*/  LDL.LU R18, [R1+0x2c8] ;  /* 0x0002c80001127983 */ /* 0x000ee80000300800 */
[----:B------:R-:W3:Y:S04]  /*6a020*/  LDL.LU R19, [R1+0x2cc] ;  /* 0x0002cc0001137983 */ /* 0x000ee80000300800 */
[----:B---3--:R0:W-:Y:S04]  /*6a030*/  STL.64 [R1+0x3e38], R18 ;  /* 0x003e381201007387 */ /* 0x0081e80000100a00 */
[----:B------:R-:W3:Y:S04]  /*6a040*/  LDL.LU R16, [R1+0xc0] ;  /* 0x0000c00001107983 */ /* 0x000ee80000300800 */
[----:B------:R-:W3:Y:S04]  /*6a050*/  LDL.LU R17, [R1+0xc4] ;  /* 0x0000c40001117983 */ /* 0x000ee80000300800 */
[----:B0-----:R-:W4:Y:S04]  /*6a060*/  LDL.LU R18, [R1+0xc8] ;  /* 0x0000c80001127983 */ /* 0x001f280000300800 */
[----:B------:R-:W4:Y:S01]  /*6a070*/  LDL.LU R19, [R1+0xcc] ;  /* 0x0000cc0001137983 */ /* 0x000f220000300800 */
[----:B--2---:R-:W-:Y:S03]  /*6a080*/  HMMA.16816.F32 R12, R20, R6, R12 ;  /* 0x00000006140c723c */ /* 0x004fe6000000180c */
[----:B----4-:R0:W-:Y:S04]  /*6a090*/  STL.64 [R1+0x3e48], R18 ;  /* 0x003e481201007387 */ /* 0x0101e80000100a00 */
[----:B---3--:R-:W-:Y:S04]  /*6a0a0*/  STL.64 [R1+0x3e40], R16 ;  /* 0x003e401001007387 */ /* 0x008fe80000100a00 */
[----:B0-----:R-:W2:Y:S04]  /*6a0b0*/  LDL.LU R18, [R1+0x238] ;  /* 0x0002380001127983 */ /* 0x001ea80000300800 */
[----:B------:R-:W2:Y:S04]  /*6a0c0*/  LDL.LU R19, [R1+0x23c] ;  /* 0x00023c0001137983 */ /* 0x000ea80000300800 */
[----:B------:R-:W-:-:S02]  /*6a0d0*/  IMAD.MOV.U32 R29, RZ, RZ, R14 ;  /* 0x000000ffff1d7224 */ /* 0x000fc400078e000e */
[----:B------:R-:W-:Y:S02]  /*6a0e0*/  IMAD.MOV.U32 R7, RZ, RZ, R13 ;  /* 0x000000ffff077224 */ /* 0x000fe400078e000d */
[----:B------:R-:W-:Y:S02]  /*6a0f0*/  IMAD.MOV.U32 R6, RZ, RZ, R12 ;  /* 0x000000ffff067224 */ /* 0x000fe400078e000c */
[----:B------:R-:W-:Y:S01]  /*6a100*/  IMAD.MOV.U32 R0, RZ, RZ, R15 ;  /* 0x000000ffff007224 */ /* 0x000fe200078e000f */
[----:B--2---:R0:W-:Y:S04]  /*6a110*/  STL.64 [R1+0x3e60], R18 ;  /* 0x003e601201007387 */ /* 0x0041e80000100a00 */
[----:B0-----:R-:W2:Y:S04]  /*6a120*/  LDL.LU R18, [R1+0x1f8] ;  /* 0x0001f80001127983 */ /* 0x001ea80000300800 */
[----:B------:R-:W2:Y:S04]  /*6a130*/  LDL.LU R19, [R1+0x1fc] ;  /* 0x0001fc0001137983 */ /* 0x000ea80000300800 */
[----:B------:R-:W-:Y:S04]  /*6a140*/  STL [R1+0x3e24], R27 ;  /* 0x003e241b01007387 */ /* 0x000fe80000100800 */
[----:B------:R0:W-:Y:S04]  /*6a150*/  STL [R1+0x3e20], R26 ;  /* 0x003e201a01007387 */ /* 0x0001e80000100800 */
[----:B0-----:R-:W3:Y:S04]  /*6a160*/  LDL.LU R26, [R1+0x1d8] ;  /* 0x0001d800011a7983 */ /* 0x001ee80000300800 */
[----:B------:R-:W3:Y:S04]  /*6a170*/  LDL.LU R27, [R1+0x1dc] ;  /* 0x0001dc00011b7983 */ /* 0x000ee80000300800 */
[----:B------:R-:W-:Y:S04]  /*6a180*/  STL [R1+0x3e1c], R9 ;  /* 0x003e1c0901007387 */ /* 0x000fe80000100800 */
[----:B------:R0:W-:Y:S04]  /*6a190*/  STL [R1+0x3e18], R8 ;  /* 0x003e180801007387 */ /* 0x0001e80000100800 */
[----:B0-----:R-:W4:Y:S04]  /*6a1a0*/  LDL.LU R8, [R1] ;  /* 0x0000000001087983 */ /* 0x001f280000300800 */
[----:B------:R-:W4:Y:S04]  /*6a1b0*/  LDL.LU R9, [R1+0x4] ;  /* 0x0000040001097983 */ /* 0x000f280000300800 */
[----:B------:R-:W4:Y:S04]  /*6a1c0*/  LDL.LU R10, [R1+0x8] ;  /* 0x00000800010a7983 */ /* 0x000f280000300800 */
[----:B------:R-:W4:Y:S04]  /*6a1d0*/  LDL.LU R11, [R1+0xc] ;  /* 0x00000c00010b7983 */ /* 0x000f280000300800 */
[----:B------:R-:W4:Y:S04]  /*6a1e0*/  LDL.LU.64 R14, [R1+0x3e78] ;  /* 0x003e7800010e7983 */ /* 0x000f280000300a00 */
[----:B------:R-:W-:Y:S04]  /*6a1f0*/  STL [R1+0x3e30], R29 ;  /* 0x003e301d01007387 */ /* 0x000fe80000100800 */
[----:B------:R-:W-:Y:S04]  /*6a200*/  STL [R1+0x3e2c], R7 ;  /* 0x003e2c0701007387 */ /* 0x000fe80000100800 */
[----:B------:R0:W-:Y:S04]  /*6a210*/  STL [R1+0x3e28], R6 ;  /* 0x003e280601007387 */ /* 0x0001e80000100800 */
[----:B------:R-:W3:Y:S04]  /*6a220*/  LDL.LU R4, [R1+0xe0] ;  /* 0x0000e00001047983 */ /* 0x000ee80000300800 */
[----:B------:R-:W3:Y:S04]  /*6a230*/  LDL.LU R5, [R1+0xe4] ;  /* 0x0000e40001057983 */ /* 0x000ee80000300800 */
[----:B0-----:R-:W3:Y:S04]  /*6a240*/  LDL.LU R6, [R1+0xe8] ;  /* 0x0000e80001067983 */ /* 0x001ee80000300800 */
[----:B------:R-:W3:Y:S01]  /*6a250*/  LDL.LU R7, [R1+0xec] ;  /* 0x0000ec0001077983 */ /* 0x000ee20000300800 */
[C---:B----4-:R-:W-:Y:S08]  /*6a260*/  HMMA.16816.F32 R12, R20.reuse, R14, R8 ;  /* 0x0000000e140c723c */ /* 0x050ff00000001808 */
[----:B---3--:R-:W-:Y:S11]  /*6a270*/  HMMA.16816.F32 R4, R20, R26, R4 ;  /* 0x0000001a1404723c */ /* 0x008ff60000001804 */
[----:B------:R-:W-:-:S02]  /*6a280*/  IMAD.MOV.U32 R11, RZ, RZ, R14 ;  /* 0x000000ffff0b7224 */ /* 0x000fc400078e000e */
[----:B------:R-:W-:Y:S02]  /*6a290*/  IMAD.MOV.U32 R25, RZ, RZ, R15 ;  /* 0x000000ffff197224 */ /* 0x000fe400078e000f */
[----:B------:R-:W-:Y:S01]  /*6a2a0*/  IMAD.MOV.U32 R10, RZ, RZ, R13 ;  /* 0x000000ffff0a7224 */ /* 0x000fe200078e000d */
[----:B------:R-:W2:Y:S03]  /*6a2b0*/  LDL.LU.64 R14, [R1+0x3e70] ;  /* 0x003e7000010e7983 */ /* 0x000ea60000300a00 */
[----:B------:R-:W-:Y:S02]  /*6a2c0*/  IMAD.MOV.U32 R28, RZ, RZ, R5 ;  /* 0x000000ffff1c7224 */ /* 0x000fe400078e0005 */
[----:B------:R-:W-:Y:S02]  /*6a2d0*/  IMAD.MOV.U32 R5, RZ, RZ, R12 ;  /* 0x000000ffff057224 */ /* 0x000fe400078e000c */
[----:B------:R-:W2:Y:S01]  /*6a2e0*/  LDL.LU.64 R12, [R1+0x3e68] ;  /* 0x003e6800010c7983 */ /* 0x000ea20000300a00 */
[----:B------:R-:W-:Y:S01]  /*6a2f0*/  IMAD.MOV.U32 R24, RZ, RZ, R4 ;  /* 0x000000ffff187224 */ /* 0x000fe200078e0004 */
[----:B--2---:R-:W-:Y:S02]  /*6a300*/  HMMA.16816.F32 R12, R20, R18, R12 ;  /* 0x00000012140c723c */ /* 0x004fe4000000180c */
[----:B------:R-:W2:-:S15]  /*6a310*/  LDL.LU.64 R18, [R1+0x3e60] ;  /* 0x003e600001127983 */ /* 0x000e9e0000300a00 */
[----:B------:R-:W-:Y:S02]  /*6a320*/  NOP ;  /* 0x0000000000007918 */ /* 0x000fe40000000000 */
[----:B------:R-:W-:-:S05]  /*6a330*/  IMAD.MOV.U32 R26, RZ, RZ, R12 ;  /* 0x000000ffff1a7224 */ /* 0x000fca00078e000c */
[----:B------:R-:W-:Y:S04]  /*6a340*/  STL [R1+0x3e58], R26 ;  /* 0x003e581a01007387 */ /* 0x000fe80000100800 */
[----:B------:R0:W-:Y:S04]  /*6a350*/  STL.64 [R1+0x3e50], R24 ;  /* 0x003e501801007387 */ /* 0x0001e80000100a00 */
[----:B0-----:R-:W2:Y:S04]  /*6a360*/  LDL.LU R24, [R1+0xd0] ;  /* 0x0000d00001187983 */ /* 0x001ea80000300800 */
[----:B------:R-:W2:Y:S04]  /*6a370*/  LDL.LU R25, [R1+0xd4] ;  /* 0x0000d40001197983 */ /* 0x000ea80000300800 */
[----:B------:R-:W2:Y:S04]  /*6a380*/  LDL.LU R26, [R1+0xd8] ;  /* 0x0000d800011a7983 */ /* 0x000ea80000300800 */
[----:B------:R-:W2:Y:S01]  /*6a390*/  LDL.LU R27, [R1+0xdc] ;  /* 0x0000dc00011b7983 */ /* 0x000ea20000300800 */
[----:B------:R-:W-:-:S02]  /*6a3a0*/  IMAD.MOV.U32 R8, RZ, RZ, R14 ;  /* 0x000000ffff087224 */ /* 0x000fc400078e000e */
[----:B------:R-:W-:Y:S01]  /*6a3b0*/  IMAD.MOV.U32 R4, RZ, RZ, R15 ;  /* 0x000000ffff047224 */ /* 0x000fe200078e000f */
[----:B------:R-:W3:Y:S01]  /*6a3c0*/  LDL.LU R14, [R1+0x298] ;  /* 0x00029800010e7983 */ /* 0x000ee20000300800 */
[----:B------:R-:W-:-:S03]  /*6a3d0*/  IMAD.MOV.U32 R3, RZ, RZ, R6 ;  /* 0x000000ffff037224 */ /* 0x000fc600078e0006 */
[----:B------:R-:W3:Y:S01]  /*6a3e0*/  LDL.LU R15, [R1+0x29c] ;  /* 0x00029c00010f7983 */ /* 0x000ee20000300800 */
[----:B------:R-:W-:Y:S01]  /*6a3f0*/  IMAD.MOV.U32 R2, RZ, RZ, R7 ;  /* 0x000000ffff027224 */ /* 0x000fe200078e0007 */
[----:B--2---:R-:W-:Y:S02]  /*6a400*/  HMMA.16816.F32 R16, R20, R18, R24 ;  /* 0x000000121410723c */ /* 0x004fe40000001818 */
[----:B------:R-:W2:Y:S04]  /*6a410*/  LDL.LU R26, [R1+0x3e58] ;  /* 0x003e5800011a7983 */ /* 0x000ea80000300800 */
[----:B------:R-:W4:-:S13]  /*6a420*/  LDL.LU.64 R24, [R1+0x3e50] ;  /* 0x003e500001187983 */ /* 0x000f1a0000300a00 */
[----:B------:R-:W-:Y:S02]  /*6a430*/  IMAD.MOV.U32 R6, RZ, RZ, R18 ;  /* 0x000000ffff067224 */ /* 0x000fe400078e0012 */
[----:B------:R-:W-:Y:S02]  /*6a440*/  IMAD.MOV.U32 R27, RZ, RZ, R19 ;  /* 0x000000ffff1b7224 */ /* 0x000fe400078e0013 */
[----:B------:R-:W-:Y:S01]  /*6a450*/  IMAD.MOV.U32 R29, RZ, RZ, R16 ;  /* 0x000000ffff1d7224 */ /* 0x000fe200078e0010 */
[----:B------:R-:W3:Y:S01]  /*6a460*/  LDL.LU.64 R18, [R1+0x3e48] ;  /* 0x003e480001127983 */ /* 0x000ee20000300a00 */
[----:B------:R-:W-:-:S03]  /*6a470*/  IMAD.MOV.U32 R7, RZ, RZ, R17 ;  /* 0x000000ffff077224 */ /* 0x000fc600078e0011 */
[----:B------:R-:W3:Y:S01]  /*6a480*/  LDL.LU.64 R16, [R1+0x3e40] ;  /* 0x003e400001107983 */ /* 0x000ee20000300a00 */
[----:B------:R-:W-:Y:S02]  /*6a490*/  IMAD.MOV.U32 R9, RZ, RZ, R13 ;  /* 0x000000ffff097224 */ /* 0x000fe400078e000d */
[----:B---3--:R-:W-:Y:S01]  /*6a4a0*/  HMMA.16816.F32 R12, R20, R14, R16 ;  /* 0x0000000e140c723c */ /* 0x008fe20000001810 */
[----:B------:R-:W3:-:S15]  /*6a4b0*/  LDL.LU.64 R18, [R1+0x3e38] ;  /* 0x003e380001127983 */ /* 0x000ede0000300a00 */
[----:B------:R-:W-:-:S03]  /*6a4c0*/  NOP ;  /* 0x0000000000007918 */ /* 0x000fc60000000000 */
[----:B------:R-:W-:Y:S04]  /*6a4d0*/  STL.64 [R1+0x3c80], R14 ;  /* 0x003c800e01007387 */ /* 0x000fe80000100a00 */
[----:B------:R0:W-:Y:S04]  /*6a4e0*/  STL.64 [R1+0x3c78], R12 ;  /* 0x003c780c01007387 */ /* 0x0001e80000100a00 */
[----:B0-----:R-:W3:Y:S04]  /*6a4f0*/  LDL.LU R12, [R1+0xb0] ;  /* 0x0000b000010c7983 */ /* 0x001ee80000300800 */
[----:B------:R-:W3:Y:S04]  /*6a500*/  LDL.LU R13, [R1+0xb4] ;  /* 0x0000b400010d7983 */ /* 0x000ee80000300800 */
[----:B------:R-:W3:Y:S04]  /*6a510*/  LDL.LU R14, [R1+0xb8] ;  /* 0x0000b800010e7983 */ /* 0x000ee80000300800 */
[----:B------:R-:W3:Y:S02]  /*6a520*/  LDL.LU R15, [R1+0xbc] ;  /* 0x0000bc00010f7983 */ /* 0x000ee40000300800 */
[----:B---3--:R-:W-:Y:S02]  /*6a530*/  HMMA.16816.F32 R16, R20, R18, R12 ;  /* 0x000000121410723c */ /* 0x008fe4000000180c */
[----:B------:R-:W3:Y:S04]  /*6a540*/  LDL.LU R12, [R1+0x2d0] ;  /* 0x0002d000010c7983 */ /* 0x000ee80000300800 */
[----:B------:R-:W3:Y:S04]  /*6a550*/  LDL.LU R13, [R1+0x2d4] ;  /* 0x0002d400010d7983 */ /* 0x000ee80000300800 */
[----:B---3--:R-:W-:Y:S09]  /*6a560*/  STL.64 [R1+0x3c90], R12 ;  /* 0x003c900c01007387 */ /* 0x008ff20000100a00 */
[----:B------:R-:W-:Y:S04]  /*6a570*/  STL.64 [R1+0x3c70], R18 ;  /* 0x003c701201007387 */ /* 0x000fe80000100a00 */
[----:B------:R0:W-:Y:S04]  /*6a580*/  STL.64 [R1+0x3c68], R16 ;  /* 0x003c681001007387 */ /* 0x0001e80000100a00 */
[----:B0-----:R-:W3:Y:S04]  /*6a590*/  LDL.LU R16, [R1+0x2e0] ;  /* 0x0002e00001107983 */ /* 0x001ee80000300800 */
[----:B------:R-:W3:Y:S04]  /*6a5a0*/  LDL.LU R17, [R1+0x2e4] ;  /* 0x0002e40001117983 */ /* 0x000ee80000300800 */
[----:B------:R-:W2:Y:S04]  /*6a5b0*/  LDL.LU R12, [R1+0x2a0] ;  /* 0x0002a000010c7983 */ /* 0x000ea80000300800 */
[----:B------:R-:W2:Y:S01]  /*6a5c0*/  LDL.LU R13, [R1+0x2a4] ;  /* 0x0002a400010d7983 */ /* 0x000ea20000300800 */
[----:B------:R-:W-:-:S02]  /*6a5d0*/  IMAD.MOV.U32 R18, RZ, RZ, R6 ;  /* 0x000000ffff127224 */ /* 0x000fc400078e0006 */
[----:B------:R-:W-:Y:S01]  /*6a5e0*/  IMAD.MOV.U32 R19, RZ, RZ, R27 ;  /* 0x000000ffff137224 */ /* 0x000fe200078e001b */
[----:B--2---:R-:W-:Y:S04]  /*6a5f0*/  STL.64 [R1+0x3ca8], R12 ;  /* 0x003ca80c01007387 */ /* 0x004fe80000100a00 */
[----:B---3--:R0:W-:Y:S02]  /*6a600*/  STL.64 [R1+0x3c88], R16 ;  /* 0x003c881001007387 */ /* 0x0081e40000100a00 */
[----:B0-----:R-:W-:Y:S02]  /*6a610*/  IMAD.MOV.U32 R16, RZ, RZ, R29 ;  /* 0x000000ffff107224 */ /* 0x001fe400078e001d */
[----:B------:R-:W2:Y:S01]  /*6a620*/  LDL.LU R29, [R1+0x3e30] ;  /* 0x003e3000011d7983 */ /* 0x000ea20000300800 */
[----:B------:R-:W-:-:S03]  /*6a630*/  IMAD.MOV.U32 R17, RZ, RZ, R7 ;  /* 0x000000ffff117224 */ /* 0x000fc600078e0007 */
        /* <DEDUP_REMOVED lines=28> */
[----:B----4-:R-:W-:Y:S01]  /*6a800*/  IMAD.MOV.U32 R19, RZ, RZ, R25 ;  /* 0x000000ffff137224 */ /* 0x010fe200078e0019 */
        /* <DEDUP_REMOVED lines=44> */
[----:B--2---:R0:W-:Y:S02]  /*6aad0*/  STL.64 [R1+0x3d50], R12 ;  /* 0x003d500c01007387 */ /* 0x0041e40000100a00 */
[----:B0-----:R-:W-:-:S02]  /*6aae0*/  IMAD.MOV.U32 R12, RZ, RZ, R8 ;  /* 0x000000ffff0c7224 */ /* 0x001fc400078e0008 */
[----:B------:R-:W2:Y:S01]  /*6aaf0*/  LDL.LU R8, [R1+0x3dd0] ;  /* 0x003dd00001087983 */ /* 0x000ea20000300800 */
[----:B------:R-:W-:-:S03]  /*6ab00*/  IMAD.MOV.U32 R13, RZ, RZ, R9 ;  /* 0x000000ffff0d7224 */ /* 0x000fc600078e0009 */
[----:B------:R-:W3:Y:S04]  /*6ab10*/  LDL.LU R9, [R1+0x3dcc] ;  /* 0x003dcc0001097983 */ /* 0x000ee80000300800 */
[----:B------:R0:W-:Y:S02]  /*6ab20*/  STL.64 [R1+0x3d68], R12 ;  /* 0x003d680c01007387 */ /* 0x0001e40000100a00 */
[----:B0-----:R-:W-:Y:S02]  /*6ab30*/  IMAD.MOV.U32 R12, RZ, RZ, R27 ;  /* 0x000000ffff0c7224 */ /* 0x001fe400078e001b */
[----:B------:R-:W-:-:S05]  /*6ab40*/  IMAD.MOV.U32 R13, RZ, RZ, R26 ;  /* 0x000000ffff0d7224 */ /* 0x000fca00078e001a */
[----:B------:R-:W-:Y:S04]  /*6ab50*/  STL.64 [R1+0x3d80], R12 ;  /* 0x003d800c01007387 */ /* 0x000fe80000100a00 */
[----:B------:R0:W-:Y:S04]  /*6ab60*/  STL.64 [R1+0x3d18], R18 ;  /* 0x003d181201007387 */ /* 0x0001e80000100a00 */
[----:B------:R4:W-:Y:S04]  /*6ab70*/  STL.64 [R1+0x3d10], R16 ;  /* 0x003d101001007387 */ /* 0x0009e80000100a00 */
[----:B------:R-:W3:Y:S01]  /*6ab80*/  LDL.LU R26, [R1+0x328] ;  /* 0x00032800011a7983 */ /* 0x000ee20000300800 */
[----:B0-----:R-:W-:-:S03]  /*6ab90*/  IMAD.MOV.U32 R18, RZ, RZ, R5 ;  /* 0x000000ffff127224 */ /* 0x001fc600078e0005 */
[----:B------:R-:W3:Y:S01]  /*6aba0*/  LDL.LU R27, [R1+0x32c] ;  /* 0x00032c00011b7983 */ /* 0x000ee20000300800 */
[----:B------:R-:W-:Y:S02]  /*6abb0*/  IMAD.MOV.U32 R19, RZ, RZ, R4 ;  /* 0x000000ffff137224 */ /* 0x000fe400078e0004 */
[----:B----4-:R-:W-:Y:S02]  /*6abc0*/  IMAD.MOV.U32 R17, RZ, RZ, R10 ;  /* 0x000000ffff117224 */ /* 0x010fe400078e000a */
[----:B------:R-:W-:Y:S02]  /*6abd0*/  IMAD.MOV.U32 R16, RZ, RZ, R11 ;  /* 0x000000ffff107224 */ /* 0x000fe400078e000b */
[----:B--2---:R-:W-:Y:S02]  /*6abe0*/  IMAD.MOV.U32 R5, RZ, RZ, R8 ;  /* 0x000000ffff057224 */ /* 0x004fe400078e0008 */
[----:B------:R-:W2:Y:S01]  /*6abf0*/  LDL.LU R8, [R1+0x40] ;  /* 0x0000400001087983 */ /* 0x000ea20000300800 */
[----:B---3--:R-:W-:-:S03]  /*6ac00*/  IMAD.MOV.U32 R4, RZ, RZ, R9 ;  /* 0x000000ffff047224 */ /* 0x008fc600078e0009 */
[----:B------:R-:W2:Y:S04]  /*6ac10*/  LDL.LU R9, [R1+0x44] ;  /* 0x0000440001097983 */ /* 0x000ea80000300800 */
[----:B------:R-:W2:Y:S04]  /*6ac20*/  LDL.LU R10, [R1+0x48] ;  /* 0x00004800010a7983 */ /* 0x000ea80000300800 */
[----:B------:R-:W2:Y:S04]  /*6ac30*/  LDL.LU R11, [R1+0x4c] ;  /* 0x00004c00010b7983 */ /* 0x000ea80000300800 */
[----:B------:R0:W-:Y:S04]  /*6ac40*/  STL.64 [R1+0x3d88], R4 ;  /* 0x003d880401007387 */ /* 0x0001e80000100a00 */
[----:B0-----:R-:W3:Y:S04]  /*6ac50*/  LDL.LU R4, [R1+0x120] ;  /* 0x0001200001047983 */ /* 0x001ee80000300800 */
[----:B------:R-:W3:Y:S04]  /*6ac60*/  LDL.LU R5, [R1+0x124] ;  /* 0x0001240001057983 */ /* 0x000ee80000300800 */
[----:B------:R-:W4:Y:S04]  /*6ac70*/  LDL.LU R12, [R1+0x20] ;  /* 0x00002000010c7983 */ /* 0x000f280000300800 */
[----:B------:R-:W4:Y:S04]  /*6ac80*/  LDL.LU R13, [R1+0x24] ;  /* 0x00002400010d7983 */ /* 0x000f280000300800 */
[----:B------:R-:W4:Y:S04]  /*6ac90*/  LDL.LU R14, [R1+0x28] ;  /* 0x00002800010e7983 */ /* 0x000f280000300800 */
[----:B------:R-:W4:Y:S04]  /*6aca0*/  LDL.LU R15, [R1+0x2c] ;  /* 0x00002c00010f7983 */ /* 0x000f280000300800 */
        /* <DEDUP_REMOVED lines=9> */
[----:B------:R-:W3:Y:S04]  /*6ad40*/  LDL.LU R25, [R1+0x3dbc] ;  /* 0x003dbc0001197983 */ /* 0x000ee80000300800 */
[----:B------:R0:W-:Y:S04]  /*6ad50*/  STL.64 [R1+0x3d48], R18 ;  /* 0x003d481201007387 */ /* 0x0001e80000100a00 */
[----:B------:R1:W-:Y:S01]  /*6ad60*/  STL.64 [R1+0x3d40], R16 ;  /* 0x003d401001007387 */ /* 0x0003e20000100a00 */
[----:B0-----:R-:W-:-:S02]  /*6ad70*/  IMAD.MOV.U32 R18, RZ, RZ, R6 ;  /* 0x000000ffff127224 */ /* 0x001fc400078e0006 */
[----:B------:R-:W-:Y:S02]  /*6ad80*/  IMAD.MOV.U32 R19, RZ, RZ, R2 ;  /* 0x000000ffff137224 */ /* 0x000fe400078e0002 */
[----:B-1----:R-:W-:Y:S02]  /*6ad90*/  IMAD.MOV.U32 R16, RZ, RZ, R29 ;  /* 0x000000ffff107224 */ /* 0x002fe400078e001d */
[----:B------:R-:W-:Y:S01]  /*6ada0*/  IMAD.MOV.U32 R17, RZ, RZ, R7 ;  /* 0x000000ffff117224 */ /* 0x000fe200078e0007 */
[----:B------:R-:W4:Y:S04]  /*6adb0*/  LDL.LU R29, [R1+0x3db8] ;  /* 0x003db800011d7983 */ /* 0x000f280000300800 */
[----:B------:R-:W-:Y:S04]  /*6adc0*/  STL.64 [R1+0x3d60], R18 ;  /* 0x003d601201007387 */ /* 0x000fe80000100a00 */
[----:B------:R2:W-:Y:S02]  /*6add0*/  STL.64 [R1+0x3d58], R16 ;  /* 0x003d581001007387 */ /* 0x0005e40000100a00 */
[----:B--2---:R-:W-:-:S02]  /*6ade0*/  IMAD.MOV.U32 R16, RZ, RZ, R24 ;  /* 0x000000ffff107224 */ /* 0x004fc400078e0018 */
[----:B------:R-:W2:Y:S01]  /*6adf0*/  LDL.LU R24, [R1+0x3db4] ;  /* 0x003db40001187983 */ /* 0x000ea20000300800 */
[----:B---3--:R-:W-:-:S03]  /*6ae00*/  IMAD.MOV.U32 R17, RZ, RZ, R25 ;  /* 0x000000ffff117224 */ /* 0x008fc600078e0019 */
[----:B------:R-:W3:Y:S04]  /*6ae10*/  LDL.LU R25, [R1+0x3db0] ;  /* 0x003db00001197983 */ /* 0x000ee80000300800 */
[----:B------:R-:W2:Y:S04]  /*6ae20*/  LDL.LU R18, [R1+0x58] ;  /* 0x0000580001127983 */ /* 0x000ea80000300800 */
[----:B------:R-:W2:Y:S01]  /*6ae30*/  LDL.LU R19, [R1+0x5c] ;  /* 0x00005c0001137983 */ /* 0x000ea20000300800 */
[----:B------:R-:W-:Y:S03]  /*6ae40*/  HMMA.16816.F32 R20, R20, R26, R8 ;  /* 0x0000001a1414723c */ /* 0x000fe60000001808 */
[----:B--2---:R3:W-:Y:S04]  /*6ae50*/  STL.64 [R1+0x3d78], R18 ;  /* 0x003d781201007387 */ /* 0x0047e80000100a00 */
[----:B------:R0:W-:Y:S01]  /*6ae60*/  STL.64 [R1+0x3d70], R16 ;  /* 0x003d701001007387 */ /* 0x0001e20000100a00 */
[----:B---3--:R-:W-:-:S03]  /*6ae70*/  IMAD.MOV.U32 R18, RZ, RZ, R25 ;  /* 0x000000ffff127224 */ /* 0x008fc600078e0019 */
[----:B0-----:R-:W2:Y:S01]  /*6ae80*/  LDL.LU R16, [R1+0x30] ;  /* 0x0000300001107983 */ /* 0x001ea20000300800 */
[----:B------:R-:W-:-:S03]  /*6ae90*/  IMAD.MOV.U32 R19, RZ, RZ, R24 ;  /* 0x000000ffff137224 */ /* 0x000fc600078e0018 */
[----:B------:R-:W2:Y:S04]  /*6aea0*/  LDL.LU R17, [R1+0x34] ;  /* 0x0000340001117983 */ /* 0x000ea80000300800 */
[----:B------:R-:W3:Y:S04]  /*6aeb0*/  LDL.LU.64 R10, [R1+0x3da8] ;  /* 0x003da800010a7983 */ /* 0x000ee80000300a00 */
[----:B------:R-:W3:Y:S04]  /*6aec0*/  LDL.LU.64 R8, [R1+0x3da0] ;  /* 0x003da00001087983 */ /* 0x000ee80000300a00 */
[----:B------:R-:W3:Y:S04]  /*6aed0*/  LDL.LU.64 R26, [R1+0x3d98] ;  /* 0x003d9800011a7983 */ /* 0x000ee80000300a00 */
[----:B------:R-:W3:Y:S04]  /*6aee0*/  LDL.LU.64 R24, [R1+0x3d90] ;  /* 0x003d900001187983 */ /* 0x000ee80000300a00 */
[----:B------:R-:W-:Y:S04]  /*6aef0*/  STL.64 [R1+0x3c60], R22 ;  /* 0x003c601601007387 */ /* 0x000fe80000100a00 */
[----:B------:R-:W-:Y:S01]  /*6af00*/  STL.64 [R1+0x3c58], R20 ;  /* 0x003c581401007387 */ /* 0x000fe20000100a00 */
[C---:B---3--:R-:W-:Y:S03]  /*6af10*/  HMMA.16816.F32 R24, R8.reuse, R4, R24 ;  /* 0x000000040818723c */ /* 0x048fe60000001818 */
[----:B------:R-:W4:Y:S05]  /*6af20*/  LDL.LU.64 R4, [R1+0x3d88] ;  /* 0x003d880001047983 */ /* 0x000f2a0000300a00 */
[----:B----4-:R-:W-:-:S15]  /*6af30*/  HMMA.16816.F32 R12, R8, R4, R12 ;  /* 0x00000004080c723c */ /* 0x010fde000000180c */
[----:B------:R-:W-:-:S04]  /*6af40*/  NOP ;  /* 0x0000000000007918 */ /* 0x000fc80000000000 */
[----:B------:R0:W-:Y:S04]  /*6af50*/  STL.64 [R1+0x20], R12 ;  /* 0x0000200c01007387 */ /* 0x0001e80000100a00 */
[----:B0-----:R-:W2:Y:S01]  /*6af60*/  LDL.LU.64 R12, [R1+0x3d80] ;  /* 0x003d8000010c7983 */ /* 0x001ea20000300a00 */
[----:B------:R-:W-:Y:S02]  /*6af70*/  IMAD.MOV.U32 R7, RZ, RZ, R14 ;  /* 0x000000ffff077224 */ /* 0x000fe400078e000e */
[----:B------:R-:W-:Y:S02]  /*6af80*/  IMAD.MOV.U32 R6, RZ, RZ, R15 ;  /* 0x000000ffff067224 */ /* 0x000fe400078e000f */
[----:B------:R-:W-:Y:S02]  /*6af90*/  IMAD.MOV.U32 R20, RZ, RZ, R29 ;  /* 0x000000ffff147224 */ /* 0x000fe400078e001d */
[----:B------:R-:W-:Y:S01]  /*6afa0*/  IMAD.MOV.U32 R21, RZ, RZ, R28 ;  /* 0x000000ffff157224 */ /* 0x000fe200078e001c */
        /* <DEDUP_REMOVED lines=13> */
[----:B------:R2:W-:Y:S04]  /*6b080*/  STL [R1+0x48], R14 ;  /* 0x0000480e01007387 */ /* 0x0005e80000100800 */
[----:B0-----:R-:W2:Y:S01]  /*6b090*/  LDL.LU.64 R12, [R1+0x3d50] ;  /* 0x003d5000010c7983 */ /* 0x001ea20000300a00 */
[----:B------:R-:W-:Y:S02]  /*6b0a0*/  IMAD.MOV.U32 R5, RZ, RZ, R0 ;  /* 0x000000ffff057224 */ /* 0x000fe400078e0000 */
[----:B------:R-:W-:-:S02]  /*6b0b0*/  IMAD.MOV.U32 R0, RZ, RZ, R15 ;  /* 0x000000ffff007224 */ /* 0x000fc400078e000f */
        /* <DEDUP_REMOVED lines=63> */
[C---:B---3--:R-:W-:Y:S03]  /*6b4b0*/  HMMA.16816.F32 R16, R8.reuse, R20, R16 ;  /* 0x000000140810723c */ /* 0x048fe60000001810 */
        /* <DEDUP_REMOVED lines=9> */
[----:B---3--:R-:W-:Y:S03]  /*6b550*/  HMMA.16816.F32 R20, R8, R4, R20 ;  /* 0x000000040814723c */ /* 0x008fe60000001814 */
[----:B----4-:R0:W-:Y:S04]  /*6b560*/  STL.64 [R1+0x3c30], R18 ;  /* 0x003c301201007387 */ /* 0x0101e80000100a00 */
[----:B------:R-:W3:Y:S04]  /*6b570*/  LDL.LU R16, [R1+0x20] ;  /* 0x0000200001107983 */ /* 0x000ee80000300800 */
[----:B------:R-:W3:Y:S01]  /*6b580*/  LDL.LU R17, [R1+0x24] ;  /* 0x0000240001117983 */ /* 0x000ee20000300800 */
[----:B0-----:R-:W-:-:S02]  /*6b590*/  IMAD.MOV.U32 R18, RZ, RZ, R7 ;  /* 0x000000ffff127224 */ /* 0x001fc400078e0007 */
[----:B------:R-:W-:Y:S02]  /*6b5a0*/  IMAD.MOV.U32 R19, RZ, RZ, R6 ;  /* 0x000000ffff137224 */ /* 0x000fe400078e0006 */
[----:B------:R-:W2:Y:S04]  /*6b5b0*/  LDL.LU.64 R6, [R1+0x3c50] ;  /* 0x003c500001067983 */ /* 0x000ea80000300a00 */
[----:B------:R-:W2:Y:S04]  /*6b5c0*/  LDL.LU.64 R4, [R1+0x3c48] ;  /* 0x003c480001047983 */ /* 0x000ea80000300a00 */
[----:B------:R-:W4:Y:S04]  /*6b5d0*/  LDL R11, [R1+0x334] ;  /* 0x00033400010b7983 */ /* 0x000f280000100800 */
[----:B------:R0:W-:Y:S04]  /*6b5e0*/  STL.64 [R1+0x3bd0], R22 ;  /* 0x003bd01601007387 */ /* 0x0001e80000100a00 */
[----:B------:R-:W-:Y:S04]  /*6b5f0*/  STL.64 [R1+0x3bc8], R20 ;  /* 0x003bc81401007387 */ /* 0x000fe80000100a00 */
[----:B0-----:R-:W3:Y:S04]  /*6b600*/  LDL.LU R22, [R1+0x158] ;  /* 0x0001580001167983 */ /* 0x001ee80000300800 */
[----:B------:R-:W3:Y:S01]  /*6b610*/  LDL.LU R23, [R1+0x15c] ;  /* 0x00015c0001177983 */ /* 0x000ee20000300800 */
[----:B--2---:R-:W-:Y:S03]  /*6b620*/  HMMA.16816.F32 R24, R4, R14, R24 ;  /* 0x0000000e0418723c */ /* 0x004fe60000001818 */
[----:B------:R-:W3:-:S15]  /*6b630*/  LDL.LU.64 R14, [R1+0x3c40] ;  /* 0x003c4000010e7983 */ /* 0x000ede0000300a00 */
[----:B------:R-:W-:Y:S01]  /*6b640*/  NOP ;  /* 0x0000000000007918 */ /* 0x000fe20000000000 */
[----:B------:R0:W-:Y:S04]  /*6b650*/  STL [R1+0x3b24], R24 ;  /* 0x003b241801007387 */ /* 0x0001e80000100800 */
[----:B------:R1:W-:Y:S04]  /*6b660*/  STL [R1+0x3b20], R25 ;  /* 0x003b201901007387 */ /* 0x0003e80000100800 */
[----:B------:R-:W-:Y:S04]  /*6b670*/  STL [R1+0x3b1c], R26 ;  /* 0x003b1c1a01007387 */ /* 0x000fe80000100800 */
[----:B------:R2:W-:Y:S04]  /*6b680*/  STL [R1+0x3b18], R27 ;  /* 0x003b181b01007387 */ /* 0x0005e80000100800 */
[----:B0-----:R-:W4:Y:S04]  /*6b690*/  LDL.LU R24, [R1+0x40] ;  /* 0x0000400001187983 */ /* 0x001f280000300800 */
[----:B-1----:R-:W4:Y:S01]  /*6b6a0*/  LDL.LU R25, [R1+0x44] ;  /* 0x0000440001197983 */ /* 0x002f220000300800 */
[----:B--2---:R-:W-:-:S03]  /*6b6b0*/  IMAD.MOV.U32 R27, RZ, RZ, R0 ;  /* 0x000000ffff1b7224 */ /* 0x004fc600078e0000 */
[----:B------:R-:W2:Y:S04]  /*6b6c0*/  LDL.LU R26, [R1+0x48] ;  /* 0x00004800011a7983 */ /* 0x000ea80000300800 */
[----:B------:R-:W2:Y:S01]  /*6b6d0*/  LDL.LU R0, [R1+0x3c38] ;  /* 0x003c380001007983 */ /* 0x000ea20000300800 */
[----:B---3--:R-:W-:Y:S03]  /*6b6e0*/  HMMA.16816.F32 R12, R4, R14, R16 ;  /* 0x0000000e040c723c */ /* 0x008fe60000001810 */
[----:B------:R-:W3:-:S15]  /*6b6f0*/  LDL.LU.64 R18, [R1+0x3c30] ;  /* 0x003c300001127983 */ /* 0x000ede0000300a00 */
[----:B------:R-:W-:Y:S01]  /*6b700*/  NOP ;  /* 0x0000000000007918 */ /* 0x000fe20000000000 */
[----:B------:R0:W-:Y:S04]  /*6b710*/  STL.64 [R1+0x3b08], R14 ;  /* 0x003b080e01007387 */ /* 0x0001e80000100a00 */
[----:B------:R1:W-:Y:S01]  /*6b720*/  STL.64 [R1+0x3b00], R12 ;  /* 0x003b000c01007387 */ /* 0x0003e20000100a00 */
[----:B0-----:R-:W-:Y:S02]  /*6b730*/  IMAD.MOV.U32 R14, RZ, RZ, R3 ;  /* 0x000000ffff0e7224 */ /* 0x001fe400078e0003 */
[----:B------:R-:W-:Y:S02]  /*6b740*/  IMAD.MOV.U32 R15, RZ, RZ, R2 ;  /* 0x000000ffff0f7224 */ /* 0x000fe400078e0002 */
[----:B-1----:R-:W-:Y:S02]  /*6b750*/  IMAD.MOV.U32 R12, RZ, RZ, R29 ;  /* 0x000000ffff0c7224 */ /* 0x002fe400078e001d */
[----:B------:R-:W-:-:S07]  /*6b760*/  IMAD.MOV.U32 R13, RZ, RZ, R28 ;  /* 0x000000ffff0d7224 */ /* 0x000fce00078e001c */
[----:B---3--:R-:W-:Y:S01]  /*6b770*/  HMMA.16816.F32 R12, R4, R18, R12 ;  /* 0x00000012040c723c */ /* 0x008fe2000000180c */
[----:B----4-:R-:W0:Y:S04]  /*6b780*/  LDSM.16.MT88.4 R16, [R11+0x41000] ;  /* 0x041000000b10783b */ /* 0x010e280000004200 */
[----:B------:R-:W-:Y:S04]  /*6b790*/  LDSM.16.MT88.4 R8, [R11+0x41200] ;  /* 0x041200000b08783b */ /* 0x000fe80000004200 */
[----:B0-----:R-:W-:Y:S10]  /*6b7a0*/  STL [R1+0x3b34], R16 ;  /* 0x003b341001007387 */ /* 0x001ff40000100800 */
[----:B------:R-:W-:Y:S04]  /*6b7b0*/  STL.64 [R1], R12 ;  /* 0x0000000c01007387 */ /* 0x000fe80000100a00 */
[----:B------:R-:W-:Y:S04]  /*6b7c0*/  STL.64 [R1+0x8], R14 ;  /* 0x0000080e01007387 */ /* 0x000fe80000100a00 */
[----:B--2---:R-:W0:Y:S04]  /*6b7d0*/  LDSM.16.M88.4 R12, [R0+UR6+0x100] ;  /* 0x00010006000c783b */ /* 0x004e280008000200 */
[----:B------:R-:W-:Y:S04]  /*6b7e0*/  STL [R1+0x3b30], R17 ;  /* 0x003b301101007387 */ /* 0x000fe80000100800 */
[----:B------:R-:W-:Y:S04]  /*6b7f0*/  STL [R1+0x3b2c], R18 ;  /* 0x003b2c1201007387 */ /* 0x000fe80000100800 */
[----:B------:R-:W-:Y:S04]  /*6b800*/  STL [R1+0x3b28], R19 ;  /* 0x003b281301007387 */ /* 0x000fe80000100800 */
[----:B------:R-:W-:Y:S04]  /*6b810*/  LDSM.16.M88.4 R16, [R0+UR6+0x4100] ;  /* 0x004100060010783b */ /* 0x000fe80008000200 */
[----:B0-----:R-:W-:Y:S01]  /*6b820*/  STL [R1+0x3b3c], R12 ;  /* 0x003b3c0c01007387 */ /* 0x001fe20000100800 */
[----:B------:R-:W-:-:S02]  /*6b830*/  IMAD.MOV.U32 R28, RZ, RZ, R14 ;  /* 0x000000ffff1c7224 */ /* 0x000fc400078e000e */
[----:B------:R-:W-:Y:S01]  /*6b840*/  IMAD.MOV.U32 R3, RZ, RZ, R15 ;  /* 0x000000ffff037224 */ /* 0x000fe200078e000f */
[----:B------:R-:W-:Y:S04]  /*6b850*/  STL [R1+0x3b38], R13 ;  /* 0x003b380d01007387 */ /* 0x000fe80000100800 */
[----:B------:R-:W0:Y:S04]  /*6b860*/  LDSM.16.M88.4 R12, [R0+UR6+0x8100] ;  /* 0x00810006000c783b */ /* 0x000e280008000200 */
[----:B------:R-:W-:Y:S04]  /*6b870*/  STL [R1+0x3b14], R3 ;  /* 0x003b140301007387 */ /* 0x000fe80000100800 */
[----:B------:R-:W-:Y:S04]  /*6b880*/  STL [R1+0x3b10], R28 ;  /* 0x003b101c01007387 */ /* 0x000fe80000100800 */
[----:B0-----:R-:W-:Y:S04]  /*6b890*/  STL.64 [R1+0x140], R12 ;  /* 0x0001400c01007387 */ /* 0x001fe80000100a00 */
[----:B------:R-:W-:Y:S04]  /*6b8a0*/  STL.64 [R1+0x130], R16 ;  /* 0x0001301001007387 */ /* 0x000fe80000100a00 */
[----:B------:R0:W-:Y:S02]  /*6b8b0*/  STL.64 [R1+0x138], R18 ;  /* 0x0001381201007387 */ /* 0x0001e40000100a00 */
[----:B0-----:R-:W-:Y:S02]  /*6b8c0*/  HMMA.16816.F32 R16, R4, R22, R24 ;  /* 0x000000160410723c */ /* 0x001fe40000001818 */
[----:B------:R0:W-:Y:S01]  /*6b8d0*/  STL [R1+0x148], R14 ;  /* 0x0001480e01007387 */ /* 0x0001e20000100800 */
[----:B------:R-:W-:-:S03]  /*6b8e0*/  IMAD.MOV.U32 R2, RZ, RZ, R15 ;  /* 0x000000ffff027224 */ /* 0x000fc600078e000f */
[----:B------:R-:W1:-:S13]  /*6b8f0*/  LDSM.16.M88.4 R20, [R0+UR6+0xc100] ;  /* 0x00c100060014783b */ /* 0x000e5a0008000200 */
[----:B------:R-:W-:Y:S02]  /*6b900*/  IMAD.MOV.U32 R28, RZ, RZ, R16 ;  /* 0x000000ffff1c7224 */ /* 0x000fe400078e0010 */
[----:B------:R-:W-:Y:S02]  /*6b910*/  IMAD.MOV.U32 R29, RZ, RZ, R17 ;  /* 0x000000ffff1d7224 */ /* 0x000fe400078e0011 */
[----:B------:R-:W-:Y:S02]  /*6b920*/  IMAD.MOV.U32 R15, RZ, RZ, R18 ;  /* 0x000000ffff0f7224 */ /* 0x000fe400078e0012 */
[----:B0-----:R-:W-:Y:S02]  /*6b930*/  IMAD.MOV.U32 R14, RZ, RZ, R19 ;  /* 0x000000ffff0e7224 */ /* 0x001fe400078e0013 */
[----:B------:R-:W0:Y:S04]  /*6b940*/  LDSM.16.M88.4 R16, [R0+UR6+0x10100] ;  /* 0x010100060010783b */ /* 0x000e280008000200 */
[----:B------:R-:W-:Y:S04]  /*6b950*/  STL [R1+0x3b40], R2 ;  /* 0x003b400201007387 */ /* 0x000fe80000100800 */
[----:B------:R-:W-:Y:S04]  /*6b960*/  STL [R1+0x3b50], R14 ;  /* 0x003b500e01007387 */ /* 0x000fe80000100800 */
[----:B------:R-:W-:Y:S04]  /*6b970*/  STL [R1+0x3b4c], R15 ;  /* 0x003b4c0f01007387 */ /* 0x000fe80000100800 */
[----:B------:R0:W-:Y:S04]  /*6b980*/  STL [R1+0x3b48], R29 ;  /* 0x003b481d01007387 */ /* 0x0001e80000100800 */
[----:B------:R-:W-:Y:S04]  /*6b990*/  STL [R1+0x3b44], R28 ;  /* 0x003b441c01007387 */ /* 0x000fe80000100800 */
[----:B-1----:R-:W-:Y:S04]  /*6b9a0*/  STL.64 [R1+0x160], R20 ;  /* 0x0001601401007387 */ /* 0x002fe80000100a00 */
[----:B------:R-:W-:Y:S04]  /*6b9b0*/  STL.64 [R1+0x168], R22 ;  /* 0x0001681601007387 */ /* 0x000fe80000100a00 */
[----:B------:R-:W1:Y:S01]  /*6b9c0*/  LDSM.16.M88.4 R20, [R0+UR6+0x14100] ;  /* 0x014100060014783b */ /* 0x000e620008000200 */
[----:B0-----:R-:W-:-:S02]  /*6b9d0*/  IMAD.MOV.U32 R29, RZ, RZ, R17 ;  /* 0x000000ffff1d7224 */ /* 0x001fc400078e0011 */
[----:B------:R-:W-:Y:S01]  /*6b9e0*/  IMAD.MOV.U32 R15, RZ, RZ, R16 ;  /* 0x000000ffff0f7224 */ /* 0x000fe200078e0010 */
[----:B------:R-:W-:Y:S04]  /*6b9f0*/  STL.64 [R1+0x188], R18 ;  /* 0x0001881201007387 */ /* 0x000fe80000100a00 */
[----:B------:R-:W-:Y:S04]  /*6ba00*/  STL [R1+0x3b64], R29 ;  /* 0x003b641d01007387 */ /* 0x000fe80000100800 */
[----:B------:R-:W0:Y:S04]  /*6ba10*/  LDSM.16.M88.4 R16, [R0+UR6+0x18100] ;  /* 0x018100060010783b */ /* 0x000e280008000200 */
[----:B------:R-:W-:Y:S04]  /*6ba20*/  STL [R1+0x3b60], R15 ;  /* 0x003b600f01007387 */ /* 0x000fe80000100800 */
[----:B------:R-:W2:Y:S04]  /*6ba30*/  LDSM.16.M88.4 R12, [R0+UR6+0x1c100] ;  /* 0x01c10006000c783b */ /* 0x000ea80008000200 */
[----:B-1----:R-:W-:Y:S04]  /*6ba40*/  STL.64 [R1+0x190], R20 ;  /* 0x0001901401007387 */ /* 0x002fe80000100a00 */
[----:B------:R-:W-:Y:S04]  /*6ba50*/  STL.64 [R1+0x198], R22 ;  /* 0x0001981601007387 */ /* 0x000fe80000100a00 */
[----:B------:R-:W3:Y:S04]  /*6ba60*/  LDL.LU R26, [R1+0x178] ;  /* 0x00017800011a7983 */ /* 0x000ee80000300800 */
[----:B------:R-:W1:Y:S04]  /*6ba70*/  LDSM.16.M88.4 R20, [R0+UR6+0x20100] ;  /* 0x020100060014783b */ /* 0x000e680008000200 */
[----:B0-----:R-:W-:Y:S04]  /*6ba80*/  STL.64 [R1+0x1b0], R16 ;  /* 0x0001b01001007387 */ /* 0x001fe80000100a00 */
[----:B------:R-:W-:Y:S04]  /*6ba90*/  STL.64 [R1+0x1b8], R18 ;  /* 0x0001b81201007387 */ /* 0x000fe80000100a00 */
[----:B--2---:R-:W-:Y:S04]  /*6baa0*/  STL.64 [R1+0x1d0], R12 ;  /* 0x0001d00c01007387 */ /* 0x004fe80000100a00 */
[----:B------:R-:W0:Y:S04]  /*6bab0*/  LDSM.16.M88.4 R16, [R0+UR6+0x24100] ;  /* 0x024100060010783b */ /* 0x000e280008000200 */
[----:B------:R-:W-:Y:S04]  /*6bac0*/  STL.64 [R1+0x1d8], R14 ;  /* 0x0001d80e01007387 */ /* 0x000fe80000100a00 */
[----:B------:R-:W2:Y:S04]  /*6bad0*/  LDSM.16.M88.4 R12, [R0+UR6+0x28100] ;  /* 0x02810006000c783b */ /* 0x000ea80008000200 */
[----:B------:R-:W3:Y:S04]  /*6bae0*/  LDL.LU R27, [R1+0x17c] ;  /* 0x00017c00011b7983 */ /* 0x000ee80000300800 */
[----:B-1----:R-:W-:Y:S04]  /*6baf0*/  STL.64 [R1+0x1f0], R20 ;  /* 0x0001f01401007387 */ /* 0x002fe80000100a00 */
[----:B------:R-:W-:Y:S04]  /*6bb00*/  STL.64 [R1+0x1f8], R22 ;  /* 0x0001f81601007387 */ /* 0x000fe80000100a00 */
[----:B------:R-:W1:Y:S04]  /*6bb10*/  LDSM.16.M88.4 R20, [R0+UR6+0x2c100] ;  /* 0x02c100060014783b */ /* 0x000e680008000200 */
[----:B0-----:R-:W-:Y:S04]  /*6bb20*/  STL.64 [R1+0x240], R16 ;  /* 0x0002401001007387 */ /* 0x001fe80000100a00 */
[----:B------:R-:W-:Y:S04]  /*6bb30*/  STL.64 [R1+0x248], R18 ;  /* 0x0002481201007387 */ /* 0x000fe80000100a00 */
[----:B------:R-:W0:Y:S04]  /*6bb40*/  LDSM.16.M88.4 R16, [R0+UR6+0x30100] ;  /* 0x030100060010783b */ /* 0x000e280008000200 */
[----:B--2---:R-:W-:Y:S04]  /*6bb50*/  STL.64 [R1+0x250], R12 ;  /* 0x0002500c01007387 */ /* 0x004fe80000100a00 */
[----:B------:R-:W-:Y:S04]  /*6bb60*/  STL.64 [R1+0x258], R14 ;  /* 0x0002580e01007387 */ /* 0x000fe80000100a00 */
[----:B------:R-:W2:Y:S04]  /*6bb70*/  LDSM.16.M88.4 R12, [R0+UR6+0x34100] ;  /* 0x03410006000c783b */ /* 0x000ea80008000200 */
[----:B-1----:R2:W-:Y:S04]  /*6bb80*/  STL.64 [R1+0x280], R20 ;  /* 0x0002801401007387 */ /* 0x0025e80000100a00 */
[----:B------:R-:W-:Y:S04]  /*6bb90*/  STL.64 [R1+0x288], R22 ;  /* 0x0002881601007387 */ /* 0x000fe80000100a00 */
[----:B0-----:R-:W-:Y:S04]  /*6bba0*/  STL.64 [R1+0x290], R16 ;  /* 0x0002901001007387 */ /* 0x001fe80000100a00 */
[----:B------:R-:W-:Y:S01]  /*6bbb0*/  STL.64 [R1+0x298], R18 ;  /* 0x0002981201007387 */ /* 0x000fe20000100a00 */
[----:B--2---:R-:W-:-:S03]  /*6bbc0*/  IMAD.MOV.U32 R21, RZ, RZ, R12 ;  /* 0x000000ffff157224 */ /* 0x004fc600078e000c */
[----:B------:R-:W-:Y:S01]  /*6bbd0*/  STL.64 [R1+0x2b8], R14 ;  /* 0x0002b80e01007387 */ /* 0x000fe20000100a00 */
[----:B------:R-:W-:-:S03]  /*6bbe0*/  IMAD.MOV.U32 R20, RZ, RZ, R13 ;  /* 0x000000ffff147224 */ /* 0x000fc600078e000d */
[----:B------:R-:W0:Y:S04]  /*6bbf0*/  LDSM.16.M88.4 R12, [R0+UR6+0x38100] ;  /* 0x03810006000c783b */ /* 0x000e280008000200 */
[----:B------:R-:W-:Y:S01]  /*6bc00*/  STL [R1+0x3c08], R21 ;  /* 0x003c081501007387 */ /* 0x000fe20000100800 */
[----:B0-----:R-:W-:-:S03]  /*6bc10*/  IMAD.MOV.U32 R23, RZ, RZ, R12 ;  /* 0x000000ffff177224 */ /* 0x001fc600078e000c */
[----:B------:R-:W-:Y:S01]  /*6bc20*/  STL.64 [R1+0x2c8], R14 ;  /* 0x0002c80e01007387 */ /* 0x000fe20000100a00 */
[----:B------:R-:W-:-:S03]  /*6bc30*/  IMAD.MOV.U32 R22, RZ, RZ, R13 ;  /* 0x000000ffff167224 */ /* 0x000fc600078e000d */
[----:B------:R-:W0:Y:S04]  /*6bc40*/  LDSM.16.M88.4 R12, [R0+UR6+0x3c100] ;  /* 0x03c10006000c783b */ /* 0x000e280008000200 */
[----:B------:R-:W2:Y:S04]  /*6bc50*/  LDL.LU R18, [R1+0x1c8] ;  /* 0x0001c80001127983 */ /* 0x000ea80000300800 */
[----:B------:R-:W2:Y:S04]  /*6bc60*/  LDL.LU R19, [R1+0x1cc] ;  /* 0x0001cc0001137983 */ /* 0x000ea80000300800 */
[----:B0-----:R0:W-:Y:S04]  /*6bc70*/  STL.64 [R1+0x318], R14 ;  /* 0x0003180e01007387 */ /* 0x0011e80000100a00 */
[----:B0-----:R-:W4:Y:S04]  /*6bc80*/  LDL.LU R14, [R1+0x208] ;  /* 0x00020800010e7983 */ /* 0x001f280000300800 */
[----:B------:R-:W4:Y:S01]  /*6bc90*/  LDL.LU R15, [R1+0x20c] ;  /* 0x00020c00010f7983 */ /* 0x000f220000300800 */
[----:B------:R-:W-:-:S02]  /*6bca0*/  IMAD.MOV.U32 R21, RZ, RZ, R12 ;  /* 0x000000ffff157224 */ /* 0x000fc400078e000c */
[----:B------:R-:W-:Y:S01]  /*6bcb0*/  IMAD.MOV.U32 R29, RZ, RZ, R13 ;  /* 0x000000ffff1d7224 */ /* 0x000fe200078e000d */
[----:B----4-:R0:W-:Y:S04]  /*6bcc0*/  STL.64 [R1+0x3c28], R14 ;  /* 0x003c280e01007387 */ /* 0x0101e80000100a00 */
[----:B------:R-:W2:Y:S04]  /*6bcd0*/  LDL.LU R12, [R1+0x100] ;  /* 0x00010000010c7983 */ /* 0x000ea80000300800 */
[----:B------:R-:W2:Y:S04]  /*6bce0*/  LDL.LU R13, [R1+0x104] ;  /* 0x00010400010d7983 */ /* 0x000ea80000300800 */
[----:B0-----:R-:W2:Y:S04]  /*6bcf0*/  LDL.LU R14, [R1+0x108] ;  /* 0x00010800010e7983 */ /* 0x001ea80000300800 */
[----:B------:R-:W2:Y:S04]  /*6bd00*/  LDL.LU R15, [R1+0x10c] ;  /* 0x00010c00010f7983 */ /* 0x000ea80000300800 */
[----:B------:R-:W-:Y:S04]  /*6bd10*/  STL.64 [R1+0x3c18], R22 ;  /* 0x003c181601007387 */ /* 0x000fe80000100a00 */
[----:B------:R0:W-:Y:S04]  /*6bd20*/  STL.64 [R1+0x3c10], R20 ;  /* 0x003c101401007387 */ /* 0x0001e80000100a00 */
[----:B0-----:R-:W3:Y:S04]  /*6bd30*/  LDL.LU R20, [R1+0x110] ;  /* 0x0001100001147983 */ /* 0x001ee80000300800 */
[----:B------:R-:W3:Y:S04]  /*6bd40*/  LDL.LU R21, [R1+0x114] ;  /* 0x0001140001157983 */ /* 0x000ee80000300800 */
[----:B------:R-:W3:Y:S04]  /*6bd50*/  LDL.LU R22, [R1+0x118] ;  /* 0x0001180001167983 */ /* 0x000ee80000300800 */
[----:B------:R-:W3:Y:S04]  /*6bd60*/  LDL.LU R23, [R1+0x11c] ;  /* 0x00011c0001177983 */ /* 0x000ee80000300800 */
[----:B------:R0:W-:Y:S04]  /*6bd70*/  STL [R1+0x3718], R0 ;  /* 0x0037180001007387 */ /* 0x0001e80000100800 */
[----:B------:R-:W-:Y:S04]  /*6bd80*/  STL.64 [R1+0x39c8], R10 ;  /* 0x0039c80a01007387 */ /* 0x000fe80000100a00 */
[----:B------:R-:W-:Y:S01]  /*6bd90*/  STL.64 [R1+0x39c0], R8 ;  /* 0x0039c00801007387 */ /* 0x000fe20000100a00 */
[----:B---3--:R-:W-:-:S15]  /*6bda0*/  HMMA.16816.F32 R20, R4, R26, R20 ;  /* 0x0000001a0414723c */ /* 0x008fde0000001814 */
[----:B------:R-:W-:-:S04]  /*6bdb0*/  NOP ;  /* 0x0000000000007918 */ /* 0x000fc80000000000 */
[----:B------:R-:W-:Y:S02]  /*6bdc0*/  IMAD.MOV.U32 R3, RZ, RZ, R22 ;  /* 0x000000ffff037224 */ /* 0x000fe400078e0016 */
[----:B0-----:R-:W-:Y:S01]  /*6bdd0*/  IMAD.MOV.U32 R0, RZ, RZ, R23 ;  /* 0x000000ffff007224 */ /* 0x001fe200078e0017 */
[----:B------:R-:W3:Y:S04]  /*6bde0*/  LDL.LU R22, [R1+0x218] ;  /* 0x0002180001167983 */ /* 0x000ee80000300800 */
[----:B------:R-:W3:Y:S01]  /*6bdf0*/  LDL.LU R23, [R1+0x21c] ;  /* 0x00021c0001177983 */ /* 0x000ee20000300800 */
[----:B--2---:R-:W-:Y:S01]  /*6be00*/  HMMA.16816.F32 R12, R4, R18, R12 ;  /* 0x00000012040c723c */ /* 0x004fe2000000180c */
[----:B------:R-:W-:Y:S02]  /*6be10*/  IMAD.MOV.U32 R26, RZ, RZ, R20 ;  /* 0x000000ffff1a7224 */ /* 0x000fe400078e0014 */
[----:B------:R-:W-:-:S15]  /*6be20*/  IMAD.MOV.U32 R27, RZ, RZ, R21 ;  /* 0x000000ffff1b7224 */ /* 0x000fde00078e0015 */
[----:B------:R-:W-:Y:S01]  /*6be30*/  NOP ;  /* 0x0000000000007918 */ /* 0x000fe20000000000 */
[----:B------:R-:W-:Y:S02]  /*6be40*/  IMAD.MOV.U32 R24, RZ, RZ, R14 ;  /* 0x000000ffff187224 */ /* 0x000fe400078e000e */
        /* <DEDUP_REMOVED lines=13> */
[----:B------:R0:W-:Y:S04]  /*6bf20*/  STL [R1+0x3b54], R26 ;  /* 0x003b541a01007387 */ /* 0x0001e80000100800 */
[----:B------:R-:W2:Y:S01]  /*6bf30*/  LDL.LU.64 R14, [R1+0x3c28] ;  /* 0x003c2800010e7983 */ /* 0x000ea20000300a00 */
[----:B------:R-:W-:-:S02]  /*6bf40*/  IMAD.MOV.U32 R19, RZ, RZ, R13 ;  /* 0x000000ffff137224 */ /* 0x000fc400078e000d */
[----:B------:R-:W-:Y:S01]  /*6bf50*/  IMAD.MOV.U32 R18, RZ, RZ, R12 ;  /* 0x000000ffff127224 */ /* 0x000fe200078e000c */
[----:B------:R-:W-:Y:S04]  /*6bf60*/  STL [R1+0x3b78], R25 ;  /* 0x003b781901007387 */ /* 0x000fe80000100800 */
[----:B------:R-:W-:Y:S04]  /*6bf70*/  STL [R1+0x3b74], R24 ;  /* 0x003b741801007387 */ /* 0x000fe80000100800 */
[----:B0-----:R-:W4:Y:S04]  /*6bf80*/  LDL.LU R26, [R1+0x228] ;  /* 0x00022800011a7983 */ /* 0x001f280000300800 */
[----:B------:R-:W4:Y:S04]  /*6bf90*/  LDL.LU R27, [R1+0x22c] ;  /* 0x00022c00011b7983 */ /* 0x000f280000300800 */
[----:B------:R-:W-:Y:S04]  /*6bfa0*/  STL [R1+0x3b70], R19 ;  /* 0x003b701301007387 */ /* 0x000fe80000100800 */
[----:B------:R0:W-:Y:S01]  /*6bfb0*/  STL [R1+0x3b6c], R18 ;  /* 0x003b6c1201007387 */ /* 0x0001e20000100800 */
        /* <DEDUP_REMOVED lines=9> */
[----:B0-----:R-:W2:Y:S04]  /*6c050*/  LDL.LU R18, [R1+0x268] ;  /* 0x0002680001127983 */ /* 0x001ea80000300800 */
[----:B------:R-:W2:Y:S04]  /*6c060*/  LDL.LU R19, [R1+0x26c] ;  /* 0x00026c0001137983 */ /* 0x000ea80000300800 */
[----:B------:R-:W-:Y:S04]  /*6c070*/  STL [R1+0x3b80], R13 ;  /* 0x003b800d01007387 */ /* 0x000fe80000100800 */
[----:B------:R0:W-:Y:S04]  /*6c080*/  STL [R1+0x3b7c], R12 ;  /* 0x003b7c0c01007387 */ /* 0x0001e80000100800 */
[----:B0-----:R-:W4:Y:S04]  /*6c090*/  LDL.LU R12, [R1+0x60] ;  /* 0x00006000010c7983 */ /* 0x001f280000300800 */
[----:B------:R-:W4:Y:S04]  /*6c0a0*/  LDL.LU R13, [R1+0x64] ;  /* 0x00006400010d7983 */ /* 0x000f280000300800 */
[----:B------:R-:W4:Y:S04]  /*6c0b0*/  LDL.LU R14, [R1+0x68] ;  /* 0x00006800010e7983 */ /* 0x000f280000300800 */
[----:B------:R-:W4:Y:S01]  /*6c0c0*/  LDL.LU R15, [R1+0x6c] ;  /* 0x00006c00010f7983 */ /* 0x000f220000300800 */
[----:B---3--:R-:W-:-:S15]  /*6c0d0*/  HMMA.16816.F32 R20, R4, R22, R8 ;  /* 0x000000160414723c */ /* 0x008fde0000001808 */
[----:B------:R-:W-:-:S04]  /*6c0e0*/  NOP ;  /* 0x0000000000007918 */ /* 0x000fc80000000000 */
[----:B------:R-:W-:Y:S02]  /*6c0f0*/  IMAD.MOV.U32 R11, RZ, RZ, R22 ;  /* 0x000000ffff0b7224 */ /* 0x000fe400078e0016 */
[----:B------:R-:W-:Y:S02]  /*6c100*/  IMAD.MOV.U32 R10, RZ, RZ, R23 ;  /* 0x000000ffff0a7224 */ /* 0x000fe400078e0017 */
[----:B------:R-:W-:Y:S01]  /*6c110*/  IMAD.MOV.U32 R28, RZ, RZ, R20 ;  /* 0x000000ffff1c7224 */ /* 0x000fe200078e0014 */
[----:B------:R-:W3:Y:S01]  /*6c120*/  LDL.LU.64 R22, [R1+0x3c18] ;  /* 0x003c180001167983 */ /* 0x000ee20000300a00 */
[----:B------:R-:W-:-:S03]  /*6c130*/  IMAD.MOV.U32 R2, RZ, RZ, R21 ;  /* 0x000000ffff027224 */ /* 0x000fc600078e0015 */
[----:B------:R-:W2:Y:S01]  /*6c140*/  LDL.LU.64 R20, [R1+0x3c10] ;  /* 0x003c100001147983 */ /* 0x000ea20000300a00 */
[----:B----4-:R-:W-:Y:S03]  /*6c150*/  HMMA.16816.F32 R12, R4, R26, R12 ;  /* 0x0000001a040c723c */ /* 0x010fe6000000180c */
[----:B------:R-:W-:Y:S04]  /*6c160*/  STL [R1+0x3b98], R10 ;  /* 0x003b980a01007387 */ /* 0x000fe80000100800 */
[----:B------:R-:W-:Y:S04]  /*6c170*/  STL [R1+0x3b94], R11 ;  /* 0x003b940b01007387 */ /* 0x000fe80000100800 */
[----:B------:R-:W-:Y:S04]  /*6c180*/  STL [R1+0x3b90], R2 ;  /* 0x003b900201007387 */ /* 0x000fe80000100800 */
[----:B------:R-:W-:Y:S04]  /*6c190*/  STL [R1+0x3b8c], R28 ;  /* 0x003b8c1c01007387 */ /* 0x000fe80000100800 */
[----:B------:R-:W-:-:S02]  /*6c1a0*/  IMAD.MOV.U32 R26, RZ, RZ, R14 ;  /* 0x000000ffff1a7224 */ /* 0x000fc400078e000e */
[----:B------:R-:W-:Y:S02]  /*6c1b0*/  IMAD.MOV.U32 R14, RZ, RZ, R15 ;  /* 0x000000ffff0e7224 */ /* 0x000fe400078e000f */
[----:B------:R-:W-:Y:S02]  /*6c1c0*/  IMAD.MOV.U32 R3, RZ, RZ, R12 ;  /* 0x000000ffff037224 */ /* 0x000fe400078e000c */
[----:B------:R-:W-:Y:S01]  /*6c1d0*/  IMAD.MOV.U32 R27, RZ, RZ, R13 ;  /* 0x000000ffff1b7224 */ /* 0x000fe200078e000d */
[----:B------:R0:W-:Y:S04]  /*6c1e0*/  STL [R1+0x3ba8], R14 ;  /* 0x003ba80e01007387 */ /* 0x0001e80000100800 */
[----:B------:R-:W4:Y:S04]  /*6c1f0*/  LDL.LU R12, [R1+0x50] ;  /* 0x00005000010c7983 */ /* 0x000f280000300800 */
[----:B------:R-:W4:Y:S01]  /*6c200*/  LDL.LU R13, [R1+0x54] ;  /* 0x00005400010d7983 */ /* 0x000f220000300800 */
[----:B------:R-:W-:-:S03]  /*6c210*/  IMAD.MOV.U32 R9, RZ, RZ, R29 ;  /* 0x000000ffff097224 */ /* 0x000fc600078e001d */
[----:B0-----:R-:W4:Y:S04]  /*6c220*/  LDL.LU R14, [R1+0x58] ;  /* 0x00005800010e7983 */ /* 0x001f280000300800 */
[----:B------:R-:W4:Y:S04]  /*6c230*/  LDL.LU R15, [R1+0x5c] ;  /* 0x00005c00010f7983 */ /* 0x000f280000300800 */
[----:B------:R0:W-:Y:S04]  /*6c240*/  STL [R1+0x3ba4], R26 ;  /* 0x003ba41a01007387 */ /* 0x0001e80000100800 */
[----:B------:R1:W-:Y:S04]  /*6c250*/  STL [R1+0x3ba0], R27 ;  /* 0x003ba01b01007387 */ /* 0x0003e80000100800 */
[----:B------:R-:W-:Y:S01]  /*6c260*/  STL [R1+0x3b9c], R3 ;  /* 0x003b9c0301007387 */ /* 0x000fe20000100800 */
[----:B--2---:R-:W-:-:S03]  /*6c270*/  IMAD.MOV.U32 R8, RZ, RZ, R21 ;  /* 0x000000ffff087224 */ /* 0x004fc600078e0015 */
[----:B------:R-:W2:Y:S04]  /*6c280*/  LDL.LU R21, [R1+0x3c08] ;  /* 0x003c080001157983 */ /* 0x000ea80000300800 */
[----:B0-----:R-:W2:Y:S04]  /*6c290*/  LDL.LU R26, [R1+0x278] ;  /* 0x00027800011a7983 */ /* 0x001ea80000300800 */
[----:B-1----:R-:W2:Y:S04]  /*6c2a0*/  LDL.LU R27, [R1+0x27c] ;  /* 0x00027c00011b7983 */ /* 0x002ea80000300800 */
[----:B------:R3:W-:Y:S02]  /*6c2b0*/  STL.64 [R1+0x39d0], R8 ;  /* 0x0039d00801007387 */ /* 0x0007e40000100a00 */
[----:B---3--:R-:W-:-:S02]  /*6c2c0*/  IMAD.MOV.U32 R8, RZ, RZ, R23 ;  /* 0x000000ffff087224 */ /* 0x008fc400078e0017 */
[----:B------:R-:W-:-:S05]  /*6c2d0*/  IMAD.MOV.U32 R9, RZ, RZ, R22 ;  /* 0x000000ffff097224 */ /* 0x000fca00078e0016 */
[----:B------:R0:W-:Y:S04]  /*6c2e0*/  STL.64 [R1+0x39e8], R8 ;  /* 0x0039e80801007387 */ /* 0x0001e80000100a00 */
[----:B------:R-:W3:Y:S04]  /*6c2f0*/  LDL.LU R10, [R1+0x2d8] ;  /* 0x0002d800010a7983 */ /* 0x000ee80000300800 */
[----:B------:R-:W3:Y:S04]  /*6c300*/  LDL.LU R11, [R1+0x2dc] ;  /* 0x0002dc00010b7983 */ /* 0x000ee80000300800 */
[----:B---3--:R1:W-:Y:S04]  /*6c310*/  STL.64 [R1+0x3c00], R10 ;  /* 0x003c000a01007387 */ /* 0x0083e80000100a00 */
[----:B0-----:R-:W3:Y:S04]  /*6c320*/  LDL.LU R8, [R1+0x70] ;  /* 0x0000700001087983 */ /* 0x001ee80000300800 */
[----:B------:R-:W3:Y:S04]  /*6c330*/  LDL.LU R9, [R1+0x74] ;  /* 0x0000740001097983 */ /* 0x000ee80000300800 */
[----:B-1----:R-:W3:Y:S04]  /*6c340*/  LDL.LU R10, [R1+0x78] ;  /* 0x00007800010a7983 */ /* 0x002ee80000300800 */
[----:B------:R-:W3:Y:S04]  /*6c350*/  LDL.LU R11, [R1+0x7c] ;  /* 0x00007c00010b7983 */ /* 0x000ee80000300800 */
[----:B------:R-:W2:Y:S04]  /*6c360*/  LDL.LU R22, [R1+0x2f8] ;  /* 0x0002f80001167983 */ /* 0x000ea80000300800 */
[----:B------:R-:W2:Y:S01]  /*6c370*/  LDL.LU R23, [R1+0x2fc] ;  /* 0x0002fc0001177983 */ /* 0x000ea20000300800 */
[----:B----4-:R-:W-:Y:S03]  /*6c380*/  HMMA.16816.F32 R12, R4, R18, R12 ;  /* 0x00000012040c723c */ /* 0x010fe6000000180c */
[----:B--2---:R0:W-:Y:S04]  /*6c390*/  STL.64 [R1+0x3be0], R22 ;  /* 0x003be01601007387 */ /* 0x0041e80000100a00 */
[----:B0-----:R-:W2:Y:S04]  /*6c3a0*/  LDL.LU R22, [R1+0x2e8] ;  /* 0x0002e80001167983 */ /* 0x001ea80000300800 */
[----:B------:R-:W2:Y:S08]  /*6c3b0*/  LDL.LU R23, [R1+0x2ec] ;  /* 0x0002ec0001177983 */ /* 0x000eb00000300800 */
[----:B------:R-:W-:-:S02]  /*6c3c0*/  IMAD.MOV.U32 R18, RZ, RZ, R12 ;  /* 0x000000ffff127224 */ /* 0x000fc400078e000c */
[----:B------:R-:W-:Y:S02]  /*6c3d0*/  IMAD.MOV.U32 R0, RZ, RZ, R13 ;  /* 0x000000ffff007224 */ /* 0x000fe400078e000d */
[----:B------:R-:W-:Y:S01]  /*6c3e0*/  IMAD.MOV.U32 R29, RZ, RZ, R14 ;  /* 0x000000ffff1d7224 */ /* 0x000fe200078e000e */
[----:B--2---:R-:W-:Y:S04]  /*6c3f0*/  STL.64 [R1+0x3bf8], R22 ;  /* 0x003bf81601007387 */ /* 0x004fe80000100a00 */
[----:B------:R0:W-:Y:S04]  /*6c400*/  STL.64 [R1+0x3bf0], R20 ;  /* 0x003bf01401007387 */ /* 0x0001e80000100a00 */
[----:B0-----:R-:W2:Y:S04]  /*6c410*/  LDL.LU R20, [R1+0xc0] ;  /* 0x0000c00001147983 */ /* 0x001ea80000300800 */
[----:B------:R-:W2:Y:S04]  /*6c420*/  LDL.LU R21, [R1+0xc4] ;  /* 0x0000c40001157983 */ /* 0x000ea80000300800 */
[----:B------:R-:W2:Y:S04]  /*6c430*/  LDL.LU R22, [R1+0xc8] ;  /* 0x0000c80001167983 */ /* 0x000ea80000300800 */
[----:B------:R-:W2:Y:S04]  /*6c440*/  LDL.LU R23, [R1+0xcc] ;  /* 0x0000cc0001177983 */ /* 0x000ea80000300800 */
[----:B------:R0:W-:Y:S04]  /*6c450*/  STL [R1+0x3bb8], R15 ;  /* 0x003bb80f01007387 */ /* 0x0001e80000100800 */
[----:B------:R-:W4:Y:S04]  /*6c460*/  LDL.LU R12, [R1+0x80] ;  /* 0x00008000010c7983 */ /* 0x000f280000300800 */
[----:B------:R-:W4:Y:S04]  /*6c470*/  LDL.LU R13, [R1+0x84] ;  /* 0x00008400010d7983 */ /* 0x000f280000300800 */
[----:B------:R-:W4:Y:S04]  /*6c480*/  LDL.LU R14, [R1+0x88] ;  /* 0x00008800010e7983 */ /* 0x000f280000300800 */
[----:B0-----:R-:W4:Y:S04]  /*6c490*/  LDL.LU R15, [R1+0x8c] ;  /* 0x00008c00010f7983 */ /* 0x001f280000300800 */
[----:B------:R-:W-:Y:S04]  /*6c4a0*/  STL [R1+0x3bb4], R29 ;  /* 0x003bb41d01007387 */ /* 0x000fe80000100800 */
[----:B------:R-:W-:Y:S04]  /*6c4b0*/  STL [R1+0x3bb0], R0 ;  /* 0x003bb00001007387 */ /* 0x000fe80000100800 */
[----:B------:R4:W-:Y:S02]  /*6c4c0*/  STL [R1+0x3bac], R18 ;  /* 0x003bac1201007387 */ /* 0x0009e40000100800 */
[----:B----4-:R-:W-:-:S15]  /*6c4d0*/  HMMA.16816.F32 R16, R4, R26, R12 ;  /* 0x0000001a0410723c */ /* 0x010fde000000180c */
[----:B------:R-:W-:-:S04]  /*6c4e0*/  NOP ;  /* 0x0000000000007918 */ /* 0x000fc80000000000 */
[----:B------:R-:W-:Y:S02]  /*6c4f0*/  IMAD.MOV.U32 R25, RZ, RZ, R17 ;  /* 0x000000ffff197224 */ /* 0x000fe400078e0011 */
[----:B------:R-:W-:Y:S02]  /*6c500*/  IMAD.MOV.U32 R24, RZ, RZ, R18 ;  /* 0x000000ffff187224 */ /* 0x000fe400078e0012 */
[----:B------:R-:W-:-:S03]  /*6c510*/  IMAD.MOV.U32 R12, RZ, RZ, R16 ;  /* 0x000000ffff0c7224 */ /* 0x000fc600078e0010 */
[----:B------:R0:W-:Y:S04]  /*6c520*/  STL.64 [R1+0x3be8], R24 ;  /* 0x003be81801007387 */ /* 0x0001e80000100a00 */
[----:B0-----:R-:W4:Y:S04]  /*6c530*/  LDL.LU R24, [R1+0xb0] ;  /* 0x0000b00001187983 */ /* 0x001f280000300800 */
[----:B------:R-:W4:Y:S04]  /*6c540*/  LDL.LU R25, [R1+0xb4] ;  /* 0x0000b40001197983 */ /* 0x000f280000300800 */
[----:B------:R-:W4:Y:S04]  /*6c550*/  LDL.LU R26, [R1+0xb8] ;  /* 0x0000b800011a7983 */ /* 0x000f280000300800 */
[----:B------:R-:W4:Y:S04]  /*6c560*/  LDL.LU R27, [R1+0xbc] ;  /* 0x0000bc00011b7983 */ /* 0x000f280000300800 */
[----:B------:R3:W-:Y:S04]  /*6c570*/  STL [R1+0x3bbc], R12 ;  /* 0x003bbc0c01007387 */ /* 0x0007e80000100800 */
[----:B------:R-:W3:Y:S04]  /*6c580*/  LDL.LU R14, [R1+0x2a8] ;  /* 0x0002a800010e7983 */ /* 0x000ee80000300800 */
[----:B------:R-:W3:Y:S02]  /*6c590*/  LDL.LU R15, [R1+0x2ac] ;  /* 0x0002ac00010f7983 */ /* 0x000ee40000300800 */
[C---:B---3--:R-:W-:Y:S02]  /*6c5a0*/  HMMA.16816.F32 R12, R4.reuse, R14, R8 ;  /* 0x0000000e040c723c */ /* 0x048fe40000001808 */
[----:B------:R-:W2:Y:S06]  /*6c5b0*/  LDL.LU.64 R10, [R1+0x3c00] ;  /* 0x003c0000010a7983 */ /* 0x000eac0000300a00 */
[----:B--2---:R-:W-:-:S15]  /*6c5c0*/  HMMA.16816.F32 R20, R4, R10, R20 ;  /* 0x0000000a0414723c */ /* 0x004fde0000001814 */
[----:B------:R-:W-:-:S04]  /*6c5d0*/  NOP ;  /* 0x0000000000007918 */ /* 0x000fc80000000000 */
[----:B------:R-:W-:Y:S02]  /*6c5e0*/  IMAD.MOV.U32 R11, RZ, RZ, R22 ;  /* 0x000000ffff0b7224 */ /* 0x000fe400078e0016 */
[----:B------:R-:W-:Y:S02]  /*6c5f0*/  IMAD.MOV.U32 R2, RZ, RZ, R23 ;  /* 0x000000ffff027224 */ /* 0x000fe400078e0017 */
[----:B------:R-:W-:Y:S01]  /*6c600*/  IMAD.MOV.U32 R3, RZ, RZ, R20 ;  /* 0x000000ffff037224 */ /* 0x000fe200078e0014 */
[----:B------:R-:W4:Y:S01]  /*6c610*/  LDL.LU.64 R22, [R1+0x3bf8] ;  /* 0x003bf80001167983 */ /* 0x000f220000300a00 */
[----:B------:R-:W-:-:S03]  /*6c620*/  IMAD.MOV.U32 R10, RZ, RZ, R21 ;  /* 0x000000ffff0a7224 */ /* 0x000fc600078e0015 */
[----:B------:R-:W2:Y:S02]  /*6c630*/  LDL.LU.64 R20, [R1+0x3bf0] ;  /* 0x003bf00001147983 */ /* 0x000ea40000300a00 */
[----:B--2---:R-:W-:Y:S02]  /*6c640*/  IMAD.MOV.U32 R8, RZ, RZ, R21 ;  /* 0x000000ffff087224 */ /* 0x004fe400078e0015 */
[----:B------:R-:W-:-:S05]  /*6c650*/  IMAD.MOV.U32 R9, RZ, RZ, R20 ;  /* 0x000000ffff097224 */ /* 0x000fca00078e0014 */
[----:B------:R-:W-:Y:S04]  /*6c660*/  STL.64 [R1+0x3a00], R8 ;  /* 0x003a000801007387 */ /* 0x000fe80000100a00 */
[----:B------:R0:W-:Y:S04]  /*6c670*/  STL.64 [R1+0x3bc0], R10 ;  /* 0x003bc00a01007387 */ /* 0x0001e80000100a00 */
[----:B0-----:R-:W2:Y:S04]  /*6c680*/  LDL.LU R10, [R1+0x308] ;  /* 0x00030800010a7983 */ /* 0x001ea80000300800 */
[----:B------:R-:W2:Y:S01]  /*6c690*/  LDL.LU R11, [R1+0x30c] ;  /* 0x00030c00010b7983 */ /* 0x000ea20000300800 */
[----:B----4-:R-:W-:-:S15]  /*6c6a0*/  HMMA.16816.F32 R20, R4, R22, R24 ;  /* 0x000000160414723c */ /* 0x010fde0000001818 */
[----:B------:R-:W-:-:S04]  /*6c6b0*/  NOP ;  /* 0x0000000000007918 */ /* 0x000fc80000000000 */
[----:B------:R-:W-:Y:S02]  /*6c6c0*/  IMAD.MOV.U32 R26, RZ, RZ, R22 ;  /* 0x000000ffff1a7224 */ /* 0x000fe400078e0016 */
[----:B------:R-:W-:Y:S01]  /*6c6d0*/  IMAD.MOV.U32 R27, RZ, RZ, R23 ;  /* 0x000000ffff1b7224 */ /* 0x000fe200078e0017 */
[----:B--2---:R0:W-:Y:S04]  /*6c6e0*/  STL.64 [R1+0x3bd8], R10 ;  /* 0x003bd80a01007387 */ /* 0x0041e80000100a00 */
[----:B------:R-:W2:Y:S04]  /*6c6f0*/  LDL.LU R8, [R1+0xa0] ;  /* 0x0000a00001087983 */ /* 0x000ea80000300800 */
[----:B------:R-:W2:Y:S04]  /*6c700*/  LDL.LU R9, [R1+0xa4] ;  /* 0x0000a40001097983 */ /* 0x000ea80000300800 */
[----:B0-----:R-:W2:Y:S04]  /*6c710*/  LDL.LU R10, [R1+0xa8] ;  /* 0x0000a800010a7983 */ /* 0x001ea80000300800 */
[----:B------:R-:W2:Y:S04]  /*6c720*/  LDL.LU R11, [R1+0xac] ;  /* 0x0000ac00010b7983 */ /* 0x000ea80000300800 */
[----:B------:R-:W3:Y:S04]  /*6c730*/  LDL.LU.64 R24, [R1+0x3be8] ;  /* 0x003be80001187983 */ /* 0x000ee80000300a00 */
[----:B------:R-:W2:Y:S01]  /*6c740*/  LDL.LU.64 R22, [R1+0x3be0] ;  /* 0x003be00001167983 */ /* 0x000ea20000300a00 */
[----:B------:R-:W-:-:S02]  /*6c750*/  IMAD.MOV.U32 R16, RZ, RZ, R14 ;  /* 0x000000ffff107224 */ /* 0x000fc400078e000e */
[----:B------:R-:W-:Y:S02]  /*6c760*/  IMAD.MOV.U32 R18, RZ, RZ, R20 ;  /* 0x000000ffff127224 */ /* 0x000fe400078e0014 */
[----:B------:R-:W-:Y:S02]  /*6c770*/  IMAD.MOV.U32 R14, RZ, RZ, R21 ;  /* 0x000000ffff0e7224 */ /* 0x000fe400078e0015 */
[----:B------:R-:W-:Y:S02]  /*6c780*/  IMAD.MOV.U32 R17, RZ, RZ, R13 ;  /* 0x000000ffff117224 */ /* 0x000fe400078e000d */
[----:B------:R-:W-:Y:S02]  /*6c790*/  IMAD.MOV.U32 R28, RZ, RZ, R12 ;  /* 0x000000ffff1c7224 */ /* 0x000fe400078e000c */
[----:B------:R-:W-:Y:S01]  /*6c7a0*/  IMAD.MOV.U32 R13, RZ, RZ, R15 ;  /* 0x000000ffff0d7224 */ /* 0x000fe200078e000f */
[----:B--2---:R-:W-:Y:S01]  /*6c7b0*/  HMMA.16816.F32 R20, R4, R22, R8 ;  /* 0x000000160414723c */ /* 0x004fe20000001808 */
[----:B------:R-:W2:-:S15]  /*6c7c0*/  LDL.LU.64 R10, [R1+0x3bd8] ;  /* 0x003bd800010a7983 */ /* 0x000e9e0000300a00 */
[----:B------:R-:W-:-:S03]  /*6c7d0*/  NOP ;  /* 0x0000000000007918 */ /* 0x000fc60000000000 */
[----:B------:R-:W-:Y:S02]  /*6c7e0*/  IMAD.MOV.U32 R29, RZ, RZ, R22 ;  /* 0x000000ffff1d7224 */ /* 0x000fe400078e0016 */
[----:B------:R-:W-:Y:S02]  /*6c7f0*/  IMAD.MOV.U32 R0, RZ, RZ, R23 ;  /* 0x000000ffff007224 */ /* 0x000fe400078e0017 */
[----:B------:R-:W-:Y:S01]  /*6c800*/  IMAD.MOV.U32 R12, RZ, RZ, R20 ;  /* 0x000000ffff0c7224 */ /* 0x000fe200078e0014 */
[----:B------:R-:W2:Y:S01]  /*6c810*/  LDL.LU.64 R22, [R1+0x3bd0] ;  /* 0x003bd00001167983 */ /* 0x000ea20000300a00 */
[----:B------:R-:W-:-:S03]  /*6c820*/  IMAD.MOV.U32 R15, RZ, RZ, R21 ;  /* 0x000000ffff0f7224 */ /* 0x000fc600078e0015 */
[----:B------:R-:W2:Y:S02]  /*6c830*/  LDL.LU.64 R20, [R1+0x3bc8] ;  /* 0x003bc80001147983 */ /* 0x000ea40000300a00 */
[----:B--2---:R-:W-:Y:S02]  /*6c840*/  HMMA.16816.F32 R20, R4, R10, R20 ;  /* 0x0000000a0414723c */ /* 0x004fe40000001814 */
[----:B------:R-:W2:Y:S04]  /*6c850*/  LDL.LU.64 R10, [R1+0x3bc0] ;  /* 0x003bc000010a7983 */ /* 0x000ea80000300a00 */
[----:B------:R-:W4:Y:S04]  /*6c860*/  LDL.LU R8, [R1+0x290] ;  /* 0x0002900001087983 */ /* 0x000f280000300800 */
[----:B------:R-:W4:Y:S04]  /*6c870*/  LDL.LU R9, [R1+0x294] ;  /* 0x0002940001097983 */ /* 0x000f280000300800 */
[----:B----4-:R-:W-:Y:S05]  /*6c880*/  STL.64 [R1+0x3a18], R8 ;  /* 0x003a180801007387 */ /* 0x010fea0000100a00 */
[----:B------:R0:W-:Y:S04]  /*6c890*/  STL.64 [R1+0x39e0], R22 ;  /* 0x0039e01601007387 */ /* 0x0001e80000100a00 */
[----:B------:R1:W-:Y:S01]  /*6c8a0*/  STL.64 [R1+0x39d8], R20 ;  /* 0x0039d81401007387 */ /* 0x0003e20000100a00 */
[----:B0-----:R-:W-:-:S02]  /*6c8b0*/  IMAD.MOV.U32 R22, RZ, RZ, R29 ;  /* 0x000000ffff167224 */ /* 0x001fc400078e001d */
[----:B-1----:R-:W-:Y:S02]  /*6c8c0*/  IMAD.MOV.U32 R20, RZ, RZ, R12 ;  /* 0x000000ffff147224 */ /* 0x002fe400078e000c */
[----:B------:R-:W4:Y:S01]  /*6c8d0*/  LDL.LU R12, [R1+0x3bbc] ;  /* 0x003bbc00010c7983 */ /* 0x000f220000300800 */
        /* <DEDUP_REMOVED lines=52> */
[----:B---3--:R-:W-:-:S02]  /*6cc20*/  IMAD.MOV.U32 R22, RZ, RZ, R24 ;  /* 0x000000ffff167224 */ /* 0x008fc400078e0018 */
[----:B----4-:R-:W-:Y:S02]  /*6cc30*/  IMAD.MOV.U32 R20, RZ, RZ, R12 ;  /* 0x000000ffff147224 */ /* 0x010fe400078e000c */
[----:B------:R-:W2:Y:S01]  /*6cc40*/  LDL.LU R12, [R1+0x3b7c] ;  /* 0x003b7c00010c7983 */ /* 0x000ea20000300800 */
[----:B------:R-:W-:Y:S02]  /*6cc50*/  IMAD.MOV.U32 R21, RZ, RZ, R25 ;  /* 0x000000ffff157224 */ /* 0x000fe400078e0019 */
[----:B------:R-:W-:Y:S01]  /*6cc60*/  IMAD.MOV.U32 R23, RZ, RZ, R19 ;  /* 0x000000ffff177224 */ /* 0x000fe200078e0013 */
[----:B------:R-:W3:Y:S04]  /*6cc70*/  LDL.LU R25, [R1+0x3b78] ;  /* 0x003b780001197983 */ /* 0x000ee80000300800 */
[----:B------:R-:W4:Y:S04]  /*6cc80*/  LDL.LU R24, [R1+0x3b74] ;  /* 0x003b740001187983 */ /* 0x000f280000300800 */
        /* <DEDUP_REMOVED lines=17> */
[----:B------:R1:W-:Y:S04]  /*6cda0*/  STL.64 [R1+0x3a70], R22 ;  /* 0x003a701601007387 */ /* 0x0003e80000100a00 */
[----:B------:R2:W-:Y:S01]  /*6cdb0*/  STL.64 [R1+0x3a68], R20 ;  /* 0x003a681401007387 */ /* 0x0005e20000100a00 */
[----:B0-----:R-:W-:-:S02]  /*6cdc0*/  IMAD.MOV.U32 R8, RZ, RZ, R15 ;  /* 0x000000ffff087224 */ /* 0x001fc400078e000f */
[----:B------:R-:W-:Y:S02]  /*6cdd0*/  IMAD.MOV.U32 R9, RZ, RZ, R29 ;  /* 0x000000ffff097224 */ /* 0x000fe400078e001d */
[----:B-1----:R-:W-:Y:S02]  /*6cde0*/  IMAD.MOV.U32 R22, RZ, RZ, R26 ;  /* 0x000000ffff167224 */ /* 0x002fe400078e001a */
[----:B--2---:R-:W-:Y:S02]  /*6cdf0*/  IMAD.MOV.U32 R20, RZ, RZ, R3 ;  /* 0x000000ffff147224 */ /* 0x004fe400078e0003 */
        /* <DEDUP_REMOVED lines=8> */
[----:B------:R0:W-:Y:S04]  /*6ce80*/  STL.64 [R1+0x3ad8], R8 ;  /* 0x003ad80801007387 */ /* 0x0001e80000100a00 */
[----:B0-----:R-:W2:Y:S04]  /*6ce90*/  LDL.LU R8, [R1+0x160] ;  /* 0x0001600001087983 */ /* 0x001ea80000300800 */
[----:B------:R-:W2:Y:S04]  /*6cea0*/  LDL.LU R9, [R1+0x164] ;  /* 0x0001640001097983 */ /* 0x000ea80000300800 */
[----:B--2---:R-:W-:Y:S04]  /*6ceb0*/  STL.64 [R1+0x3af0], R8 ;  /* 0x003af00801007387 */ /* 0x004fe80000100a00 */
[----:B------:R-:W-:Y:S04]  /*6cec0*/  STL.64 [R1+0x3a88], R22 ;  /* 0x003a881601007387 */ /* 0x000fe80000100a00 */
[----:B------:R0:W-:Y:S02]  /*6ced0*/  STL.64 [R1+0x3a80], R20 ;  /* 0x003a801401007387 */ /* 0x0001e40000100a00 */
[----:B0-----:R-:W-:-:S02]  /*6cee0*/  IMAD.MOV.U32 R20, RZ, RZ, R28 ;  /* 0x000000ffff147224 */ /* 0x001fc400078e001c */
[----:B------:R-:W2:Y:S01]  /*6cef0*/  LDL.LU R28, [R1+0x3b44] ;  /* 0x003b4400011c7983 */ /* 0x000ea20000300800 */
[----:B------:R-:W-:-:S03]  /*6cf00*/  IMAD.MOV.U32 R21, RZ, RZ, R2 ;  /* 0x000000ffff157224 */ /* 0x000fc600078e0002 */
[----:B------:R-:W2:Y:S04]  /*6cf10*/  LDL.LU R2, [R1+0x3b40] ;  /* 0x003b400001027983 */ /* 0x000ea80000300800 */
[----:B------:R-:W2:Y:S04]  /*6cf20*/  LDL.LU R4, [R1+0x140] ;  /* 0x0001400001047983 */ /* 0x000ea80000300800 */
[----:B------:R-:W2:Y:S01]  /*6cf30*/  LDL.LU R5, [R1+0x144] ;  /* 0x0001440001057983 */ /* 0x000ea20000300800 */
[----:B------:R-:W-:Y:S02]  /*6cf40*/  IMAD.MOV.U32 R22, RZ, RZ, R11 ;  /* 0x000000ffff167224 */ /* 0x000fe400078e000b */
[----:B------:R-:W-:Y:S01]  /*6cf50*/  IMAD.MOV.U32 R23, RZ, RZ, R10 ;  /* 0x000000ffff177224 */ /* 0x000fe200078e000a */
[----:B--2---:R0:W-:Y:S04]  /*6cf60*/  STL.64 [R1+0x3af8], R4 ;  /* 0x003af80401007387 */ /* 0x0041e80000100a00 */
[----:B0-----:R-:W2:Y:S04]  /*6cf70*/  LDL.LU R4, [R1+0x130] ;  /* 0x0001300001047983 */ /* 0x001ea80000300800 */
[----:B------:R-:W2:Y:S04]  /*6cf80*/  LDL.LU R5, [R1+0x134] ;  /* 0x0001340001057983 */ /* 0x000ea80000300800 */
[----:B------:R-:W2:Y:S04]  /*6cf90*/  LDL.LU R8, [R1] ;  /* 0x0000000001087983 */ /* 0x000ea80000300800 */
        /* <DEDUP_REMOVED lines=9> */
[----:B------:R-:W-:-:S03]  /*6d030*/  IMAD.MOV.U32 R21, RZ, RZ, R13 ;  /* 0x000000ffff157224 */ /* 0x000fc600078e000d */
[----:B------:R-:W2:Y:S04]  /*6d040*/  LDL.LU R13, [R1+0x3b38] ;  /* 0x003b3800010d7983 */ /* 0x000ea80000300800 */
[----:B------:R-:W2:Y:S04]  /*6d050*/  LDL.LU R16, [R1+0x3b34] ;  /* 0x003b340001107983 */ /* 0x000ea80000300800 */
[----:B------:R-:W2:Y:S04]  /*6d060*/  LDL.LU R17, [R1+0x3b30] ;  /* 0x003b300001117983 */ /* 0x000ea80000300800 */
[----:B------:R4:W-:Y:S04]  /*6d070*/  STL.64 [R1+0x3ab8], R22 ;  /* 0x003ab81601007387 */ /* 0x0009e80000100a00 */
[----:B------:R0:W-:Y:S01]  /*6d080*/  STL.64 [R1+0x3ab0], R20 ;  /* 0x003ab01401007387 */ /* 0x0001e20000100a00 */
[----:B----4-:R-:W-:-:S02]  /*6d090*/  IMAD.MOV.U32 R22, RZ, RZ, R24 ;  /* 0x000000ffff167224 */ /* 0x010fc400078e0018 */
[----:B---3--:R-:W-:Y:S02]  /*6d0a0*/  IMAD.MOV.U32 R23, RZ, RZ, R25 ;  /* 0x000000ffff177224 */ /* 0x008fe400078e0019 */
[----:B0-----:R-:W-:Y:S02]  /*6d0b0*/  IMAD.MOV.U32 R20, RZ, RZ, R18 ;  /* 0x000000ffff147224 */ /* 0x001fe400078e0012 */
[----:B------:R-:W2:Y:S01]  /*6d0c0*/  LDL.LU R18, [R1+0x3b2c] ;  /* 0x003b2c0001127983 */ /* 0x000ea20000300800 */
[----:B------:R-:W-:-:S03]  /*6d0d0*/  IMAD.MOV.U32 R21, RZ, RZ, R19 ;  /* 0x000000ffff157224 */ /* 0x000fc600078e0013 */
[----:B------:R-:W2:Y:S04]  /*6d0e0*/  LDL.LU R19, [R1+0x3b28] ;  /* 0x003b280001137983 */ /* 0x000ea80000300800 */
[----:B------:R-:W2:Y:S04]  /*6d0f0*/  LDL.LU R24, [R1+0x3b24] ;  /* 0x003b240001187983 */ /* 0x000ea80000300800 */
[----:B------:R-:W2:Y:S04]  /*6d100*/  LDL.LU R25, [R1+0x3b20] ;  /* 0x003b200001197983 */ /* 0x000ea80000300800 */
[----:B------:R-:W-:Y:S04]  /*6d110*/  STL.64 [R1+0x3ad0], R22 ;  /* 0x003ad01601007387 */ /* 0x000fe80000100a00 */
[----:B------:R0:W-:Y:S02]  /*6d120*/  STL.64 [R1+0x3ac8], R20 ;  /* 0x003ac81401007387 */ /* 0x0001e40000100a00 */
[----:B0-----:R-:W-:-:S02]  /*6d130*/  IMAD.MOV.U32 R20, RZ, RZ, R26 ;  /* 0x000000ffff147224 */ /* 0x001fc400078e001a */
[----:B------:R-:W2:Y:S01]  /*6d140*/  LDL.LU R26, [R1+0x3b1c] ;  /* 0x003b1c00011a7983 */ /* 0x000ea20000300800 */
[----:B------:R-:W-:-:S03]  /*6d150*/  IMAD.MOV.U32 R21, RZ, RZ, R27 ;  /* 0x000000ffff157224 */ /* 0x000fc600078e001b */
[----:B------:R-:W2:Y:S01]  /*6d160*/  LDL.LU R27, [R1+0x3b18] ;  /* 0x003b1800011b7983 */ /* 0x000ea20000300800 */
[----:B------:R-:W-:Y:S02]  /*6d170*/  IMAD.MOV.U32 R22, RZ, RZ, R3 ;  /* 0x000000ffff167224 */ /* 0x000fe400078e0003 */
[----:B------:R-:W-:Y:S01]  /*6d180*/  IMAD.MOV.U32 R23, RZ, RZ, R0 ;  /* 0x000000ffff177224 */ /* 0x000fe200078e0000 */
[----:B------:R-:W3:Y:S04]  /*6d190*/  LDL.LU R3, [R1+0x3b14] ;  /* 0x003b140001037983 */ /* 0x000ee80000300800 */
[----:B------:R0:W-:Y:S04]  /*6d1a0*/  STL.64 [R1+0x3ae8], R22 ;  /* 0x003ae81601007387 */ /* 0x0001e80000100a00 */
[----:B------:R1:W-:Y:S01]  /*6d1b0*/  STL.64 [R1+0x3ae0], R20 ;  /* 0x003ae01401007387 */ /* 0x0003e20000100a00 */
[----:B0-----:R-:W-:-:S02]  /*6d1c0*/  IMAD.MOV.U32 R22, RZ, RZ, R15 ;  /* 0x000000ffff167224 */ /* 0x001fc400078e000f */
[----:B------:R-:W-:Y:S02]  /*6d1d0*/  IMAD.MOV.U32 R23, RZ, RZ, R14 ;  /* 0x000000ffff177224 */ /* 0x000fe400078e000e */
[----:B-1----:R-:W-:Y:S02]  /*6d1e0*/  IMAD.MOV.U32 R20, RZ, RZ, R28 ;  /* 0x000000ffff147224 */ /* 0x002fe400078e001c */
[----:B------:R-:W4:Y:S04]  /*6d1f0*/  LDL.LU R28, [R1+0x3b10] ;  /* 0x003b1000011c7983 */ /* 0x000f280000300800 */
[----:B------:R-:W3:Y:S01]  /*6d200*/  LDL.LU.64 R14, [R1+0x3b08] ;  /* 0x003b0800010e7983 */ /* 0x000ee20000300a00 */
[C---:B--2---:R-:W-:Y:S03]  /*6d210*/  HMMA.16816.F32 R24, R16.reuse, R12, R24 ;  /* 0x0000000c1018723c */ /* 0x044fe60000001818 */
[----:B------:R-:W3:Y:S05]  /*6d220*/  LDL.LU.64 R12, [R1+0x3b00] ;  /* 0x003b0000010c7983 */ /* 0x000eea0000300a00 */
[----:B---3--:R-:W-:Y:S01]  /*6d230*/  HMMA.16816.F32 R12, R16, R4, R12 ;  /* 0x00000004100c723c */ /* 0x008fe2000000180c */
[----:B------:R-:W2:-:S15]  /*6d240*/  LDL.LU.64 R4, [R1+0x3af8] ;  /* 0x003af80001047983 */ /* 0x000e9e0000300a00 */
[----:B------:R-:W-:-:S03]  /*6d250*/  NOP ;  /* 0x0000000000007918 */ /* 0x000fc60000000000 */
[----:B------:R4:W-:Y:S04]  /*6d260*/  STL.64 [R1+0x39b8], R14 ;  /* 0x0039b80e01007387 */ /* 0x0009e80000100a00 */
[----:B------:R-:W-:Y:S01]  /*6d270*/  STL.64 [R1+0x39b0], R12 ;  /* 0x0039b00c01007387 */ /* 0x000fe20000100a00 */
[----:B--2---:R-:W-:Y:S03]  /*6d280*/  HMMA.16816.F32 R4, R16, R4, R8 ;  /* 0x000000041004723c */ /* 0x004fe60000001808 */
[----:B------:R-:W2:Y:S01]  /*6d290*/  LDL.LU.64 R8, [R1+0x3af0] ;  /* 0x003af00001087983 */ /* 0x000ea20000300a00 */
[----:B------:R-:W-:Y:S02]  /*6d2a0*/  IMAD.MOV.U32 R21, RZ, RZ, R29 ;  /* 0x000000ffff157224 */ /* 0x000fe400078e001d */
[----:B----4-:R-:W-:-:S05]  /*6d2b0*/  IMAD.MOV.U32 R14, RZ, RZ, R28 ;  /* 0x000000ffff0e7224 */ /* 0x010fca00078e001c */
        /* <DEDUP_REMOVED lines=30> */
[----:B------:R0:W-:Y:S04]  /*6d4a0*/  STL.64 [R1], R8 ;  /* 0x0000000801007387 */ /* 0x0001e80000100a00 */
        /* <DEDUP_REMOVED lines=43> */
[----:B0-----:R-:W2:Y:S04]  /*6d760*/  LDL.LU.64 R8, [R1+0x39d0] ;  /* 0x0039d00001087983 */ /* 0x001ea80000300a00 */
[----:B-1----:R-:W3:Y:S01]  /*6d770*/  LDL.LU.64 R10, [R1+0x39c8] ;  /* 0x0039c800010a7983 */ /* 0x002ee20000300a00 */
[----:B--2---:R-:W-:Y:S03]  /*6d780*/  HMMA.16816.F32 R20, R16, R8, R20 ;  /* 0x000000081014723c */ /* 0x004fe60000001814 */
[----:B------:R-:W3:Y:S04]  /*6d790*/  LDL.LU.64 R8, [R1+0x39c0] ;  /* 0x0039c00001087983 */ /* 0x000ee80000300a00 */
[----:B------:R-:W2:-:S12]  /*6d7a0*/  LDL.LU R18, [R1+0x138] ;  /* 0x0001380001127983 */ /* 0x000e980000300800 */
[----:B------:R-:W-:Y:S04]  /*6d7b0*/  STL.64 [R1+0x50], R20 ;  /* 0x0000501401007387 */ /* 0x000fe80000100a00 */
[----:B------:R0:W-:Y:S04]  /*6d7c0*/  STL.64 [R1+0x58], R22 ;  /* 0x0000581601007387 */ /* 0x0001e80000100a00 */
[----:B------:R-:W2:Y:S04]  /*6d7d0*/  LDL.LU R19, [R1+0x13c] ;  /* 0x00013c0001137983 */ /* 0x000ea80000300800 */
[----:B0-----:R-:W4:Y:S04]  /*6d7e0*/  LDL.LU R22, [R1+0x168] ;  /* 0x0001680001167983 */ /* 0x001f280000300800 */
[----:B------:R-:W4:Y:S01]  /*6d7f0*/  LDL.LU R23, [R1+0x16c] ;  /* 0x00016c0001177983 */ /* 0x000f220000300800 */
[----:B---3--:R-:W-:Y:S03]  /*6d800*/  HMMA.16816.F32 R24, R8, R14, R24 ;  /* 0x0000000e0818723c */ /* 0x008fe60000001818 */
[----:B------:R-:W2:Y:S04]  /*6d810*/  LDL.LU.64 R14, [R1+0x39b8] ;  /* 0x0039b800010e7983 */ /* 0x000ea80000300a00 */
[----:B------:R-:W2:-:S12]  /*6d820*/  LDL.LU.64 R12, [R1+0x39b0] ;  /* 0x0039b000010c7983 */ /* 0x000e980000300a00 */
[----:B------:R-:W-:Y:S04]  /*6d830*/  STL.64 [R1+0x40], R24 ;  /* 0x0000401801007387 */ /* 0x000fe80000100a00 */
[----:B------:R0:W-:Y:S04]  /*6d840*/  STL.64 [R1+0x48], R26 ;  /* 0x0000481a01007387 */ /* 0x0001e80000100a00 */
[----:B0-----:R-:W3:Y:S01]  /*6d850*/  LDL.LU R26, [R1+0x148] ;  /* 0x00014800011a7983 */ /* 0x001ee20000300800 */
[----:B------:R-:W-:-:S03]  /*6d860*/  IMAD.MOV.U32 R27, RZ, RZ, R2 ;  /* 0x000000ffff1b7224 */ /* 0x000fc600078e0002 */
[----:B------:R-:W4:Y:S01]  /*6d870*/  LDL.LU R2, [R1+0x39a8] ;  /* 0x0039a80001027983 */ /* 0x000f220000300800 */
[C---:B--2---:R-:W-:Y:S03]  /*6d880*/  HMMA.16816.F32 R16, R8.reuse, R18, R12 ;  /* 0x000000120810723c */ /* 0x044fe6000000180c */
[----:B------:R-:W2:Y:S05]  /*6d890*/  LDL R15, [R1+0x334] ;  /* 0x00033400010f7983 */ /* 0x000eaa0000100800 */
[----:B---3--:R-:W-:Y:S11]  /*6d8a0*/  HMMA.16816.F32 R24, R8, R26, R4 ;  /* 0x0000001a0818723c */ /* 0x008ff60000001804 */
[----:B------:R-:W-:Y:S04]  /*6d8b0*/  STL.64 [R1+0x3878], R18 ;  /* 0x0038781201007387 */ /* 0x000fe80000100a00 */
[----:B------:R0:W-:Y:S04]  /*6d8c0*/  STL.64 [R1+0x3870], R16 ;  /* 0x0038701001007387 */ /* 0x0001e80000100a00 */
[----:B------:R-:W-:Y:S04]  /*6d8d0*/  STL.64 [R1+0x3868], R26 ;  /* 0x0038681a01007387 */ /* 0x000fe80000100a00 */
[----:B------:R-:W-:Y:S04]  /*6d8e0*/  STL.64 [R1+0x3860], R24 ;  /* 0x0038601801007387 */ /* 0x000fe80000100a00 */
[----:B----4-:R-:W1:Y:S01]  /*6d8f0*/  LDSM.16.M88.4 R24, [R2+UR6+0x100] ;  /* 0x000100060218783b */ /* 0x010e620008000200 */
[----:B0-----:R-:W-:-:S02]  /*6d900*/  IMAD.MOV.U32 R16, RZ, RZ, R29 ;  /* 0x000000ffff107224 */ /* 0x001fc400078e001d */
[----:B------:R-:W-:Y:S02]  /*6d910*/  IMAD.MOV.U32 R19, RZ, RZ, R0 ;  /* 0x000000ffff137224 */ /* 0x000fe400078e0000 */
[----:B-1----:R-:W-:Y:S02]  /*6d920*/  IMAD.MOV.U32 R29, RZ, RZ, R24 ;  /* 0x000000ffff1d7224 */ /* 0x002fe400078e0018 */
[----:B------:R-:W-:Y:S02]  /*6d930*/  IMAD.MOV.U32 R0, RZ, RZ, R25 ;  /* 0x000000ffff007224 */ /* 0x000fe400078e0019 */
[----:B------:R-:W-:Y:S02]  /*6d940*/  IMAD.MOV.U32 R17, RZ, RZ, R28 ;  /* 0x000000ffff117224 */ /* 0x000fe400078e001c */
[----:B------:R-:W-:-:S07]  /*6d950*/  IMAD.MOV.U32 R18, RZ, RZ, R3 ;  /* 0x000000ffff127224 */ /* 0x000fce00078e0003 */
[----:B------:R-:W-:Y:S01]  /*6d960*/  HMMA.16816.F32 R20, R8, R22, R16 ;  /* 0x000000160814723c */ /* 0x000fe20000001810 */
[----:B------:R-:W-:Y:S04]  /*6d970*/  LDSM.16.M88.4 R16, [R2+UR6+0x14100] ;  /* 0x014100060210783b */ /* 0x000fe80008000200 */
[----:B--2---:R-:W0:Y:S04]  /*6d980*/  LDSM.16.MT88.4 R4, [R15+0x41400] ;  /* 0x041400000f04783b */ /* 0x004e280000004200 */
[----:B------:R-:W-:Y:S04]  /*6d990*/  LDSM.16.MT88.4 R12, [R15+0x41600] ;  /* 0x041600000f0c783b */ /* 0x000fe80000004200 */
[----:B0-----:R-:W-:Y:S04]  /*6d9a0*/  STL.64 [R1+0x3890], R6 ;  /* 0x0038900601007387 */ /* 0x001fe80000100a00 */
[----:B------:R-:W-:Y:S04]  /*6d9b0*/  STL.64 [R1+0x3888], R4 ;  /* 0x0038880401007387 */ /* 0x000fe80000100a00 */
[----:B------:R-:W-:Y:S04]  /*6d9c0*/  STL.64 [R1+0x118], R26 ;  /* 0x0001181a01007387 */ /* 0x000fe80000100a00 */
[----:B------:R-:W0:Y:S04]  /*6d9d0*/  LDSM.16.M88.4 R24, [R2+UR6+0x4100] ;  /* 0x004100060218783b */ /* 0x000e280008000200 */
[----:B------:R-:W1:Y:S04]  /*6d9e0*/  LDSM.16.M88.4 R4, [R2+UR6+0x8100] ;  /* 0x008100060204783b */ /* 0x000e680008000200 */
[----:B0-----:R-:W-:Y:S01]  /*6d9f0*/  STL [R1+0x3880], R25 ;  /* 0x0038801901007387 */ /* 0x001fe20000100800 */
[----:B-1----:R-:W-:-:S03]  /*6da00*/  IMAD.MOV.U32 R28, RZ, RZ, R6 ;  /* 0x000000ffff1c7224 */ /* 0x002fc600078e0006 */
[----:B------:R-:W-:Y:S01]  /*6da10*/  STL.64 [R1+0x130], R4 ;  /* 0x0001300401007387 */ /* 0x000fe20000100a00 */
[----:B------:R-:W-:-:S03]  /*6da20*/  IMAD.MOV.U32 R3, RZ, RZ, R7 ;  /* 0x000000ffff037224 */ /* 0x000fc600078e0007 */
[----:B------:R-:W0:Y:S04]  /*6da30*/  LDSM.16.M88.4 R4, [R2+UR6+0xc100] ;  /* 0x00c100060204783b */ /* 0x000e280008000200 */
[----:B------:R0:W-:Y:S04]  /*6da40*/  STL.64 [R1+0x128], R26 ;  /* 0x0001281a01007387 */ /* 0x0001e80000100a00 */
[----:B------:R-:W-:Y:S04]  /*6da50*/  STL [R1+0x3844], R3 ;  /* 0x0038440301007387 */ /* 0x000fe80000100800 */
[----:B------:R-:W-:Y:S01]  /*6da60*/  STL [R1+0x3840], R28 ;  /* 0x0038401c01007387 */ /* 0x000fe20000100800 */
[----:B0-----:R-:W-:-:S03]  /*6da70*/  IMAD.MOV.U32 R27, RZ, RZ, R4 ;  /* 0x000000ffff1b7224 */ /* 0x001fc600078e0004 */
[----:B------:R-:W-:Y:S01]  /*6da80*/  STL.64 [R1+0x148], R6 ;  /* 0x0001480601007387 */ /* 0x000fe20000100a00 */
[----:B------:R-:W-:-:S03]  /*6da90*/  IMAD.MOV.U32 R26, RZ, RZ, R5 ;  /* 0x000000ffff1a7224 */ /* 0x000fc600078e0005 */
[----:B------:R-:W0:Y:S02]  /*6daa0*/  LDSM.16.M88.4 R4, [R2+UR6+0x10100] ;  /* 0x010100060204783b */ /* 0x000e240008000200 */
[----:B0-----:R-:W-:Y:S02]  /*6dab0*/  IMAD.MOV.U32 R25, RZ, RZ, R4 ;  /* 0x000000ffff197224 */ /* 0x001fe400078e0004 */
[----:B------:R-:W-:Y:S01]  /*6dac0*/  STL.64 [R1+0x158], R6 ;  /* 0x0001580601007387 */ /* 0x000fe20000100a00 */
[----:B------:R-:W-:-:S03]  /*6dad0*/  IMAD.MOV.U32 R28, RZ, RZ, R5 ;  /* 0x000000ffff1c7224 */ /* 0x000fc600078e0005 */
[----:B------:R-:W0:Y:S04]  /*6dae0*/  LDSM.16.M88.4 R4, [R2+UR6+0x18100] ;  /* 0x018100060204783b */ /* 0x000e280008000200 */
[----:B------:R-:W-:Y:S04]  /*6daf0*/  STL.64 [R1+0x38a0], R26 ;  /* 0x0038a01a01007387 */ /* 0x000fe80000100a00 */
[----:B------:R-:W-:Y:S04]  /*6db00*/  STL.64 [R1+0x3898], R24 ;  /* 0x0038981801007387 */ /* 0x000fe80000100a00 */
        /* <DEDUP_REMOVED lines=11> */
[----:B------:R-:W3:Y:S04]  /*6dbc0*/  LDL.LU R26, [R1+0x2c8] ;  /* 0x0002c800011a7983 */ /* 0x000ee80000300800 */
[----:B--2---:R-:W-:Y:S04]  /*6dbd0*/  STL.64 [R1+0x200], R16 ;  /* 0x0002001001007387 */ /* 0x004fe80000100a00 */
[----:B------:R-:W-:Y:S04]  /*6dbe0*/  STL.64 [R1+0x208], R18 ;  /* 0x0002081201007387 */ /* 0x000fe80000100a00 */
[----:B------:R-:W1:Y:S04]  /*6dbf0*/  LDSM.16.M88.4 R16, [R2+UR6+0x28100] ;  /* 0x028100060210783b */ /* 0x000e680008000200 */
[----:B------:R-:W2:Y:S04]  /*6dc00*/  LDSM.16.M88.4 R20, [R2+UR6+0x2c100] ;  /* 0x02c100060214783b */ /* 0x000ea80008000200 */
[----:B0-----:R0:W-:Y:S04]  /*6dc10*/  STL.64 [R1+0x210], R4 ;  /* 0x0002100401007387 */ /* 0x0011e80000100a00 */
[----:B------:R4:W-:Y:S04]  /*6dc20*/  STL.64 [R1+0x218], R6 ;  /* 0x0002180601007387 */ /* 0x0009e80000100a00 */
[----:B------:R-:W3:Y:S04]  /*6dc30*/  LDL.LU R27, [R1+0x2cc] ;  /* 0x0002cc00011b7983 */ /* 0x000ee80000300800 */
[----:B---3--:R3:W-:Y:S04]  /*6dc40*/  STL.64 [R1+0x38b8], R26 ;  /* 0x0038b81a01007387 */ /* 0x0087e80000100a00 */
[----:B0-----:R-:W2:Y:S04]  /*6dc50*/  LDL.LU R4, [R1+0x50] ;  /* 0x0000500001047983 */ /* 0x001ea80000300800 */
[----:B------:R-:W2:Y:S04]  /*6dc60*/  LDL.LU R5, [R1+0x54] ;  /* 0x0000540001057983 */ /* 0x000ea80000300800 */
[----:B----4-:R-:W4:Y:S04]  /*6dc70*/  LDL.LU R6, [R1+0x58] ;  /* 0x0000580001067983 */ /* 0x010f280000300800 */
[----:B------:R-:W4:Y:S04]  /*6dc80*/  LDL.LU R7, [R1+0x5c] ;  /* 0x00005c0001077983 */ /* 0x000f280000300800 */
[----:B---3--:R-:W3:Y:S04]  /*6dc90*/  LDL.LU R26, [R1+0x2b8] ;  /* 0x0002b800011a7983 */ /* 0x008ee80000300800 */
[----:B------:R-:W3:Y:S04]  /*6dca0*/  LDL.LU R27, [R1+0x2bc] ;  /* 0x0002bc00011b7983 */ /* 0x000ee80000300800 */
[----:B---3--:R-:W-:Y:S04]  /*6dcb0*/  STL.64 [R1+0x38d0], R26 ;  /* 0x0038d01a01007387 */ /* 0x008fe80000100a00 */
[----:B----4-:R-:W-:Y:S04]  /*6dcc0*/  STL.64 [R1+0x38b0], R6 ;  /* 0x0038b00601007387 */ /* 0x010fe80000100a00 */
[----:B--2---:R0:W-:Y:S04]  /*6dcd0*/  STL.64 [R1+0x38a8], R4 ;  /* 0x0038a80401007387 */ /* 0x0041e80000100a00 */
[----:B0-----:R-:W2:Y:S04]  /*6dce0*/  LDL.LU R4, [R1+0x60] ;  /* 0x0000600001047983 */ /* 0x001ea80000300800 */
[----:B------:R-:W2:Y:S04]  /*6dcf0*/  LDL.LU R5, [R1+0x64] ;  /* 0x0000640001057983 */ /* 0x000ea80000300800 */
[----:B------:R-:W3:Y:S04]  /*6dd00*/  LDL.LU R6, [R1+0x68] ;  /* 0x0000680001067983 */ /* 0x000ee80000300800 */
[----:B------:R-:W3:Y:S04]  /*6dd10*/  LDL.LU R7, [R1+0x6c] ;  /* 0x00006c0001077983 */ /* 0x000ee80000300800 */
[----:B------:R-:W4:Y:S04]  /*6dd20*/  LDL.LU R26, [R1+0x298] ;  /* 0x00029800011a7983 */ /* 0x000f280000300800 */
[----:B------:R-:W4:Y:S04]  /*6dd30*/  LDL.LU R27, [R1+0x29c] ;  /* 0x00029c00011b7983 */ /* 0x000f280000300800 */
[----:B----4-:R-:W-:Y:S04]  /*6dd40*/  STL.64 [R1+0x38e8], R26 ;  /* 0x0038e81a01007387 */ /* 0x010fe80000100a00 */
[----:B---3--:R-:W-:Y:S04]  /*6dd50*/  STL.64 [R1+0x38c8], R6 ;  /* 0x0038c80601007387 */ /* 0x008fe80000100a00 */
        /* <DEDUP_REMOVED lines=16> */
[----:B----4-:R0:W-:Y:S04]  /*6de60*/  STL.64 [R1+0x3918], R26 ;  /* 0x0039181a01007387 */ /* 0x0101e80000100a00 */
[----:B0-----:R-:W4:Y:S04]  /*6de70*/  LDL.LU R26, [R1+0x248] ;  /* 0x00024800011a7983 */ /* 0x001f280000300800 */
        /* <DEDUP_REMOVED lines=40> */
[----:B0-----:R-:W2:Y:S04]  /*6e100*/  LDL.LU R4, [R1] ;  /* 0x0000000001047983 */ /* 0x001ea80000300800 */
[----:B------:R-:W2:Y:S04]  /*6e110*/  LDL.LU R5, [R1+0x4] ;  /* 0x0000040001057983 */ /* 0x000ea80000300800 */
[----:B------:R-:W3:Y:S04]  /*6e120*/  LDL.LU R6, [R1+0x8] ;  /* 0x0000080001067983 */ /* 0x000ee80000300800 */
[----:B------:R-:W3:Y:S04]  /*6e130*/  LDL.LU R7, [R1+0xc] ;  /* 0x00000c0001077983 */ /* 0x000ee80000300800 */
[----:B------:R-:W4:Y:S04]  /*6e140*/  LDL.LU R26, [R1+0x188] ;  /* 0x00018800011a7983 */ /* 0x000f280000300800 */
[----:B------:R-:W4:Y:S04]  /*6e150*/  LDL.LU R27, [R1+0x18c] ;  /* 0x00018c00011b7983 */ /* 0x000f280000300800 */
[----:B---3--:R-:W-:Y:S04]  /*6e160*/  STL.64 [R1+0x3970], R6 ;  /* 0x0039700601007387 */ /* 0x008fe80000100a00 */
[----:B--2---:R0:W-:Y:S04]  /*6e170*/  STL.64 [R1+0x3968], R4 ;  /* 0x0039680401007387 */ /* 0x0041e80000100a00 */
[----:B0-----:R-:W2:Y:S04]  /*6e180*/  LDL.LU R4, [R1+0x10] ;  /* 0x0000100001047983 */ /* 0x001ea80000300800 */
[----:B------:R-:W2:Y:S04]  /*6e190*/  LDL.LU R5, [R1+0x14] ;  /* 0x0000140001057983 */ /* 0x000ea80000300800 */
[----:B------:R-:W3:Y:S04]  /*6e1a0*/  LDL.LU R6, [R1+0x18] ;  /* 0x0000180001067983 */ /* 0x000ee80000300800 */
[----:B------:R-:W3:Y:S04]  /*6e1b0*/  LDL.LU R7, [R1+0x1c] ;  /* 0x00001c0001077983 */ /* 0x000ee80000300800 */
        /* <DEDUP_REMOVED lines=8> */
[----:B0-----:R-:W4:Y:S04]  /*6e240*/  LDL.LU R4, [R1+0xf0] ;  /* 0x0000f00001047983 */ /* 0x001f280000300800 */
[----:B------:R-:W4:Y:S04]  /*6e250*/  LDL.LU R5, [R1+0xf4] ;  /* 0x0000f40001057983 */ /* 0x000f280000300800 */
[----:B------:R-:W4:Y:S04]  /*6e260*/  LDL.LU R6, [R1+0xf8] ;  /* 0x0000f80001067983 */ /* 0x000f280000300800 */
[----:B------:R-:W4:Y:S04]  /*6e270*/  LDL.LU R7, [R1+0xfc] ;  /* 0x0000fc0001077983 */ /* 0x000f280000300800 */
[----:B-1----:R-:W-:Y:S04]  /*6e280*/  STL.64 [R1+0x230], R16 ;  /* 0x0002301001007387 */ /* 0x002fe80000100a00 */
[----:B------:R-:W-:Y:S04]  /*6e290*/  STL.64 [R1+0x238], R18 ;  /* 0x0002381201007387 */ /* 0x000fe80000100a00 */
[----:B------:R-:W0:Y:S04]  /*6e2a0*/  LDSM.16.M88.4 R16, [R2+UR6+0x30100] ;  /* 0x030100060210783b */ /* 0x000e280008000200 */
[----:B------:R-:W-:Y:S04]  /*6e2b0*/  STL.64 [R1+0x260], R20 ;  /* 0x0002601401007387 */ /* 0x000fe80000100a00 */
[----:B------:R-:W-:Y:S04]  /*6e2c0*/  STL.64 [R1+0x268], R22 ;  /* 0x0002681601007387 */ /* 0x000fe80000100a00 */
[----:B------:R-:W1:Y:S04]  /*6e2d0*/  LDSM.16.M88.4 R20, [R2+UR6+0x34100] ;  /* 0x034100060214783b */ /* 0x000e680008000200 */
[----:B0-----:R0:W-:Y:S04]  /*6e2e0*/  STL.64 [R1+0x2d0], R16 ;  /* 0x0002d01001007387 */ /* 0x0011e80000100a00 */
[----:B------:R2:W-:Y:S04]  /*6e2f0*/  STL.64 [R1+0x2d8], R18 ;  /* 0x0002d81201007387 */ /* 0x0005e80000100a00 */
[----:B0-----:R-:W3:Y:S04]  /*6e300*/  LDL.LU R16, [R1+0x40] ;  /* 0x0000400001107983 */ /* 0x001ee80000300800 */
[----:B-1----:R-:W-:Y:S04]  /*6e310*/  STL.64 [R1+0x2e0], R20 ;  /* 0x0002e01401007387 */ /* 0x002fe80000100a00 */
[----:B------:R-:W-:Y:S04]  /*6e320*/  STL.64 [R1+0x2e8], R22 ;  /* 0x0002e81601007387 */ /* 0x000fe80000100a00 */
[----:B------:R-:W0:Y:S04]  /*6e330*/  LDSM.16.M88.4 R20, [R2+UR6+0x38100] ;  /* 0x038100060214783b */ /* 0x000e280008000200 */
[----:B------:R-:W3:Y:S04]  /*6e340*/  LDL.LU R17, [R1+0x44] ;  /* 0x0000440001117983 */ /* 0x000ee80000300800 */
[----:B--2---:R-:W3:Y:S04]  /*6e350*/  LDL.LU R18, [R1+0x48] ;  /* 0x0000480001127983 */ /* 0x004ee80000300800 */
[----:B------:R-:W3:Y:S04]  /*6e360*/  LDL.LU R19, [R1+0x4c] ;  /* 0x00004c0001137983 */ /* 0x000ee80000300800 */
[----:B0-----:R-:W-:Y:S04]  /*6e370*/  STL.64 [R1+0x2f0], R20 ;  /* 0x0002f01401007387 */ /* 0x001fe80000100a00 */
[----:B------:R-:W-:Y:S04]  /*6e380*/  STL.64 [R1+0x2f8], R22 ;  /* 0x0002f81601007387 */ /* 0x000fe80000100a00 */
[----:B------:R-:W0:Y:S04]  /*6e390*/  LDSM.16.M88.4 R20, [R2+UR6+0x3c100] ;  /* 0x03c100060214783b */ /* 0x000e280008000200 */
[----:B------:R-:W-:Y:S04]  /*6e3a0*/  STL [R1+0x3490], R2 ;  /* 0x0034900201007387 */ /* 0x000fe80000100800 */
[----:B0-----:R0:W-:Y:S04]  /*6e3b0*/  STL.64 [R1+0x300], R20 ;  /* 0x0003001401007387 */ /* 0x0011e80000100a00 */
[----:B------:R-:W-:Y:S04]  /*6e3c0*/  STL.64 [R1+0x308], R22 ;  /* 0x0003081601007387 */ /* 0x000fe80000100a00 */
[----:B0-----:R-:W2:Y:S04]  /*6e3d0*/  LDL.LU R20, [R1+0x130] ;  /* 0x0001300001147983 */ /* 0x001ea80000300800 */
[----:B------:R-:W2:Y:S04]  /*6e3e0*/  LDL.LU R21, [R1+0x134] ;  /* 0x0001340001157983 */ /* 0x000ea80000300800 */
[----:B------:R0:W-:Y:S04]  /*6e3f0*/  STL.64 [R1+0x3760], R14 ;  /* 0x0037600e01007387 */ /* 0x0001e80000100a00 */
[----:B------:R-:W-:Y:S04]  /*6e400*/  STL.64 [R1+0x3758], R12 ;  /* 0x0037580c01007387 */ /* 0x000fe80000100a00 */
[----:B0-----:R-:W2:Y:S04]  /*6e410*/  LDL.LU R14, [R1+0x318] ;  /* 0x00031800010e7983 */ /* 0x001ea80000300800 */
[----:B------:R-:W2:Y:S01]  /*6e420*/  LDL.LU R15, [R1+0x31c] ;  /* 0x00031c00010f7983 */ /* 0x000ea20000300800 */
[----:B----4-:R-:W-:Y:S03]  /*6e430*/  HMMA.16816.F32 R24, R8, R26, R4 ;  /* 0x0000001a0818723c */ /* 0x010fe60000001804 */
[----:B------:R-:W4:Y:S04]  /*6e440*/  LDL.LU.64 R6, [R1+0x39a0] ;  /* 0x0039a00001067983 */ /* 0x000f280000300a00 */
[----:B------:R-:W4:-:S12]  /*6e450*/  LDL.LU.64 R4, [R1+0x3998] ;  /* 0x0039980001047983 */ /* 0x000f180000300a00 */
[----:B------:R-:W-:Y:S04]  /*6e460*/  STL.64 [R1+0x90], R24 ;  /* 0x0000901801007387 */ /* 0x000fe80000100a00 */
[----:B------:R0:W-:Y:S04]  /*6e470*/  STL.64 [R1+0x98], R26 ;  /* 0x0000981a01007387 */ /* 0x0001e80000100a00 */
[----:B0-----:R-:W4:Y:S02]  /*6e480*/  LDL.LU.64 R26, [R1+0x3990] ;  /* 0x00399000011a7983 */ /* 0x001f240000300a00 */
[----:B----4-:R-:W-:Y:S02]  /*6e490*/  HMMA.16816.F32 R24, R8, R26, R4 ;  /* 0x0000001a0818723c */ /* 0x010fe40000001804 */
[----:B------:R-:W4:Y:S04]  /*6e4a0*/  LDL.LU.64 R6, [R1+0x3988] ;  /* 0x0039880001067983 */ /* 0x000f280000300a00 */
[----:B------:R-:W4:-:S13]  /*6e4b0*/  LDL.LU.64 R4, [R1+0x3980] ;  /* 0x0039800001047983 */ /* 0x000f1a0000300a00 */
        /* <DEDUP_REMOVED lines=30> */
[----:B------:R-:W-:Y:S04]  /*6e6a0*/  STL.64 [R1], R24 ;  /* 0x0000001801007387 */ /* 0x000fe80000100a00 */
        /* <DEDUP_REMOVED lines=17> */
[----:B------:R-:W-:Y:S01]  /*6e7c0*/  STL.64 [R1+0xa0], R24 ;  /* 0x0000a01801007387 */ /* 0x000fe20000100a00 */
[----:B------:R-:W-:-:S03]  /*6e7d0*/  IMAD.MOV.U32 R3, RZ, RZ, R27 ;  /* 0x000000ffff037224 */ /* 0x000fc600078e001b */
[----:B------:R0:W-:Y:S04]  /*6e7e0*/  STL [R1+0xa8], R26 ;  /* 0x0000a81a01007387 */ /* 0x0001e80000100800 */
[----:B0-----:R-:W4:Y:S02]  /*6e7f0*/  LDL.LU.64 R26, [R1+0x38b8] ;  /* 0x0038b800011a7983 */ /* 0x001f240000300a00 */
[----:B----4-:R-:W-:Y:S02]  /*6e800*/  HMMA.16816.F32 R24, R8, R26, R4 ;  /* 0x0000001a0818723c */ /* 0x010fe40000001804 */
[----:B------:R-:W2:Y:S04]  /*6e810*/  LDL.LU.64 R6, [R1+0x38b0] ;  /* 0x0038b00001067983 */ /* 0x000ea80000300a00 */
[----:B------:R-:W2:-:S13]  /*6e820*/  LDL.LU.64 R4, [R1+0x38a8] ;  /* 0x0038a80001047983 */ /* 0x000e9a0000300a00 */
[----:B------:R-:W-:Y:S04]  /*6e830*/  STL.64 [R1+0x70], R24 ;  /* 0x0000701801007387 */ /* 0x000fe80000100a00 */
[----:B------:R0:W-:Y:S04]  /*6e840*/  STL.64 [R1+0x78], R26 ;  /* 0x0000781a01007387 */ /* 0x0001e80000100a00 */
[----:B0-----:R-:W4:Y:S04]  /*6e850*/  LDL.LU.64 R26, [R1+0x38a0] ;  /* 0x0038a000011a7983 */ /* 0x001f280000300a00 */
[----:B------:R-:W3:Y:S01]  /*6e860*/  LDL.LU.64 R24, [R1+0x3898] ;  /* 0x0038980001187983 */ /* 0x000ee20000300a00 */
[----:B--2---:R-:W-:Y:S03]  /*6e870*/  HMMA.16816.F32 R12, R8, R14, R4 ;  /* 0x0000000e080c723c */ /* 0x004fe60000001804 */
[----:B------:R-:W2:Y:S04]  /*6e880*/  LDL.LU.64 R6, [R1+0x3890] ;  /* 0x0038900001067983 */ /* 0x000ea80000300a00 */
[----:B------:R-:W2:Y:S01]  /*6e890*/  LDL.LU.64 R4, [R1+0x3888] ;  /* 0x0038880001047983 */ /* 0x000ea20000300a00 */
[----:B------:R-:W-:-:S02]  /*6e8a0*/  IMAD.MOV.U32 R9, RZ, RZ, R28 ;  /* 0x000000ffff097224 */ /* 0x000fc400078e001c */
[----:B---3--:R-:W-:Y:S02]  /*6e8b0*/  IMAD.MOV.U32 R8, RZ, RZ, R25 ;  /* 0x000000ffff087224 */ /* 0x008fe400078e0019 */
[----:B------:R-:W3:Y:S04]  /*6e8c0*/  LDL.LU R25, [R1+0x3880] ;  /* 0x0038800001197983 */ /* 0x000ee80000300800 */
[----:B------:R-:W-:Y:S04]  /*6e8d0*/  STL.64 [R1+0x3848], R8 ;  /* 0x0038480801007387 */ /* 0x000fe80000100a00 */
[----:B------:R-:W-:Y:S04]  /*6e8e0*/  STL.64 [R1+0x3770], R14 ;  /* 0x0037700e01007387 */ /* 0x000fe80000100a00 */
[----:B------:R0:W-:Y:S02]  /*6e8f0*/  STL.64 [R1+0x3768], R12 ;  /* 0x0037680c01007387 */ /* 0x0001e40000100a00 */
[----:B0-----:R-:W-:-:S02]  /*6e900*/  IMAD.MOV.U32 R12, RZ, RZ, R29 ;  /* 0x000000ffff0c7224 */ /* 0x001fc400078e001d */
[----:B------:R-:W-:-:S07]  /*6e910*/  IMAD.MOV.U32 R13, RZ, RZ, R0 ;  /* 0x000000ffff0d7224 */ /* 0x000fce00078e0000 */
[----:B--2---:R-:W-:Y:S01]  /*6e920*/  HMMA.16816.F32 R12, R4, R12, R16 ;  /* 0x0000000c040c723c */ /* 0x004fe20000001810 */
[----:B------:R-:W3:Y:S04]  /*6e930*/  LDL.LU.64 R18, [R1+0x3878] ;  /* 0x0038780001127983 */ /* 0x000ee80000300a00 */
[----:B------:R-:W3:Y:S01]  /*6e940*/  LDL.LU.64 R16, [R1+0x3870] ;  /* 0x0038700001107983 */ /* 0x000ee20000300a00 */
[----:B----4-:R-:W-:Y:S02]  /*6e950*/  IMAD.MOV.U32 R8, RZ, RZ, R27 ;  /* 0x000000ffff087224 */ /* 0x010fe400078e001b */
[----:B------:R-:W-:-:S11]  /*6e960*/  IMAD.MOV.U32 R9, RZ, RZ, R26 ;  /* 0x000000ffff097224 */ /* 0x000fd600078e001a */
[----:B------:R-:W-:Y:S02]  /*6e970*/  IMAD.MOV.U32 R2, RZ, RZ, R14 ;  /* 0x000000ffff027224 */ /* 0x000fe400078e000e */
[----:B------:R-:W-:Y:S01]  /*6e980*/  IMAD.MOV.U32 R0, RZ, RZ, R15 ;  /* 0x000000ffff007224 */ /* 0x000fe200078e000f */
[----:B---3--:R-:W-:-:S15]  /*6e990*/  HMMA.16816.F32 R24, R4, R24, R16 ;  /* 0x000000180418723c */ /* 0x008fde0000001810 */
[----:B------:R-:W-:-:S04]  /*6e9a0*/  NOP ;  /* 0x0000000000007918 */ /* 0x000fc80000000000 */
[----:B------:R-:W-:Y:S02]  /*6e9b0*/  IMAD.MOV.U32 R15, RZ, RZ, R26 ;  /* 0x000000ffff0f7224 */ /* 0x000fe400078e001a */
[----:B------:R-:W-:Y:S02]  /*6e9c0*/  IMAD.MOV.U32 R14, RZ, RZ, R27 ;  /* 0x000000ffff0e7224 */ /* 0x000fe400078e001b */
[----:B------:R-:W-:Y:S01]  /*6e9d0*/  IMAD.MOV.U32 R17, RZ, RZ, R24 ;  /* 0x000000ffff117224 */ /* 0x000fe200078e0018 */
[----:B------:R-:W2:Y:S01]  /*6e9e0*/  LDL.LU.64 R26, [R1+0x3868] ;  /* 0x00386800011a7983 */ /* 0x000ea20000300a00 */
[----:B------:R-:W-:-:S03]  /*6e9f0*/  IMAD.MOV.U32 R16, RZ, RZ, R25 ;  /* 0x000000ffff107224 */ /* 0x000fc600078e0019 */
        /* <DEDUP_REMOVED lines=8> */
[----:B------:R-:W2:Y:S04]  /*6ea80*/  LDL.LU R25, [R1+0x94] ;  /* 0x0000940001197983 */ /* 0x000ea80000300800 */
[----:B------:R-:W2:Y:S04]  /*6ea90*/  LDL.LU R26, [R1+0x98] ;  /* 0x00009800011a7983 */ /* 0x000ea80000300800 */
[----:B------:R-:W2:Y:S01]  /*6eaa0*/  LDL.LU R27, [R1+0x9c] ;  /* 0x00009c00011b7983 */ /* 0x000ea20000300800 */
[----:B---3--:R-:W-:Y:S03]  /*6eab0*/  HMMA.16816.F32 R20, R4, R8, R20 ;  /* 0x000000080414723c */ /* 0x008fe60000001814 */
[----:B------:R-:W2:Y:S01]  /*6eac0*/  LDL.LU.64 R8, [R1+0x3848] ;  /* 0x0038480001087983 */ /* 0x000ea20000300a00 */
[----:B------:R-:W-:-:S02]  /*6ead0*/  IMAD.MOV.U32 R28, RZ, RZ, R12 ;  /* 0x000000ffff1c7224 */ /* 0x000fc400078e000c */
[----:B------:R-:W-:-:S13]  /*6eae0*/  IMAD.MOV.U32 R29, RZ, RZ, R13 ;  /* 0x000000ffff1d7224 */ /* 0x000fda00078e000d */
[----:B------:R-:W-:Y:S04]  /*6eaf0*/  STL.64 [R1+0x3728], R22 ;  /* 0x0037281601007387 */ /* 0x000fe80000100a00 */
[----:B------:R-:W-:Y:S01]  /*6eb00*/  STL.64 [R1+0x3720], R20 ;  /* 0x0037201401007387 */ /* 0x000fe20000100a00 */
[----:B--2---:R-:W-:-:S15]  /*6eb10*/  HMMA.16816.F32 R8, R4, R8, R24 ;  /* 0x000000080408723c */ /* 0x004fde0000001818 */
[----:B------:R-:W-:-:S04]  /*6eb20*/  NOP ;  /* 0x0000000000007918 */ /* 0x000fc80000000000 */
[----:B------:R-:W-:Y:S04]  /*6eb30*/  STL.64 [R1+0x3748], R10 ;  /* 0x0037480a01007387 */ /* 0x000fe80000100a00 */
[----:B------:R-:W-:Y:S04]  /*6eb40*/  STL.64 [R1+0x3740], R8 ;  /* 0x0037400801007387 */ /* 0x000fe80000100a00 */
[----:B------:R-:W2:Y:S04]  /*6eb50*/  LDL.LU R26, [R1+0x128] ;  /* 0x00012800011a7983 */ /* 0x000ea80000300800 */
[----:B------:R-:W2:Y:S04]  /*6eb60*/  LDL.LU R27, [R1+0x12c] ;  /* 0x00012c00011b7983 */ /* 0x000ea80000300800 */
[----:B------:R-:W3:Y:S04]  /*6eb70*/  LDL.LU R12, [R1+0x2f0] ;  /* 0x0002f000010c7983 */ /* 0x000ee80000300800 */
[----:B------:R-:W3:Y:S04]  /*6eb80*/  LDL.LU R13, [R1+0x2f4] ;  /* 0x0002f400010d7983 */ /* 0x000ee80000300800 */
[----:B---3--:R0:W-:Y:S04]  /*6eb90*/  STL.64 [R1+0x3788], R12 ;  /* 0x0037880c01007387 */ /* 0x0081e80000100a00 */
[----:B--2---:R-:W-:Y:S04]  /*6eba0*/  STL.64 [R1+0x3750], R26 ;  /* 0x0037501a01007387 */ /* 0x004fe80000100a00 */
[----:B0-----:R-:W2:Y:S04]  /*6ebb0*/  LDL.LU R12, [R1+0x2e0] ;  /* 0x0002e000010c7983 */ /* 0x001ea80000300800 */
[----:B------:R-:W2:Y:S01]  /*6ebc0*/  LDL.LU R13, [R1+0x2e4] ;  /* 0x0002e400010d7983 */ /* 0x000ea20000300800 */
[----:B------:R-:W-:-:S02]  /*6ebd0*/  IMAD.MOV.U32 R9, RZ, RZ, R16 ;  /* 0x000000ffff097224 */ /* 0x000fc400078e0010 */
[----:B------:R-:W-:Y:S01]  /*6ebe0*/  IMAD.MOV.U32 R8, RZ, RZ, R17 ;  /* 0x000000ffff087224 */ /* 0x000fe200078e0011 */
[----:B--2---:R-:W-:Y:S04]  /*6ebf0*/  STL.64 [R1+0x37a0], R12 ;  /* 0x0037a00c01007387 */ /* 0x004fe80000100a00 */
[----:B------:R-:W2:Y:S04]  /*6ec00*/  LDL.LU R16, [R1+0x2d0] ;  /* 0x0002d00001107983 */ /* 0x000ea80000300800 */
[----:B------:R-:W2:Y:S04]  /*6ec10*/  LDL.LU R17, [R1+0x2d4] ;  /* 0x0002d40001117983 */ /* 0x000ea80000300800 */
[----:B--2---:R0:W-:Y:S04]  /*6ec20*/  STL.64 [R1+0x37a8], R16 ;  /* 0x0037a81001007387 */ /* 0x0041e80000100a00 */
[----:B0-----:R-:W2:Y:S04]  /*6ec30*/  LDL.LU R16, [R1+0x260] ;  /* 0x0002600001107983 */ /* 0x001ea80000300800 */
[----:B------:R-:W2:Y:S01]  /*6ec40*/  LDL.LU R17, [R1+0x264] ;  /* 0x0002640001117983 */ /* 0x000ea20000300800 */
[----:B------:R-:W-:-:S02]  /*6ec50*/  IMAD.MOV.U32 R11, RZ, RZ, R14 ;  /* 0x000000ffff0b7224 */ /* 0x000fc400078e000e */
[----:B------:R-:W-:Y:S01]  /*6ec60*/  IMAD.MOV.U32 R10, RZ, RZ, R15 ;  /* 0x000000ffff0a7224 */ /* 0x000fe200078e000f */
[----:B--2---:R0:W-:Y:S04]  /*6ec70*/  STL.64 [R1+0x37c0], R16 ;  /* 0x0037c01001007387 */ /* 0x0041e80000100a00 */
[----:B------:R-:W2:Y:S04]  /*6ec80*/  LDL.LU R12, [R1+0xb0] ;  /* 0x0000b000010c7983 */ /* 0x000ea80000300800 */
[----:B------:R-:W2:Y:S04]  /*6ec90*/  LDL.LU R13, [R1+0xb4] ;  /* 0x0000b400010d7983 */ /* 0x000ea80000300800 */
[----:B------:R-:W3:Y:S04]  /*6eca0*/  LDL.LU R14, [R1+0xb8] ;  /* 0x0000b800010e7983 */ /* 0x000ee80000300800 */
[----:B------:R-:W3:Y:S04]  /*6ecb0*/  LDL.LU R15, [R1+0xbc] ;  /* 0x0000bc00010f7983 */ /* 0x000ee80000300800 */
[----:B0-----:R-:W4:Y:S04]  /*6ecc0*/  LDL.LU R16, [R1+0x230] ;  /* 0x0002300001107983 */ /* 0x001f280000300800 */
[----:B------:R-:W4:Y:S04]  /*6ecd0*/  LDL.LU R17, [R1+0x234] ;  /* 0x0002340001117983 */ /* 0x000f280000300800 */
[----:B----4-:R0:W-:Y:S04]  /*6ece0*/  STL.64 [R1+0x37d8], R16 ;  /* 0x0037d81001007387 */ /* 0x0101e80000100a00 */
[----:B------:R-:W4:Y:S04]  /*6ecf0*/  LDL.LU R20, [R1+0x210] ;  /* 0x0002100001147983 */ /* 0x000f280000300800 */
[----:B------:R-:W4:Y:S04]  /*6ed00*/  LDL.LU R21, [R1+0x214] ;  /* 0x0002140001157983 */ /* 0x000f280000300800 */
[----:B----4-:R1:W-:Y:S04]  /*6ed10*/  STL.64 [R1+0x37e0], R20 ;  /* 0x0037e01401007387 */ /* 0x0103e80000100a00 */
[----:B0-----:R-:W4:Y:S04]  /*6ed20*/  LDL.LU R16, [R1+0x10] ;  /* 0x0000100001107983 */ /* 0x001f280000300800 */
[----:B------:R-:W4:Y:S04]  /*6ed30*/  LDL.LU R17, [R1+0x14] ;  /* 0x0000140001117983 */ /* 0x000f280000300800 */
[----:B------:R-:W2:Y:S04]  /*6ed40*/  LDL.LU R18, [R1+0x18] ;  /* 0x0000180001127983 */ /* 0x000ea80000300800 */
[----:B------:R-:W2:Y:S04]  /*6ed50*/  LDL.LU R19, [R1+0x1c] ;  /* 0x00001c0001137983 */ /* 0x000ea80000300800 */
[----:B--2---:R-:W-:Y:S04]  /*6ed60*/  STL.64 [R1+0x37f0], R18 ;  /* 0x0037f01201007387 */ /* 0x004fe80000100a00 */
[----:B----4-:R0:W-:Y:S04]  /*6ed70*/  STL.64 [R1+0x37e8], R16 ;  /* 0x0037e81001007387 */ /* 0x0101e80000100a00 */
[----:B-1----:R-:W2:Y:S04]  /*6ed80*/  LDL.LU R20, [R1+0x200] ;  /* 0x0002000001147983 */ /* 0x002ea80000300800 */
[----:B------:R-:W2:Y:S04]  /*6ed90*/  LDL.LU R21, [R1+0x204] ;  /* 0x0002040001157983 */ /* 0x000ea80000300800 */
[----:B--2---:R1:W-:Y:S04]  /*6eda0*/  STL.64 [R1+0x37f8], R20 ;  /* 0x0037f81401007387 */ /* 0x0043e80000100a00 */
[----:B0-----:R-:W2:Y:S04]  /*6edb0*/  LDL.LU R16, [R1+0x20] ;  /* 0x0000200001107983 */ /* 0x001ea80000300800 */
[----:B------:R-:W2:Y:S04]  /*6edc0*/  LDL.LU R17, [R1+0x24] ;  /* 0x0000240001117983 */ /* 0x000ea80000300800 */
[----:B------:R-:W4:Y:S04]  /*6edd0*/  LDL.LU R18, [R1+0x28] ;  /* 0x0000280001127983 */ /* 0x000f280000300800 */
[----:B------:R-:W4:Y:S04]  /*6ede0*/  LDL.LU R19, [R1+0x2c] ;  /* 0x00002c0001137983 */ /* 0x000f280000300800 */
[----:B----4-:R-:W-:Y:S04]  /*6edf0*/  STL.64 [R1+0x3808], R18 ;  /* 0x0038081201007387 */ /* 0x010fe80000100a00 */
[----:B--2---:R0:W-:Y:S04]  /*6ee00*/  STL.64 [R1+0x3800], R16 ;  /* 0x0038001001007387 */ /* 0x0041e80000100a00 */
        /* <DEDUP_REMOVED lines=8> */
[----:B--2---:R-:W-:Y:S04]  /*6ee90*/  STL.64 [R1+0x3818], R16 ;  /* 0x0038181001007387 */ /* 0x004fe80000100a00 */
[----:B-1----:R-:W2:Y:S04]  /*6eea0*/  LDL.LU R20, [R1+0x1c0] ;  /* 0x0001c00001147983 */ /* 0x002ea80000300800 */
[----:B------:R-:W2:Y:S04]  /*6eeb0*/  LDL.LU R21, [R1+0x1c4] ;  /* 0x0001c40001157983 */ /* 0x000ea80000300800 */
[----:B--2---:R0:W-:Y:S04]  /*6eec0*/  STL.64 [R1+0x3828], R20 ;  /* 0x0038281401007387 */ /* 0x0041e80000100a00 */
[----:B0-----:R-:W2:Y:S04]  /*6eed0*/  LDL.LU R20, [R1+0x1a0] ;  /* 0x0001a00001147983 */ /* 0x001ea80000300800 */
[----:B------:R-:W2:Y:S04]  /*6eee0*/  LDL.LU R21, [R1+0x1a4] ;  /* 0x0001a40001157983 */ /* 0x000ea80000300800 */
[----:B------:R-:W4:Y:S04]  /*6eef0*/  LDL.LU R16, [R1+0xf0] ;  /* 0x0000f00001107983 */ /* 0x000f280000300800 */
[----:B------:R-:W4:Y:S04]  /*6ef00*/  LDL.LU R17, [R1+0xf4] ;  /* 0x0000f40001117983 */ /* 0x000f280000300800 */
[----:B------:R-:W2:Y:S04]  /*6ef10*/  LDL.LU R18, [R1+0xf8] ;  /* 0x0000f80001127983 */ /* 0x000ea80000300800 */
[----:B------:R-:W2:Y:S04]  /*6ef20*/  LDL.LU R19, [R1+0xfc] ;  /* 0x0000fc0001137983 */ /* 0x000ea80000300800 */
[----:B--2---:R-:W-:Y:S04]  /*6ef30*/  STL.64 [R1+0x3838], R18 ;  /* 0x0038381201007387 */ /* 0x004fe80000100a00 */
[----:B----4-:R0:W-:Y:S04]  /*6ef40*/  STL.64 [R1+0x3830], R16 ;  /* 0x0038301001007387 */ /* 0x0101e80000100a00 */
[----:B0-----:R-:W2:Y:S04]  /*6ef50*/  LDL.LU R16, [R1+0x100] ;  /* 0x0001000001107983 */ /* 0x001ea80000300800 */
[----:B------:R-:W2:Y:S04]  /*6ef60*/  LDL.LU R17, [R1+0x104] ;  /* 0x0001040001117983 */ /* 0x000ea80000300800 */
[----:B------:R-:W2:Y:S04]  /*6ef70*/  LDL.LU R18, [R1+0x108] ;  /* 0x0001080001127983 */ /* 0x000ea80000300800 */
[----:B------:R-:W2:Y:S04]  /*6ef80*/  LDL.LU R19, [R1+0x10c] ;  /* 0x00010c0001137983 */ /* 0x000ea80000300800 */
[----:B---3--:R-:W-:Y:S04]  /*6ef90*/  STL.64 [R1+0x37b8], R14 ;  /* 0x0037b80e01007387 */ /* 0x008fe80000100a00 */
[----:B------:R0:W-:Y:S04]  /*6efa0*/  STL.64 [R1+0x37b0], R12 ;  /* 0x0037b00c01007387 */ /* 0x0001e80000100a00 */
[----:B0-----:R-:W3:Y:S04]  /*6efb0*/  LDL.LU R12, [R1+0x80] ;  /* 0x00008000010c7983 */ /* 0x001ee80000300800 */
[----:B------:R-:W3:Y:S04]  /*6efc0*/  LDL.LU R13, [R1+0x84] ;  /* 0x00008400010d7983 */ /* 0x000ee80000300800 */
[----:B------:R-:W4:Y:S04]  /*6efd0*/  LDL.LU R14, [R1+0x88] ;  /* 0x00008800010e7983 */ /* 0x000f280000300800 */
[----:B------:R-:W4:Y:S04]  /*6efe0*/  LDL.LU R15, [R1+0x8c] ;  /* 0x00008c00010f7983 */ /* 0x000f280000300800 */
[----:B----4-:R-:W-:Y:S04]  /*6eff0*/  STL.64 [R1+0x37d0], R14 ;  /* 0x0037d00e01007387 */ /* 0x010fe80000100a00 */
[----:B---3--:R0:W-:Y:S04]  /*6f000*/  STL.64 [R1+0x37c8], R12 ;  /* 0x0037c80c01007387 */ /* 0x0081e80000100a00 */
[----:B0-----:R-:W3:Y:S04]  /*6f010*/  LDL.LU R12, [R1] ;  /* 0x00000000010c7983 */ /* 0x001ee80000300800 */
[----:B------:R-:W3:Y:S04]  /*6f020*/  LDL.LU R13, [R1+0x4] ;  /* 0x00000400010d7983 */ /* 0x000ee80000300800 */
[----:B------:R-:W3:Y:S04]  /*6f030*/  LDL.LU R14, [R1+0x8] ;  /* 0x00000800010e7983 */ /* 0x000ee80000300800 */
[----:B------:R-:W3:Y:S04]  /*6f040*/  LDL.LU R15, [R1+0xc] ;  /* 0x00000c00010f7983 */ /* 0x000ee80000300800 */
[----:B------:R-:W-:Y:S04]  /*6f050*/  STL.64 [R1+0x3780], R10 ;  /* 0x0037800a01007387 */ /* 0x000fe80000100a00 */
[----:B------:R0:W-:Y:S04]  /*6f060*/  STL.64 [R1+0x3778], R8 ;  /* 0x0037780801007387 */ /* 0x0001e80000100a00 */
[----:B0-----:R-:W4:Y:S04]  /*6f070*/  LDL.LU R8, [R1+0x70] ;  /* 0x0000700001087983 */ /* 0x001f280000300800 */
[----:B------:R-:W4:Y:S04]  /*6f080*/  LDL.LU R9, [R1+0x74] ;  /* 0x0000740001097983 */ /* 0x000f280000300800 */
[----:B------:R-:W3:Y:S04]  /*6f090*/  LDL.LU R10, [R1+0x78] ;  /* 0x00007800010a7983 */ /* 0x000ee80000300800 */
[----:B------:R-:W3:Y:S01]  /*6f0a0*/  LDL.LU R11, [R1+0x7c] ;  /* 0x00007c00010b7983 */ /* 0x000ee20000300800 */
[----:B--2---:R-:W-:Y:S01]  /*6f0b0*/  HMMA.16816.F32 R20, R4, R20, R16 ;  /* 0x000000140414723c */ /* 0x004fe20000001810 */
[----:B------:R-:W-:-:S02]  /*6f0c0*/  IMAD.MOV.U32 R24, RZ, RZ, R28 ;  /* 0x000000ffff187224 */ /* 0x000fc400078e001c */
[----:B------:R-:W-:-:S15]  /*6f0d0*/  IMAD.MOV.U32 R27, RZ, RZ, R0 ;  /* 0x000000ffff1b7224 */ /* 0x000fde00078e0000 */
[----:B------:R-:W-:Y:S01]  /*6f0e0*/  NOP ;  /* 0x0000000000007918 */ /* 0x000fe20000000000 */
[----:B------:R-:W-:Y:S01]  /*6f0f0*/  IMAD.MOV.U32 R0, RZ, RZ, R20 ;  /* 0x000000ffff007224 */ /* 0x000fe200078e0014 */
[----:B---3--:R0:W-:Y:S04]  /*6f100*/  STL.64 [R1+0x3798], R10 ;  /* 0x0037980a01007387 */ /* 0x0081e80000100a00 */
[----:B----4-:R1:W-:Y:S01]  /*6f110*/  STL.64 [R1+0x3790], R8 ;  /* 0x0037900801007387 */ /* 0x0103e20000100a00 */
[----:B0-----:R-:W-:-:S03]  /*6f120*/  IMAD.MOV.U32 R11, RZ, RZ, R3 ;  /* 0x000000ffff0b7224 */ /* 0x001fc600078e0003 */
[----:B-1----:R-:W2:Y:S04]  /*6f130*/  LDL.LU R8, [R1+0xa0] ;  /* 0x0000a00001087983 */ /* 0x002ea80000300800 */
[----:B------:R-:W2:Y:S04]  /*6f140*/  LDL.LU R9, [R1+0xa4] ;  /* 0x0000a40001097983 */ /* 0x000ea80000300800 */
[----:B------:R-:W2:Y:S04]  /*6f150*/  LDL.LU R10, [R1+0xa8] ;  /* 0x0000a800010a7983 */ /* 0x000ea80000300800 */
[----:B------:R-:W3:Y:S04]  /*6f160*/  LDL.LU R3, [R1+0x3844] ;  /* 0x0038440001037983 */ /* 0x000ee80000300800 */
[----:B------:R-:W4:Y:S04]  /*6f170*/  LDL.LU R28, [R1+0x3840] ;  /* 0x00384000011c7983 */ /* 0x000f280000300800 */
[----:B------:R-:W2:Y:S04]  /*6f180*/  LDL.LU.64 R18, [R1+0x3838] ;  /* 0x0038380001127983 */ /* 0x000ea80000300a00 */
[----:B------:R-:W2:Y:S04]  /*6f190*/  LDL.LU.64 R16, [R1+0x3830] ;  /* 0x0038300001107983 */ /* 0x000ea80000300a00 */
[----:B------:R0:W-:Y:S04]  /*6f1a0*/  STL [R1+0xd4], R21 ;  /* 0x0000d41501007387 */ /* 0x0001e80000100800 */
[----:B------:R2:W-:Y:S04]  /*6f1b0*/  STL [R1+0xd8], R22 ;  /* 0x0000d81601007387 */ /* 0x0005e80000100800 */
[----:B0-----:R-:W2:Y:S01]  /*6f1c0*/  LDL.LU.64 R20, [R1+0x3828] ;  /* 0x0038280001147983 */ /* 0x001ea20000300a00 */
[----:B------:R-:W-:-:S02]  /*6f1d0*/  IMAD.MOV.U32 R26, RZ, RZ, R2 ;  /* 0x000000ffff1a7224 */ /* 0x000fc400078e0002 */
        /* <DEDUP_REMOVED lines=20> */
[----:B------:R-:W2:Y:S01]  /*6f320*/  LDL.LU.64 R16, [R1+0x37d8] ;  /* 0x0037d80001107983 */ /* 0x000ea20000300a00 */
[----:B------:R-:W-:-:S15]  /*6f330*/  IMAD.MOV.U32 R25, RZ, RZ, R29 ;  /* 0x000000ffff197224 */ /* 0x000fde00078e001d */
[----:B------:R-:W-:Y:S01]  /*6f340*/  NOP ;  /* 0x0000000000007918 */ /* 0x000fe20000000000 */
[----:B------:R-:W-:Y:S04]  /*6f350*/  STL.64 [R1+0x30], R20 ;  /* 0x0000301401007387 */ /* 0x000fe80000100a00 */
[----:B------:R-:W-:Y:S01]  /*6f360*/  STL.64 [R1+0x38], R22 ;  /* 0x0000381601007387 */ /* 0x000fe20000100a00 */
[----:B--2---:R-:W-:Y:S03]  /*6f370*/  HMMA.16816.F32 R16, R4, R16, R12 ;  /* 0x000000100410723c */ /* 0x004fe6000000180c */
[----:B------:R-:W2:Y:S04]  /*6f380*/  LDL.LU.64 R14, [R1+0x37d0] ;  /* 0x0037d000010e7983 */ /* 0x000ea80000300a00 */
[----:B------:R-:W2:-:S12]  /*6f390*/  LDL.LU.64 R12, [R1+0x37c8] ;  /* 0x0037c800010c7983 */ /* 0x000e980000300a00 */
[----:B------:R-:W-:Y:S01]  /*6f3a0*/  IMAD.MOV.U32 R29, RZ, RZ, R17 ;  /* 0x000000ffff1d7224 */ /* 0x000fe200078e0011 */
[----:B------:R0:W-:Y:S04]  /*6f3b0*/  STL [R1+0x10], R16 ;  /* 0x0000101001007387 */ /* 0x0001e80000100800 */
[----:B0-----:R-:W2:Y:S01]  /*6f3c0*/  LDL.LU.64 R16, [R1+0x37c0] ;  /* 0x0037c00001107983 */ /* 0x001ea20000300a00 */
[----:B----4-:R-:W-:Y:S02]  /*6f3d0*/  IMAD.MOV.U32 R22, RZ, RZ, R28 ;  /* 0x000000ffff167224 */ /* 0x010fe400078e001c */
[----:B---3--:R-:W-:Y:S02]  /*6f3e0*/  IMAD.MOV.U32 R23, RZ, RZ, R3 ;  /* 0x000000ffff177224 */ /* 0x008fe400078e0003 */
[----:B------:R-:W-:-:S02]  /*6f3f0*/  IMAD.MOV.U32 R28, RZ, RZ, R18 ;  /* 0x000000ffff1c7224 */ /* 0x000fc400078e0012 */
[----:B------:R-:W-:Y:S02]  /*6f400*/  IMAD.MOV.U32 R3, RZ, RZ, R19 ;  /* 0x000000ffff037224 */ /* 0x000fe400078e0013 */
[----:B--2---:R-:W-:Y:S01]  /*6f410*/  HMMA.16816.F32 R16, R4, R16, R12 ;  /* 0x000000100410723c */ /* 0x004fe2000000180c */
[----:B------:R-:W2:Y:S04]  /*6f420*/  LDL.LU.64 R14, [R1+0x37b8] ;  /* 0x0037b800010e7983 */ /* 0x000ea80000300a00 */
[----:B------:R-:W2:-:S14]  /*6f430*/  LDL.LU.64 R12, [R1+0x37b0] ;  /* 0x0037b000010c7983 */ /* 0x000e9c0000300a00 */
[----:B------:R0:W-:Y:S04]  /*6f440*/  STL.64 [R1], R16 ;  /* 0x0000001001007387 */ /* 0x0001e80000100a00 */
[----:B------:R2:W-:Y:S04]  /*6f450*/  STL.64 [R1+0x8], R18 ;  /* 0x0000081201007387 */ /* 0x0005e80000100a00 */
[----:B0-----:R-:W2:Y:S02]  /*6f460*/  LDL.LU.64 R16, [R1+0x37a8] ;  /* 0x0037a80001107983 */ /* 0x001ea40000300a00 */
[----:B--2---:R-:W-:Y:S02]  /*6f470*/  HMMA.16816.F32 R16, R4, R16, R12 ;  /* 0x000000100410723c */ /* 0x004fe4000000180c */
[----:B------:R-:W2:-:S15]  /*6f480*/  LDL.LU.64 R12, [R1+0x37a0] ;  /* 0x0037a000010c7983 */ /* 0x000e9e0000300a00 */
[----:B------:R-:W-:Y:S02]  /*6f490*/  NOP ;  /* 0x0000000000007918 */ /* 0x000fe40000000000 */
[----:B------:R0:W-:Y:S04]  /*6f4a0*/  STL [R1+0x369c], R16 ;  /* 0x00369c1001007387 */ /* 0x0001e80000100800 */
[----:B------:R1:W-:Y:S04]  /*6f4b0*/  STL [R1+0x3698], R17 ;  /* 0x0036981101007387 */ /* 0x0003e80000100800 */
[----:B------:R-:W-:Y:S04]  /*6f4c0*/  STL [R1+0x3694], R18 ;  /* 0x0036941201007387 */ /* 0x000fe80000100800 */
[----:B------:R-:W-:Y:S04]  /*6f4d0*/  STL [R1+0x3690], R19 ;  /* 0x0036901301007387 */ /* 0x000fe80000100800 */
[----:B0-----:R-:W3:Y:S04]  /*6f4e0*/  LDL.LU R16, [R1+0x300] ;  /* 0x0003000001107983 */ /* 0x001ee80000300800 */
[----:B-1----:R-:W3:Y:S01]  /*6f4f0*/  LDL.LU R17, [R1+0x304] ;  /* 0x0003040001117983 */ /* 0x002ee20000300800 */
        /* <DEDUP_REMOVED lines=9> */
[----:B------:R-:W-:Y:S04]  /*6f590*/  STL.64 [R1+0xc0], R12 ;  /* 0x0000c00c01007387 */ /* 0x000fe80000100a00 */
[----:B------:R0:W-:Y:S04]  /*6f5a0*/  STL.64 [R1+0xc8], R14 ;  /* 0x0000c80e01007387 */ /* 0x0001e80000100a00 */
[----:B0-----:R-:W3:Y:S04]  /*6f5b0*/  LDL.LU.64 R14, [R1+0x3770] ;  /* 0x00377000010e7983 */ /* 0x001ee80000300a00 */
[----:B------:R-:W3:Y:S02]  /*6f5c0*/  LDL.LU.64 R12, [R1+0x3768] ;  /* 0x00376800010c7983 */ /* 0x000ee40000300a00 */
[----:B---3--:R-:W-:Y:S02]  /*6f5d0*/  HMMA.16816.F32 R4, R4, R16, R12 ;  /* 0x000000100404723c */ /* 0x008fe4000000180c */
[----:B------:R-:W3:Y:S04]  /*6f5e0*/  LDL.LU.64 R14, [R1+0x3760] ;  /* 0x00376000010e7983 */ /* 0x000ee80000300a00 */
[----:B------:R-:W3:-:S13]  /*6f5f0*/  LDL.LU.64 R12, [R1+0x3758] ;  /* 0x00375800010c7983 */ /* 0x000eda0000300a00 */
[----:B------:R-:W-:Y:S02]  /*6f600*/  IMAD.MOV.U32 R18, RZ, RZ, R7 ;  /* 0x000000ffff127224 */ /* 0x000fe400078e0007 */
[----:B------:R-:W-:Y:S01]  /*6f610*/  IMAD.MOV.U32 R17, RZ, RZ, R6 ;  /* 0x000000ffff117224 */ /* 0x000fe200078e0006 */
[----:B------:R-:W-:Y:S01]  /*6f620*/  STL [R1+0x90], R4 ;  /* 0x0000900401007387 */ /* 0x000fe20000100800 */
[----:B------:R-:W-:-:S03]  /*6f630*/  IMAD.MOV.U32 R16, RZ, RZ, R5 ;  /* 0x000000ffff107224 */ /* 0x000fc600078e0005 */
[----:B------:R-:W4:Y:S04]  /*6f640*/  LDL R7, [R1+0x334] ;  /* 0x0003340001077983 */ /* 0x000f280000100800 */
[----:B------:R0:W-:Y:S04]  /*6f650*/  STL [R1+0x36a8], R18 ;  /* 0x0036a81201007387 */ /* 0x0001e80000100800 */
[----:B------:R-:W-:Y:S04]  /*6f660*/  STL [R1+0x36a4], R17 ;  /* 0x0036a41101007387 */ /* 0x000fe80000100800 */
[----:B------:R3:W-:Y:S04]  /*6f670*/  STL [R1+0x36a0], R16 ;  /* 0x0036a01001007387 */ /* 0x0007e80000100800 */
[----:B0-----:R-:W3:Y:S04]  /*6f680*/  LDL.LU R18, [R1+0x118] ;  /* 0x0001180001127983 */ /* 0x001ee80000300800 */
[----:B------:R-:W3:Y:S02]  /*6f690*/  LDL.LU R19, [R1+0x11c] ;  /* 0x00011c0001137983 */ /* 0x000ee40000300800 */
[----:B---3--:R-:W-:Y:S02]  /*6f6a0*/  HMMA.16816.F32 R16, R12, R18, R24 ;  /* 0x000000120c10723c */ /* 0x008fe40000001818 */
[----:B------:R-:W2:-:S15]  /*6f6b0*/  LDL.LU.64 R26, [R1+0x3750] ;  /* 0x00375000011a7983 */ /* 0x000e9e0000300a00 */
[----:B------:R-:W-:Y:S02]  /*6f6c0*/  NOP ;  /* 0x0000000000007918 */ /* 0x000fe40000000000 */
[----:B------:R-:W-:Y:S04]  /*6f6d0*/  STL [R1+0x84], R17 ;  /* 0x0000841101007387 */ /* 0x000fe80000100800 */
[----:B------:R0:W-:Y:S02]  /*6f6e0*/  STL.64 [R1+0x88], R18 ;  /* 0x0000881201007387 */ /* 0x0001e40000100a00 */
[----:B0-----:R-:W-:Y:S01]  /*6f6f0*/  IMAD.MOV.U32 R19, RZ, RZ, R16 ;  /* 0x000000ffff137224 */ /* 0x001fe200078e0010 */
[----:B--2---:R-:W-:Y:S01]  /*6f700*/  HMMA.16816.F32 R24, R12, R26, R8 ;  /* 0x0000001a0c18723c */ /* 0x004fe20000001808 */
[----:B------:R-:W2:Y:S04]  /*6f710*/  LDL.LU.64 R10, [R1+0x3748] ;  /* 0x00374800010a7983 */ /* 0x000ea80000300a00 */
[----:B------:R-:W2:-:S14]  /*6f720*/  LDL.LU.64 R8, [R1+0x3740] ;  /* 0x0037400001087983 */ /* 0x000e9c0000300a00 */
[----:B------:R-:W-:Y:S01]  /*6f730*/  IMAD.MOV.U32 R17, RZ, RZ, R26 ;  /* 0x000000ffff117224 */ /* 0x000fe200078e001a */
[----:B------:R0:W-:Y:S01]  /*6f740*/  STL [R1+0x70], R24 ;  /* 0x0000701801007387 */ /* 0x0001e20000100800 */
[----:B------:R-:W-:Y:S02]  /*6f750*/  IMAD.MOV.U32 R16, RZ, RZ, R27 ;  /* 0x000000ffff107224 */ /* 0x000fe400078e001b */
[----:B------:R-:W-:Y:S01]  /*6f760*/  IMAD.MOV.U32 R18, RZ, RZ, R25 ;  /* 0x000000ffff127224 */ /* 0x000fe200078e0019 */
[----:B------:R-:W3:Y:S04]  /*6f770*/  LDL.LU.64 R26, [R1+0x3738] ;  /* 0x00373800011a7983 */ /* 0x000ee80000300a00 */
[----:B0-----:R-:W3:Y:S04]  /*6f780*/  LDL.LU.64 R24, [R1+0x3730] ;  /* 0x0037300001187983 */ /* 0x001ee80000300a00 */
[----:B------:R0:W-:Y:S04]  /*6f790*/  STL.64 [R1+0x36b8], R18 ;  /* 0x0036b81201007387 */ /* 0x0001e80000100a00 */
[----:B------:R-:W-:Y:S04]  /*6f7a0*/  STL.64 [R1+0x36b0], R16 ;  /* 0x0036b01001007387 */ /* 0x000fe80000100a00 */
[----:B0-----:R-:W2:Y:S04]  /*6f7b0*/  LDL.LU R18, [R1+0x1a8] ;  /* 0x0001a80001127983 */ /* 0x001ea80000300800 */
[----:B------:R-:W2:Y:S01]  /*6f7c0*/  LDL.LU R19, [R1+0x1ac] ;  /* 0x0001ac0001137983 */ /* 0x000ea20000300800 */
[----:B---3--:R-:W-:Y:S03]  /*6f7d0*/  HMMA.16816.F32 R24, R12, R22, R24 ;  /* 0x000000160c18723c */ /* 0x008fe60000001818 */
[----:B------:R-:W3:Y:S04]  /*6f7e0*/  LDL.LU.64 R22, [R1+0x3728] ;  /* 0x0037280001167983 */ /* 0x000ee80000300a00 */
[----:B------:R-:W3:-:S12]  /*6f7f0*/  LDL.LU.64 R20, [R1+0x3720] ;  /* 0x0037200001147983 */ /* 0x000ed80000300a00 */
[----:B------:R-:W-:Y:S04]  /*6f800*/  STL.64 [R1+0x60], R24 ;  /* 0x0000601801007387 */ /* 0x000fe80000100a00 */
[----:B------:R0:W-:Y:S04]  /*6f810*/  STL.64 [R1+0x68], R26 ;  /* 0x0000681a01007387 */ /* 0x0001e80000100a00 */
[----:B0-----:R-:W3:Y:S04]  /*6f820*/  LDL.LU R26, [R1+0x148] ;  /* 0x00014800011a7983 */ /* 0x001ee80000300800 */
[----:B------:R-:W3:Y:S02]  /*6f830*/  LDL.LU R27, [R1+0x14c] ;  /* 0x00014c00011b7983 */ /* 0x000ee40000300800 */
[----:B---3--:R-:W-:Y:S02]  /*6f840*/  HMMA.16816.F32 R24, R12, R26, R20 ;  /* 0x0000001a0c18723c */ /* 0x008fe40000001814 */
[----:B------:R-:W2:Y:S04]  /*6f850*/  LDL.LU R22, [R1+0x158] ;  /* 0x0001580001167983 */ /* 0x000ea80000300800 */
[----:B------:R-:W2:-:S13]  /*6f860*/  LDL.LU R23, [R1+0x15c] ;  /* 0x00015c0001177983 */ /* 0x000e9a0000300800 */
[----:B------:R-:W-:Y:S04]  /*6f870*/  STL.64 [R1+0x3640], R26 ;  /* 0x0036401a01007387 */ /* 0x000fe80000100a00 */
[----:B------:R0:W-:Y:S02]  /*6f880*/  STL.64 [R1+0x3638], R24 ;  /* 0x0036381801007387 */ /* 0x0001e40000100a00 */
[----:B0-----:R-:W-:Y:S02]  /*6f890*/  IMAD.MOV.U32 R24, RZ, RZ, R0 ;  /* 0x000000ffff187224 */ /* 0x001fe400078e0000 */
[----:B------:R-:W3:Y:S04]  /*6f8a0*/  LDL.LU R0, [R1+0x3718] ;  /* 0x0037180001007983 */ /* 0x000ee80000300800 */
[----:B------:R-:W3:Y:S04]  /*6f8b0*/  LDL.LU R25, [R1+0xd4] ;  /* 0x0000d40001197983 */ /* 0x000ee80000300800 */
[----:B------:R-:W3:Y:S01]  /*6f8c0*/  LDL.LU R26, [R1+0xd8] ;  /* 0x0000d800011a7983 */ /* 0x000ee20000300800 */
[----:B------:R-:W-:Y:S01]  /*6f8d0*/  IMAD.MOV.U32 R27, RZ, RZ, R2 ;  /* 0x000000ffff1b7224 */ /* 0x000fe200078e0002 */
[----:B--2---:R-:W-:Y:S02]  /*6f8e0*/  HMMA.16816.F32 R20, R12, R22, R8 ;  /* 0x000000160c14723c */ /* 0x004fe40000001808 */
[----:B----4-:R-:W0:Y:S04]  /*6f8f0*/  LDSM.16.MT88.4 R8, [R7+0x41800] ;  /* 0x041800000708783b */ /* 0x010e280000004200 */
[----:B------:R-:W-:Y:S04]  /*6f900*/  LDSM.16.MT88.4 R4, [R7+0x41a00] ;  /* 0x041a00000704783b */ /* 0x000fe80000004200 */
[----:B0-----:R-:W-:Y:S09]  /*6f910*/  STL.64 [R1+0x3658], R10 ;  /* 0x0036580a01007387 */ /* 0x001ff20000100a00 */
[----:B------:R-:W-:Y:S04]  /*6f920*/  STL.64 [R1+0x50], R20 ;  /* 0x0000501401007387 */ /* 0x000fe80000100a00 */
[----:B------:R-:W-:Y:S04]  /*6f930*/  STL.64 [R1+0x58], R22 ;  /* 0x0000581601007387 */ /* 0x000fe80000100a00 */
[----:B------:R-:W-:Y:S04]  /*6f940*/  STL.64 [R1+0x3650], R8 ;  /* 0x0036500801007387 */ /* 0x000fe80000100a00 */
[----:B---3--:R-:W0:Y:S04]  /*6f950*/  LDSM.16.M88.4 R8, [R0+UR6+0x180] ;  /* 0x000180060008783b */ /* 0x008e280008000200 */
[----:B------:R-:W1:Y:S04]  /*6f960*/  LDSM.16.M88.4 R20, [R0+UR6+0x4180] ;  /* 0x004180060014783b */ /* 0x000e680008000200 */
[----:B0-----:R0:W-:Y:S04]  /*6f970*/  STL.64 [R1+0x120], R8 ;  /* 0x0001200801007387 */ /* 0x0011e80000100a00 */
[----:B------:R-:W-:Y:S04]  /*6f980*/  STL.64 [R1+0x128], R10 ;  /* 0x0001280a01007387 */ /* 0x000fe80000100a00 */
[----:B-1----:R-:W-:Y:S01]  /*6f990*/  STL.64 [R1+0x138], R22 ;  /* 0x0001381601007387 */ /* 0x002fe20000100a00 */
[----:B0-----:R-:W-:-:S02]  /*6f9a0*/  IMAD.MOV.U32 R9, RZ, RZ, R20 ;  /* 0x000000ffff097224 */ /* 0x001fc400078e0014 */
[----:B------:R-:W-:Y:S02]  /*6f9b0*/  IMAD.MOV.U32 R8, RZ, RZ, R21 ;  /* 0x000000ffff087224 */ /* 0x000fe400078e0015 */
[----:B------:R-:W-:Y:S04]  /*6f9c0*/  LDSM.16.M88.4 R20, [R0+UR6+0x8180] ;  /* 0x008180060014783b */ /* 0x000fe80008000200 */
[----:B------:R-:W-:Y:S04]  /*6f9d0*/  STL.64 [R1+0x36c0], R8 ;  /* 0x0036c00801007387 */ /* 0x000fe80000100a00 */
[----:B------:R-:W0:Y:S04]  /*6f9e0*/  LDSM.16.M88.4 R8, [R0+UR6+0xc180] ;  /* 0x00c180060008783b */ /* 0x000e280008000200 */
[----:B0-----:R-:W-:Y:S04]  /*6f9f0*/  STL.64 [R1+0x150], R8 ;  /* 0x0001500801007387 */ /* 0x001fe80000100a00 */
[----:B------:R-:W-:Y:S04]  /*6fa00*/  STL.64 [R1+0x158], R10 ;  /* 0x0001580a01007387 */ /* 0x000fe80000100a00 */
[----:B------:R-:W0:Y:S04]  /*6fa10*/  LDSM.16.M88.4 R8, [R0+UR6+0x10180] ;  /* 0x010180060008783b */ /* 0x000e280008000200 */
[----:B0-----:R-:W-:Y:S04]  /*6fa20*/  STL.64 [R1+0x160], R8 ;  /* 0x0001600801007387 */ /* 0x001fe80000100a00 */
[----:B------:R-:W-:Y:S04]  /*6fa30*/  STL.64 [R1+0x168], R10 ;  /* 0x0001680a01007387 */ /* 0x000fe80000100a00 */
[----:B------:R-:W0:Y:S04]  /*6fa40*/  LDSM.16.M88.4 R8, [R0+UR6+0x14180] ;  /* 0x014180060008783b */ /* 0x000e280008000200 */
[----:B0-----:R-:W-:Y:S01]  /*6fa50*/  STL.64 [R1+0x170], R8 ;  /* 0x0001700801007387 */ /* 0x001fe20000100a00 */
[----:B------:R-:W-:-:S03]  /*6fa60*/  IMAD.MOV.U32 R2, RZ, RZ, R11 ;  /* 0x000000ffff027224 */ /* 0x000fc600078e000b */
[----:B------:R-:W-:Y:S04]  /*6fa70*/  STL [R1+0x178], R10 ;  /* 0x0001780a01007387 */ /* 0x000fe80000100800 */
[----:B------:R-:W0:Y:S04]  /*6fa80*/  LDSM.16.M88.4 R8, [R0+UR6+0x18180] ;  /* 0x018180060008783b */ /* 0x000e280008000200 */
[----:B------:R-:W-:Y:S04]  /*6fa90*/  STL.64 [R1+0x148], R22 ;  /* 0x0001481601007387 */ /* 0x000fe80000100a00 */
[----:B------:R1:W-:Y:S02]  /*6faa0*/  STL.64 [R1+0x3648], R20 ;  /* 0x0036481401007387 */ /* 0x0003e40000100a00 */
[C---:B-1----:R-:W-:Y:S02]  /*6fab0*/  HMMA.16816.F32 R20, R12.reuse, R18, R24 ;  /* 0x000000120c14723c */ /* 0x042fe40000001818 */
[----:B------:R-:W1:Y:S04]  /*6fac0*/  LDSM.16.M88.4 R16, [R0+UR6+0x1c180] ;  /* 0x01c180060010783b */ /* 0x000e680008000200 */
[----:B------:R-:W-:Y:S04]  /*6fad0*/  STL [R1+0x34a8], R2 ;  /* 0x0034a80201007387 */ /* 0x000fe80000100800 */
[----:B0-----:R-:W-:Y:S04]  /*6fae0*/  STL.64 [R1+0x180], R8 ;  /* 0x0001800801007387 */ /* 0x001fe80000100a00 */
[----:B------:R-:W-:Y:S04]  /*6faf0*/  STL.64 [R1+0x188], R10 ;  /* 0x0001880a01007387 */ /* 0x000fe80000100a00 */
[----:B------:R-:W0:Y:S04]  /*6fb00*/  LDSM.16.M88.4 R8, [R0+UR6+0x20180] ;  /* 0x020180060008783b */ /* 0x000e280008000200 */
[----:B------:R-:W-:Y:S04]  /*6fb10*/  STL.64 [R1+0xb0], R20 ;  /* 0x0000b01401007387 */ /* 0x000fe80000100a00 */
[----:B------:R-:W-:Y:S04]  /*6fb20*/  STL.64 [R1+0xb8], R22 ;  /* 0x0000b81601007387 */ /* 0x000fe80000100a00 */
[----:B------:R-:W2:Y:S04]  /*6fb30*/  LDSM.16.M88.4 R20, [R0+UR6+0x24180] ;  /* 0x024180060014783b */ /* 0x000ea80008000200 */
        /* <DEDUP_REMOVED lines=9> */
[----:B-1----:R-:W-:Y:S04]  /*6fbd0*/  STL.64 [R1+0x270], R16 ;  /* 0x0002701001007387 */ /* 0x002fe80000100a00 */
[----:B------:R-:W-:Y:S04]  /*6fbe0*/  STL.64 [R1+0x278], R18 ;  /* 0x0002781201007387 */ /* 0x000fe80000100a00 */
[----:B------:R-:W1:Y:S04]  /*6fbf0*/  LDSM.16.M88.4 R16, [R0+UR6+0x34180] ;  /* 0x034180060010783b */ /* 0x000e680008000200 */
[----:B0-----:R-:W-:Y:S04]  /*6fc00*/  STL.64 [R1+0x280], R8 ;  /* 0x0002800801007387 */ /* 0x001fe80000100a00 */
[----:B------:R0:W-:Y:S04]  /*6fc10*/  STL.64 [R1+0x288], R10 ;  /* 0x0002880a01007387 */ /* 0x0001e80000100a00 */
[----:B0-----:R-:W3:Y:S04]  /*6fc20*/  LDL.LU R10, [R1+0x218] ;  /* 0x00021800010a7983 */ /* 0x001ee80000300800 */
[----:B--2---:R-:W-:Y:S04]  /*6fc30*/  STL.64 [R1+0x290], R20 ;  /* 0x0002901401007387 */ /* 0x004fe80000100a00 */
[----:B------:R-:W-:Y:S04]  /*6fc40*/  STL.64 [R1+0x298], R22 ;  /* 0x0002981601007387 */ /* 0x000fe80000100a00 */
[----:B-1----:R-:W-:Y:S04]  /*6fc50*/  STL.64 [R1+0x2a0], R16 ;  /* 0x0002a01001007387 */ /* 0x002fe80000100a00 */
[----:B------:R-:W-:Y:S04]  /*6fc60*/  STL.64 [R1+0x2a8], R18 ;  /* 0x0002a81201007387 */ /* 0x000fe80000100a00 */
[----:B------:R-:W3:Y:S04]  /*6fc70*/  LDL.LU R11, [R1+0x21c] ;  /* 0x00021c00010b7983 */ /* 0x000ee80000300800 */
[----:B------:R-:W0:Y:S04]  /*6fc80*/  LDSM.16.M88.4 R20, [R0+UR6+0x38180] ;  /* 0x038180060014783b */ /* 0x000e280008000200 */
[----:B------:R-:W1:Y:S04]  /*6fc90*/  LDSM.16.M88.4 R16, [R0+UR6+0x3c180] ;  /* 0x03c180060010783b */ /* 0x000e680008000200 */
[----:B---3--:R2:W-:Y:S04]  /*6fca0*/  STL.64 [R1+0x36d0], R10 ;  /* 0x0036d00a01007387 */ /* 0x0085e80000100a00 */
[----:B--2---:R-:W2:Y:S04]  /*6fcb0*/  LDL.LU R10, [R1+0x208] ;  /* 0x00020800010a7983 */ /* 0x004ea80000300800 */
[----:B0-----:R-:W-:Y:S04]  /*6fcc0*/  STL.64 [R1+0x2c0], R20 ;  /* 0x0002c01401007387 */ /* 0x001fe80000100a00 */
[----:B------:R-:W-:Y:S04]  /*6fcd0*/  STL.64 [R1+0x2c8], R22 ;  /* 0x0002c81601007387 */ /* 0x000fe80000100a00 */
[----:B-1----:R-:W-:Y:S04]  /*6fce0*/  STL.64 [R1+0x2b0], R16 ;  /* 0x0002b01001007387 */ /* 0x002fe80000100a00 */
[----:B------:R-:W-:Y:S04]  /*6fcf0*/  STL.64 [R1+0x2b8], R18 ;  /* 0x0002b81201007387 */ /* 0x000fe80000100a00 */
[----:B------:R-:W2:Y:S04]  /*6fd00*/  LDL.LU R11, [R1+0x20c] ;  /* 0x00020c00010b7983 */ /* 0x000ea80000300800 */
[----:B--2---:R0:W-:Y:S04]  /*6fd10*/  STL.64 [R1+0x36e8], R10 ;  /* 0x0036e80a01007387 */ /* 0x0041e80000100a00 */
[----:B0-----:R-:W2:Y:S04]  /*6fd20*/  LDL.LU R10, [R1+0x1e8] ;  /* 0x0001e800010a7983 */ /* 0x001ea80000300800 */
[----:B------:R-:W2:Y:S04]  /*6fd30*/  LDL.LU R11, [R1+0x1ec] ;  /* 0x0001ec00010b7983 */ /* 0x000ea80000300800 */
[----:B--2---:R0:W-:Y:S04]  /*6fd40*/  STL.64 [R1+0x3700], R10 ;  /* 0x0037000a01007387 */ /* 0x0041e80000100a00 */
        /* <DEDUP_REMOVED lines=8> */
[----:B------:R-:W4:Y:S04]  /*6fdd0*/  LDL.LU R19, [R1+0x3c] ;  /* 0x00003c0001137983 */ /* 0x000f280000300800 */
[----:B----4-:R-:W-:Y:S04]  /*6fde0*/  STL.64 [R1+0x36e0], R18 ;  /* 0x0036e01201007387 */ /* 0x010fe80000100a00 */
[----:B---3--:R0:W-:Y:S04]  /*6fdf0*/  STL.64 [R1+0x36d8], R16 ;  /* 0x0036d81001007387 */ /* 0x0081e80000100a00 */
[----:B0-----:R-:W3:Y:S04]  /*6fe00*/  LDL.LU R16, [R1+0xf0] ;  /* 0x0000f00001107983 */ /* 0x001ee80000300800 */
[----:B------:R-:W3:Y:S04]  /*6fe10*/  LDL.LU R17, [R1+0xf4] ;  /* 0x0000f40001117983 */ /* 0x000ee80000300800 */
[----:B------:R-:W4:Y:S04]  /*6fe20*/  LDL.LU R18, [R1+0xf8] ;  /* 0x0000f80001127983 */ /* 0x000f280000300800 */
        /* <DEDUP_REMOVED lines=9> */
[----:B0-----:R-:W2:Y:S04]  /*6fec0*/  LDL.LU R16, [R1+0x100] ;  /* 0x0001000001107983 */ /* 0x001ea80000300800 */
[----:B------:R-:W2:Y:S04]  /*6fed0*/  LDL.LU R17, [R1+0x104] ;  /* 0x0001040001117983 */ /* 0x000ea80000300800 */
[----:B------:R-:W2:Y:S04]  /*6fee0*/  LDL.LU R18, [R1+0x108] ;  /* 0x0001080001127983 */ /* 0x000ea80000300800 */
[----:B------:R-:W2:Y:S04]  /*6fef0*/  LDL.LU R19, [R1+0x10c] ;  /* 0x00010c0001137983 */ /* 0x000ea80000300800 */
[----:B------:R-:W3:Y:S04]  /*6ff00*/  LDL.LU R26, [R1+0x268] ;  /* 0x00026800011a7983 */ /* 0x000ee80000300800 */
[----:B------:R-:W3:Y:S04]  /*6ff10*/  LDL.LU R27, [R1+0x26c] ;  /* 0x00026c00011b7983 */ /* 0x000ee80000300800 */
[----:B------:R-:W3:Y:S04]  /*6ff20*/  LDL.LU R20, [R1] ;  /* 0x0000000001147983 */ /* 0x000ee80000300800 */
[----:B------:R-:W3:Y:S04]  /*6ff30*/  LDL.LU R21, [R1+0x4] ;  /* 0x0000040001157983 */ /* 0x000ee80000300800 */
[----:B------:R-:W3:Y:S04]  /*6ff40*/  LDL.LU R22, [R1+0x8] ;  /* 0x0000080001167983 */ /* 0x000ee80000300800 */
[----:B------:R-:W3:Y:S04]  /*6ff50*/  LDL.LU R23, [R1+0xc] ;  /* 0x00000c0001177983 */ /* 0x000ee80000300800 */
[----:B------:R-:W-:Y:S04]  /*6ff60*/  STL.64 [R1+0x34d0], R6 ;  /* 0x0034d00601007387 */ /* 0x000fe80000100a00 */
[----:B------:R0:W-:Y:S04]  /*6ff70*/  STL.64 [R1+0x34c8], R4 ;  /* 0x0034c80401007387 */ /* 0x0001e80000100a00 */
[----:B0-----:R-:W4:Y:S01]  /*6ff80*/  LDL.LU R4, [R1+0x10] ;  /* 0x0000100001047983 */ /* 0x001f220000300800 */
[----:B--2---:R-:W-:Y:S03]  /*6ff90*/  HMMA.16816.F32 R8, R12, R10, R16 ;  /* 0x0000000a0c08723c */ /* 0x004fe60000001810 */
[----:B------:R-:W2:Y:S04]  /*6ffa0*/  LDL.LU.64 R18, [R1+0x3710] ;  /* 0x0037100001127983 */ /* 0x000ea80000300a00 */
[----:B------:R-:W2:-:S12]  /*6ffb0*/  LDL.LU.64 R16, [R1+0x3708] ;  /* 0x0037080001107983 */ /* 0x000e980000300a00 */
[----:B------:R-:W-:Y:S04]  /*6ffc0*/  STL.64 [R1+0xa0], R8 ;  /* 0x0000a00801007387 */ /* 0x000fe80000100a00 */
[----:B------:R0:W-:Y:S04]  /*6ffd0*/  STL.64 [R1+0xa8], R10 ;  /* 0x0000a80a01007387 */ /* 0x0001e80000100a00 */
[----:B0-----:R-:W2:Y:S02]  /*6ffe0*/  LDL.LU.64 R10, [R1+0x3700] ;  /* 0x00370000010a7983 */ /* 0x001ea40000300a00 */
[----:B--2---:R-:W-:Y:S02]  /*6fff0*/  HMMA.16816.F32 R8, R12, R10, R16 ;  /* 0x0000000a0c08723c */ /* 0x004fe40000001810 */
[----:B------:R-:W2:Y:S04]  /*70000*/  LDL.LU.64 R18, [R1+0x36f8] ;  /* 0x0036f80001127983 */ /* 0x000ea80000300a00 */
[----:B------:R-:W2:-:S13]  /*70010*/  LDL.LU.64 R16, [R1+0x36f0] ;  /* 0x0036f00001107983 */ /* 0x000e9a0000300a00 */
[----:B------:R-:W-:Y:S02]  /*70020*/  IMAD.MOV.U32 R2, RZ, RZ, R10 ;  /* 0x000000ffff027224 */ /* 0x000fe400078e000a */
[----:B------:R-:W-:Y:S02]  /*70030*/  IMAD.MOV.U32 R0, RZ, RZ, R11 ;  /* 0x000000ffff007224 */ /* 0x000fe400078e000b */
[----:B------:R-:W2:Y:S01]  /*70040*/  LDL.LU.64 R10, [R1+0x36e8] ;  /* 0x0036e800010a7983 */ /* 0x000ea20000300a00 */
[----:B------:R-:W-:Y:S02]  /*70050*/  IMAD.MOV.U32 R6, RZ, RZ, R28 ;  /* 0x000000ffff067224 */ /* 0x000fe400078e001c */
[----:B------:R-:W-:Y:S02]  /*70060*/  IMAD.MOV.U32 R7, RZ, RZ, R3 ;  /* 0x000000ffff077224 */ /* 0x000fe400078e0003 */
[----:B------:R-:W-:Y:S02]  /*70070*/  IMAD.MOV.U32 R28, RZ, RZ, R8 ;  /* 0x000000ffff1c7224 */ /* 0x000fe400078e0008 */
[----:B------:R-:W-:Y:S01]  /*70080*/  IMAD.MOV.U32 R3, RZ, RZ, R9 ;  /* 0x000000ffff037224 */ /* 0x000fe200078e0009 */
[----:B------:R-:W-:Y:S04]  /*70090*/  STL [R1+0x35e4], R0 ;  /* 0x0035e40001007387 */ /* 0x000fe80000100800 */
[----:B------:R-:W-:Y:S04]  /*700a0*/  STL [R1+0x35e0], R2 ;  /* 0x0035e00201007387 */ /* 0x000fe80000100800 */
[----:B------:R-:W-:Y:S01]  /*700b0*/  STL [R1+0x35dc], R3 ;  /* 0x0035dc0301007387 */ /* 0x000fe20000100800 */
[----:B------:R-:W-:-:S03]  /*700c0*/  IMAD.MOV.U32 R5, RZ, RZ, R29 ;  /* 0x000000ffff057224 */ /* 0x000fc600078e001d */
[----:B------:R-:W-:Y:S01]  /*700d0*/  STL [R1+0x35d8], R28 ;  /* 0x0035d81c01007387 */ /* 0x000fe20000100800 */
[----:B--2---:R-:W-:Y:S03]  /*700e0*/  HMMA.16816.F32 R8, R12, R10, R16 ;  /* 0x0000000a0c08723c */ /* 0x004fe60000001810 */
[----:B------:R-:W2:Y:S04]  /*700f0*/  LDL.LU.64 R18, [R1+0x36e0] ;  /* 0x0036e00001127983 */ /* 0x000ea80000300a00 */
[----:B------:R-:W2:-:S12]  /*70100*/  LDL.LU.64 R16, [R1+0x36d8] ;  /* 0x0036d80001107983 */ /* 0x000e980000300a00 */
[----:B------:R-:W-:Y:S01]  /*70110*/  STL.64 [R1+0x100], R8 ;  /* 0x0001000801007387 */ /* 0x000fe20000100a00 */
[----:B------:R-:W-:-:S03]  /*70120*/  IMAD.MOV.U32 R29, RZ, RZ, R11 ;  /* 0x000000ffff1d7224 */ /* 0x000fc600078e000b */
[----:B------:R0:W-:Y:S04]  /*70130*/  STL [R1+0x108], R10 ;  /* 0x0001080a01007387 */ /* 0x0001e80000100800 */
[----:B0-----:R-:W2:Y:S04]  /*70140*/  LDL.LU.64 R10, [R1+0x36d0] ;  /* 0x0036d000010a7983 */ /* 0x001ea80000300a00 */
[----:B------:R0:W-:Y:S01]  /*70150*/  STL [R1+0x35e8], R29 ;  /* 0x0035e81d01007387 */ /* 0x0001e20000100800 */
[----:B--2---:R-:W-:Y:S03]  /*70160*/  HMMA.16816.F32 R8, R12, R10, R16 ;  /* 0x0000000a0c08723c */ /* 0x004fe60000001810 */
[----:B------:R-:W4:-:S15]  /*70170*/  LDL.LU.64 R18, [R1+0x36c8] ;  /* 0x0036c80001127983 */ /* 0x000f1e0000300a00 */
[----:B------:R-:W-:Y:S01]  /*70180*/  NOP ;  /* 0x0000000000007918 */ /* 0x000fe20000000000 */
[----:B------:R-:W-:Y:S02]  /*70190*/  IMAD.MOV.U32 R28, RZ, RZ, R11 ;  /* 0x000000ffff1c7224 */ /* 0x000fe400078e000b */
[----:B------:R-:W-:Y:S02]  /*701a0*/  IMAD.MOV.U32 R3, RZ, RZ, R10 ;  /* 0x000000ffff037224 */ /* 0x000fe400078e000a */
[----:B------:R-:W-:Y:S02]  /*701b0*/  IMAD.MOV.U32 R2, RZ, RZ, R9 ;  /* 0x000000ffff027224 */ /* 0x000fe400078e0009 */
[----:B------:R-:W-:Y:S02]  /*701c0*/  IMAD.MOV.U32 R0, RZ, RZ, R8 ;  /* 0x000000ffff007224 */ /* 0x000fe400078e0008 */
[----:B------:R-:W2:Y:S04]  /*701d0*/  LDL.LU.64 R8, [R1+0x36c0] ;  /* 0x0036c00001087983 */ /* 0x000ea80000300a00 */
[----:B------:R-:W-:Y:S04]  /*701e0*/  STL [R1+0x35f8], R28 ;  /* 0x0035f81c01007387 */ /* 0x000fe80000100800 */
[----:B------:R-:W-:Y:S04]  /*701f0*/  STL [R1+0x35f4], R3 ;  /* 0x0035f40301007387 */ /* 0x000fe80000100800 */
[----:B------:R-:W-:Y:S04]  /*70200*/  STL [R1+0x35f0], R2 ;  /* 0x0035f00201007387 */ /* 0x000fe80000100800 */
[----:B------:R-:W-:Y:S01]  /*70210*/  STL [R1+0x35ec], R0 ;  /* 0x0035ec0001007387 */ /* 0x000fe20000100800 */
[----:B----4-:R-:W-:-:S15]  /*70220*/  HMMA.16816.F32 R16, R12, R18, R4 ;  /* 0x000000120c10723c */ /* 0x010fde0000001804 */
[----:B------:R-:W-:-:S04]  /*70230*/  NOP ;  /* 0x0000000000007918 */ /* 0x000fc80000000000 */
[----:B------:R-:W-:Y:S01]  /*70240*/  IMAD.MOV.U32 R6, RZ, RZ, R19 ;  /* 0x000000ffff067224 */ /* 0x000fe200078e0013 */
[----:B------:R1:W-:Y:S01]  /*70250*/  STL [R1+0xd0], R16 ;  /* 0x0000d01001007387 */ /* 0x0003e20000100800 */
[----:B------:R-:W-:Y:S02]  /*70260*/  IMAD.MOV.U32 R7, RZ, RZ, R18 ;  /* 0x000000ffff077224 */ /* 0x000fe400078e0012 */
[----:B0-----:R-:W-:Y:S01]  /*70270*/  IMAD.MOV.U32 R29, RZ, RZ, R17 ;  /* 0x000000ffff1d7224 */ /* 0x001fe200078e0011 */
[----:B------:R-:W4:Y:S04]  /*70280*/  LDL.LU.64 R18, [R1+0x36b8] ;  /* 0x0036b80001127983 */ /* 0x000f280000300a00 */
[----:B-1----:R-:W2:Y:S04]  /*70290*/  LDL.LU.64 R16, [R1+0x36b0] ;  /* 0x0036b00001107983 */ /* 0x002ea80000300a00 */
[----:B------:R0:W-:Y:S04]  /*702a0*/  STL [R1+0x3604], R6 ;  /* 0x0036040601007387 */ /* 0x0001e80000100800 */
[----:B------:R1:W-:Y:S04]  /*702b0*/  STL [R1+0x3600], R7 ;  /* 0x0036000701007387 */ /* 0x0003e80000100800 */
[----:B------:R-:W-:Y:S04]  /*702c0*/  STL [R1+0x35fc], R29 ;  /* 0x0035fc1d01007387 */ /* 0x000fe80000100800 */
[----:B0-----:R-:W2:Y:S04]  /*702d0*/  LDL.LU R6, [R1+0x2d8] ;  /* 0x0002d80001067983 */ /* 0x001ea80000300800 */
[----:B-1----:R-:W2:Y:S04]  /*702e0*/  LDL.LU R7, [R1+0x2dc] ;  /* 0x0002dc0001077983 */ /* 0x002ea80000300800 */
[----:B------:R-:W2:Y:S01]  /*702f0*/  LDL.LU R24, [R1+0x70] ;  /* 0x0000700001187983 */ /* 0x000ea20000300800 */
[----:B---3--:R-:W-:Y:S01]  /*70300*/  HMMA.16816.F32 R20, R12, R26, R20 ;  /* 0x0000001a0c14723c */ /* 0x008fe20000001814 */
[----:B----4-:R-:W-:-:S02]  /*70310*/  IMAD.MOV.U32 R25, RZ, RZ, R18 ;  /* 0x000000ffff197224 */ /* 0x010fc400078e0012 */
[----:B------:R-:W3:Y:S01]  /*70320*/  LDL.LU R18, [R1+0x36a8] ;  /* 0x0036a80001127983 */ /* 0x000ee20000300800 */
[----:B--2---:R-:W-:Y:S02]  /*70330*/  IMAD.MOV.U32 R26, RZ, RZ, R17 ;  /* 0x000000ffff1a7224 */ /* 0x004fe400078e0011 */
[----:B------:R-:W-:Y:S01]  /*70340*/  IMAD.MOV.U32 R27, RZ, RZ, R16 ;  /* 0x000000ffff1b7224 */ /* 0x000fe200078e0010 */
[----:B------:R-:W2:Y:S04]  /*70350*/  LDL.LU R17, [R1+0x36a4] ;  /* 0x0036a40001117983 */ /* 0x000ea80000300800 */
[----:B------:R-:W4:Y:S04]  /*70360*/  LDL.LU R16, [R1+0x36a0] ;  /* 0x0036a00001107983 */ /* 0x000f280000300800 */
[----:B------:R-:W-:Y:S04]  /*70370*/  STL.64 [R1+0x3668], R26 ;  /* 0x0036681a01007387 */ /* 0x000fe80000100a00 */
[----:B------:R-:W-:Y:S04]  /*70380*/  STL.64 [R1+0x3660], R24 ;  /* 0x0036601801007387 */ /* 0x000fe80000100a00 */
[----:B------:R-:W2:Y:S04]  /*70390*/  LDL.LU R10, [R1+0x308] ;  /* 0x00030800010a7983 */ /* 0x000ea80000300800 */
[----:B------:R-:W2:Y:S04]  /*703a0*/  LDL.LU R11, [R1+0x30c] ;  /* 0x00030c00010b7983 */ /* 0x000ea80000300800 */
[----:B--2---:R0:W-:Y:S04]  /*703b0*/  STL.64 [R1+0x3670], R10 ;  /* 0x0036700a01007387 */ /* 0x0041e80000100a00 */
[----:B0-----:R-:W2:Y:S04]  /*703c0*/  LDL.LU R10, [R1+0x2f8] ;  /* 0x0002f800010a7983 */ /* 0x001ea80000300800 */
[----:B------:R-:W2:Y:S01]  /*703d0*/  LDL.LU R11, [R1+0x2fc] ;  /* 0x0002fc00010b7983 */ /* 0x000ea20000300800 */
[----:B------:R-:W-:-:S02]  /*703e0*/  IMAD.MOV.U32 R26, RZ, RZ, R17 ;  /* 0x000000ffff1a7224 */ /* 0x000fc400078e0011 */
[----:B---3--:R-:W-:Y:S01]  /*703f0*/  IMAD.MOV.U32 R27, RZ, RZ, R18 ;  /* 0x000000ffff1b7224 */ /* 0x008fe200078e0012 */
[----:B--2---:R0:W-:Y:S04]  /*70400*/  STL.64 [R1+0x3678], R10 ;  /* 0x0036780a01007387 */ /* 0x0041e80000100a00 */
[----:B0-----:R-:W2:Y:S04]  /*70410*/  LDL.LU R10, [R1+0x2e8] ;  /* 0x0002e800010a7983 */ /* 0x001ea80000300800 */
[----:B------:R-:W2:Y:S04]  /*70420*/  LDL.LU R11, [R1+0x2ec] ;  /* 0x0002ec00010b7983 */ /* 0x000ea80000300800 */
[----:B------:R-:W3:Y:S01]  /*70430*/  LDL.LU R24, [R1+0x90] ;  /* 0x0000900001187983 */ /* 0x000ee20000300800 */
[----:B----4-:R-:W-:-:S03]  /*70440*/  IMAD.MOV.U32 R25, RZ, RZ, R16 ;  /* 0x000000ffff197224 */ /* 0x010fc600078e0010 */
[----:B------:R-:W4:Y:S04]  /*70450*/  LDL.LU R16, [R1+0x369c] ;  /* 0x00369c0001107983 */ /* 0x000f280000300800 */
[----:B------:R-:W4:Y:S04]  /*70460*/  LDL.LU R17, [R1+0x3698] ;  /* 0x0036980001117983 */ /* 0x000f280000300800 */
[----:B------:R-:W4:Y:S04]  /*70470*/  LDL.LU R18, [R1+0x3694] ;  /* 0x0036940001127983 */ /* 0x000f280000300800 */
[----:B------:R-:W-:Y:S01]  /*70480*/  STL.64 [R1+0x3688], R26 ;  /* 0x0036881a01007387 */ /* 0x000fe20000100a00 */
[----:B------:R-:W-:-:S02]  /*70490*/  IMAD.MOV.U32 R28, RZ, RZ, R20 ;  /* 0x000000ffff1c7224 */ /* 0x000fc400078e0014 */
[----:B------:R-:W-:Y:S01]  /*704a0*/  IMAD.MOV.U32 R20, RZ, RZ, R19 ;  /* 0x000000ffff147224 */ /* 0x000fe200078e0013 */
[----:B---3--:R0:W-:Y:S04]  /*704b0*/  STL.64 [R1+0x3680], R24 ;  /* 0x0036801801007387 */ /* 0x0081e80000100a00 */
[----:B0-----:R-:W2:Y:S04]  /*704c0*/  LDL.LU R24, [R1+0x20] ;  /* 0x0000200001187983 */ /* 0x001ea80000300800 */
[----:B------:R-:W2:Y:S04]  /*704d0*/  LDL.LU R25, [R1+0x24] ;  /* 0x0000240001197983 */ /* 0x000ea80000300800 */
[----:B------:R-:W2:Y:S04]  /*704e0*/  LDL.LU R26, [R1+0x28] ;  /* 0x00002800011a7983 */ /* 0x000ea80000300800 */
[----:B------:R-:W2:Y:S04]  /*704f0*/  LDL.LU R27, [R1+0x2c] ;  /* 0x00002c00011b7983 */ /* 0x000ea80000300800 */
[----:B------:R-:W4:Y:S01]  /*70500*/  LDL.LU R19, [R1+0x3690] ;  /* 0x0036900001137983 */ /* 0x000f220000300800 */
[----:B------:R-:W-:-:S02]  /*70510*/  IMAD.MOV.U32 R0, RZ, RZ, R23 ;  /* 0x000000ffff007224 */ /* 0x000fc400078e0017 */
[----:B------:R-:W-:Y:S02]  /*70520*/  IMAD.MOV.U32 R3, RZ, RZ, R21 ;  /* 0x000000ffff037224 */ /* 0x000fe400078e0015 */
[----:B------:R-:W-:Y:S01]  /*70530*/  IMAD.MOV.U32 R2, RZ, RZ, R22 ;  /* 0x000000ffff027224 */ /* 0x000fe200078e0016 */
[----:B------:R-:W3:Y:S04]  /*70540*/  LDL.LU R21, [R1+0x84] ;  /* 0x0000840001157983 */ /* 0x000ee80000300800 */
[----:B------:R-:W3:Y:S04]  /*70550*/  LDL.LU R22, [R1+0x88] ;  /* 0x0000880001167983 */ /* 0x000ee80000300800 */
[----:B------:R-:W3:Y:S04]  /*70560*/  LDL.LU R23, [R1+0x8c] ;  /* 0x00008c0001177983 */ /* 0x000ee80000300800 */
        /* <DEDUP_REMOVED lines=9> */
[----:B------:R-:W-:Y:S02]  /*70600*/  IMAD.MOV.U32 R29, RZ, RZ, R19 ;  /* 0x000000ffff1d7224 */ /* 0x000fe400078e0013 */
[----:B0-----:R-:W-:Y:S02]  /*70610*/  IMAD.MOV.U32 R16, RZ, RZ, R9 ;  /* 0x000000ffff107224 */ /* 0x001fe400078e0009 */
[----:B--2---:R-:W-:Y:S01]  /*70620*/  HMMA.16816.F32 R8, R12, R10, R24 ;  /* 0x0000000a0c08723c */ /* 0x004fe20000001818 */
[----:B------:R-:W-:Y:S01]  /*70630*/  IMAD.MOV.U32 R7, RZ, RZ, R18 ;  /* 0x000000ffff077224 */ /* 0x000fe200078e0012 */
[----:B------:R-:W-:Y:S04]  /*70640*/  STL [R1+0x3620], R29 ;  /* 0x0036201d01007387 */ /* 0x000fe80000100800 */
[----:B------:R-:W-:Y:S04]  /*70650*/  STL [R1+0x361c], R7 ;  /* 0x00361c0701007387 */ /* 0x000fe80000100800 */
[----:B------:R0:W-:Y:S04]  /*70660*/  STL [R1+0x3618], R6 ;  /* 0x0036180601007387 */ /* 0x0001e80000100800 */
[----:B------:R-:W2:Y:S04]  /*70670*/  LDL.LU R4, [R1+0xc0] ;  /* 0x0000c00001047983 */ /* 0x000ea80000300800 */
[----:B------:R-:W2:Y:S01]  /*70680*/  LDL.LU R5, [R1+0xc4] ;  /* 0x0000c40001057983 */ /* 0x000ea20000300800 */
[----:B------:R-:W-:-:S03]  /*70690*/  IMAD.MOV.U32 R3, RZ, RZ, R10 ;  /* 0x000000ffff037224 */ /* 0x000fc600078e000a */
[----:B0-----:R-:W2:Y:S01]  /*706a0*/  LDL.LU R6, [R1+0xc8] ;  /* 0x0000c80001067983 */ /* 0x001ea20000300800 */
[----:B------:R-:W-:-:S03]  /*706b0*/  IMAD.MOV.U32 R28, RZ, RZ, R11 ;  /* 0x000000ffff1c7224 */ /* 0x000fc600078e000b */
[----:B------:R-:W2:Y:S04]  /*706c0*/  LDL.LU R7, [R1+0xcc] ;  /* 0x0000cc0001077983 */ /* 0x000ea80000300800 */
[----:B------:R-:W4:Y:S04]  /*706d0*/  LDL.LU.64 R26, [R1+0x3688] ;  /* 0x00368800011a7983 */ /* 0x000f280000300a00 */
[----:B------:R-:W4:Y:S04]  /*706e0*/  LDL.LU.64 R24, [R1+0x3680] ;  /* 0x0036800001187983 */ /* 0x000f280000300a00 */
[----:B------:R-:W2:Y:S01]  /*706f0*/  LDL.LU.64 R10, [R1+0x3678] ;  /* 0x00367800010a7983 */ /* 0x000ea20000300a00 */
[----:B------:R-:W-:-:S02]  /*70700*/  IMAD.MOV.U32 R0, RZ, RZ, R8 ;  /* 0x000000ffff007224 */ /* 0x000fc400078e0008 */
[----:B------:R-:W-:Y:S01]  /*70710*/  IMAD.MOV.U32 R2, RZ, RZ, R9 ;  /* 0x000000ffff027224 */ /* 0x000fe200078e0009 */
[----:B------:R-:W-:Y:S04]  /*70720*/  STL [R1+0x3630], R28 ;  /* 0x0036301c01007387 */ /* 0x000fe80000100800 */
[----:B------:R-:W-:Y:S04]  /*70730*/  STL [R1+0x362c], R3 ;  /* 0x00362c0301007387 */ /* 0x000fe80000100800 */
[----:B------:R-:W-:Y:S04]  /*70740*/  STL [R1+0x3628], R2 ;  /* 0x0036280201007387 */ /* 0x000fe80000100800 */
[----:B------:R-:W-:Y:S01]  /*70750*/  STL [R1+0x3624], R0 ;  /* 0x0036240001007387 */ /* 0x000fe20000100800 */
[----:B--2---:R-:W-:-:S15]  /*70760*/  HMMA.16816.F32 R8, R12, R10, R4 ;  /* 0x0000000a0c08723c */ /* 0x004fde0000001804 */
[----:B------:R-:W-:-:S04]  /*70770*/  NOP ;  /* 0x0000000000007918 */ /* 0x000fc80000000000 */
[----:B------:R-:W-:Y:S01]  /*70780*/  IMAD.MOV.U32 R7, RZ, RZ, R10 ;  /* 0x000000ffff077224 */ /* 0x000fe200078e000a */
[----:B------:R0:W-:Y:S01]  /*70790*/  STL [R1+0x10], R8 ;  /* 0x0000100801007387 */ /* 0x0001e20000100800 */
[----:B------:R-:W-:-:S03]  /*707a0*/  IMAD.MOV.U32 R6, RZ, RZ, R11 ;  /* 0x000000ffff067224 */ /* 0x000fc600078e000b */
[----:B------:R-:W4:Y:S01]  /*707b0*/  LDL.LU.64 R10, [R1+0x3670] ;  /* 0x00367000010a7983 */ /* 0x000f220000300a00 */
[----:B------:R-:W-:Y:S01]  /*707c0*/  IMAD.MOV.U32 R29, RZ, RZ, R9 ;  /* 0x000000ffff1d7224 */ /* 0x000fe200078e0009 */
[----:B----4-:R-:W-:Y:S02]  /*707d0*/  HMMA.16816.F32 R12, R12, R10, R24 ;  /* 0x0000000a0c0c723c */ /* 0x010fe40000001818 */
[----:B------:R-:W2:Y:S04]  /*707e0*/  LDL.LU.64 R26, [R1+0x3668] ;  /* 0x00366800011a7983 */ /* 0x000ea80000300a00 */
[----:B------:R-:W2:Y:S04]  /*707f0*/  LDL.LU.64 R24, [R1+0x3660] ;  /* 0x0036600001187983 */ /* 0x000ea80000300a00 */
[----:B------:R-:W2:Y:S04]  /*70800*/  LDL.LU.64 R10, [R1+0x3658] ;  /* 0x00365800010a7983 */ /* 0x000ea80000300a00 */
[----:B0-----:R-:W2:Y:S05]  /*70810*/  LDL.LU.64 R8, [R1+0x3650] ;  /* 0x0036500001087983 */ /* 0x001eaa0000300a00 */
[----:B------:R-:W-:-:S02]  /*70820*/  IMAD.MOV.U32 R28, RZ, RZ, R12 ;  /* 0x000000ffff1c7224 */ /* 0x000fc400078e000c */
[----:B------:R-:W-:Y:S01]  /*70830*/  IMAD.MOV.U32 R3, RZ, RZ, R13 ;  /* 0x000000ffff037224 */ /* 0x000fe200078e000d */
[----:B------:R-:W3:Y:S04]  /*70840*/  LDL.LU R12, [R1+0x120] ;  /* 0x00012000010c7983 */ /* 0x000ee80000300800 */
[----:B------:R-:W3:Y:S01]  /*70850*/  LDL.LU R13, [R1+0x124] ;  /* 0x00012400010d7983 */ /* 0x000ee20000300800 */
[----:B------:R-:W-:Y:S02]  /*70860*/  IMAD.MOV.U32 R2, RZ, RZ, R14 ;  /* 0x000000ffff027224 */ /* 0x000fe400078e000e */
[----:B------:R-:W-:Y:S01]  /*70870*/  IMAD.MOV.U32 R0, RZ, RZ, R15 ;  /* 0x000000ffff007224 */ /* 0x000fe200078e000f */
[C---:B--2---:R-:W-:Y:S08]  /*70880*/  HMMA.16816.F32 R16, R8.reuse, R16, R24 ;  /* 0x000000100810723c */ /* 0x044ff00000001818 */
[----:B---3--:R-:W-:Y:S01]  /*70890*/  HMMA.16816.F32 R12, R8, R12, R20 ;  /* 0x0000000c080c723c */ /* 0x008fe20000001814 */
[----:B------:R-:W2:-:S15]  /*708a0*/  LDL.LU.64 R20, [R1+0x3648] ;  /* 0x0036480001147983 */ /* 0x000e9e0000300a00 */
[----:B------:R-:W-:-:S03]  /*708b0*/  NOP ;  /* 0x0000000000007918 */ /* 0x000fc60000000000 */
[----:B------:R-:W-:Y:S04]  /*708c0*/  STL.64 [R1+0x34e0], R14 ;  /* 0x0034e00e01007387 */ /* 0x000fe80000100a00 */
[----:B------:R0:W-:Y:S04]  /*708d0*/  STL.64 [R1+0x34d8], R12 ;  /* 0x0034d80c01007387 */ /* 0x0001e80000100a00 */
[----:B0-----:R-:W3:Y:S04]  /*708e0*/  LDL.LU R12, [R1+0x150] ;  /* 0x00015000010c7983 */ /* 0x001ee80000300800 */
[----:B------:R-:W3:Y:S04]  /*708f0*/  LDL.LU R13, [R1+0x154] ;  /* 0x00015400010d7983 */ /* 0x000ee80000300800 */
[----:B------:R-:W3:Y:S04]  /*70900*/  LDL.LU.64 R26, [R1+0x3640] ;  /* 0x00364000011a7983 */ /* 0x000ee80000300a00 */
[----:B------:R-:W3:Y:S04]  /*70910*/  LDL.LU.64 R24, [R1+0x3638] ;  /* 0x0036380001187983 */ /* 0x000ee80000300a00 */
[----:B------:R-:W-:Y:S04]  /*70920*/  STL [R1+0x34b0], R18 ;  /* 0x0034b01201007387 */ /* 0x000fe80000100800 */
[----:B------:R-:W-:Y:S04]  /*70930*/  STL [R1+0x34ac], R19 ;  /* 0x0034ac1301007387 */ /* 0x000fe80000100800 */
[----:B------:R0:W-:Y:S04]  /*70940*/  STL.64 [R1+0x35b0], R16 ;  /* 0x0035b01001007387 */ /* 0x0001e80000100a00 */
[----:B0-----:R-:W2:Y:S04]  /*70950*/  LDL.LU R16, [R1+0x60] ;  /* 0x0000600001107983 */ /* 0x001ea80000300800 */
[----:B------:R-:W2:Y:S04]  /*70960*/  LDL.LU R17, [R1+0x64] ;  /* 0x0000640001117983 */ /* 0x000ea80000300800 */
[----:B------:R-:W2:Y:S04]  /*70970*/  LDL.LU R18, [R1+0x68] ;  /* 0x0000680001127983 */ /* 0x000ea80000300800 */
[----:B------:R-:W2:Y:S02]  /*70980*/  LDL.LU R19, [R1+0x6c] ;  /* 0x00006c0001137983 */ /* 0x000ea40000300800 */
[----:B--2---:R-:W-:-:S15]  /*70990*/  HMMA.16816.F32 R20, R8, R20, R16 ;  /* 0x000000140814723c */ /* 0x004fde0000001810 */
[----:B------:R-:W-:-:S04]  /*709a0*/  NOP ;  /* 0x0000000000007918 */ /* 0x000fc80000000000 */
[----:B------:R-:W-:Y:S04]  /*709b0*/  STL.64 [R1+0x34a0], R22 ;  /* 0x0034a01601007387 */ /* 0x000fe80000100a00 */
[----:B------:R-:W-:Y:S04]  /*709c0*/  STL.64 [R1+0x3498], R20 ;  /* 0x0034981401007387 */ /* 0x000fe80000100a00 */
[----:B------:R-:W2:Y:S04]  /*709d0*/  LDL.LU R4, [R1+0x2b0] ;  /* 0x0002b00001047983 */ /* 0x000ea80000300800 */
[----:B------:R-:W2:Y:S01]  /*709e0*/  LDL.LU R5, [R1+0x2b4] ;  /* 0x0002b40001057983 */ /* 0x000ea20000300800 */
[----:B---3--:R-:W-:Y:S01]  /*709f0*/  HMMA.16816.F32 R24, R8, R12, R24 ;  /* 0x0000000c0818723c */ /* 0x008fe20000001818 */
[----:B------:R-:W-:-:S02]  /*70a00*/  IMAD.MOV.U32 R12, RZ, RZ, R28 ;  /* 0x000000ffff0c7224 */ /* 0x000fc400078e001c */
[----:B------:R-:W-:Y:S02]  /*70a10*/  IMAD.MOV.U32 R14, RZ, RZ, R2 ;  /* 0x000000ffff0e7224 */ /* 0x000fe400078e0002 */
[----:B------:R-:W-:Y:S02]  /*70a20*/  IMAD.MOV.U32 R15, RZ, RZ, R0 ;  /* 0x000000ffff0f7224 */ /* 0x000fe400078e0000 */
[----:B------:R-:W-:Y:S01]  /*70a30*/  IMAD.MOV.U32 R13, RZ, RZ, R3 ;  /* 0x000000ffff0d7224 */ /* 0x000fe200078e0003 */
[----:B--2---:R0:W-:Y:S04]  /*70a40*/  STL.64 [R1+0x34e8], R4 ;  /* 0x0034e80401007387 */ /* 0x0041e80000100a00 */
[----:B------:R-:W2:Y:S04]  /*70a50*/  LDL.LU R28, [R1+0x3630] ;  /* 0x00363000011c7983 */ /* 0x000ea80000300800 */
[----:B------:R-:W3:Y:S04]  /*70a60*/  LDL.LU R3, [R1+0x362c] ;  /* 0x00362c0001037983 */ /* 0x000ee80000300800 */
[----:B------:R-:W4:Y:S04]  /*70a70*/  LDL.LU R2, [R1+0x3628] ;  /* 0x0036280001027983 */ /* 0x000f280000300800 */
[----:B------:R-:W2:Y:S04]  /*70a80*/  LDL.LU R0, [R1+0x3624] ;  /* 0x0036240001007983 */ /* 0x000ea80000300800 */
[----:B------:R1:W-:Y:S04]  /*70a90*/  STL.64 [R1+0x34f8], R14 ;  /* 0x0034f80e01007387 */ /* 0x0003e80000100a00 */
[----:B------:R2:W-:Y:S04]  /*70aa0*/  STL.64 [R1+0x34f0], R12 ;  /* 0x0034f00c01007387 */ /* 0x0005e80000100a00 */
[----:B0-----:R-:W2:Y:S04]  /*70ab0*/  LDL.LU R4, [R1+0x2c0] ;  /* 0x0002c00001047983 */ /* 0x001ea80000300800 */
[----:B------:R-:W2:Y:S01]  /*70ac0*/  LDL.LU R5, [R1+0x2c4] ;  /* 0x0002c40001057983 */ /* 0x000ea20000300800 */
[----:B-1----:R-:W-:-:S02]  /*70ad0*/  IMAD.MOV.U32 R14, RZ, RZ, R7 ;  /* 0x000000ffff0e7224 */ /* 0x002fc400078e0007 */
[----:B------:R-:W-:Y:S01]  /*70ae0*/  IMAD.MOV.U32 R15, RZ, RZ, R6 ;  /* 0x000000ffff0f7224 */ /* 0x000fe200078e0006 */
[----:B--2---:R0:W-:Y:S04]  /*70af0*/  STL.64 [R1+0x3500], R4 ;  /* 0x0035000401007387 */ /* 0x0041e80000100a00 */
[----:B------:R-:W2:Y:S01]  /*70b00*/  LDL.LU R12, [R1+0x10] ;  /* 0x00001000010c7983 */ /* 0x000ea20000300800 */
[----:B------:R-:W-:-:S03]  /*70b10*/  IMAD.MOV.U32 R13, RZ, RZ, R29 ;  /* 0x000000ffff0d7224 */ /* 0x000fc600078e001d */
[----:B------:R-:W3:Y:S04]  /*70b20*/  LDL.LU R29, [R1+0x3620] ;  /* 0x00362000011d7983 */ /* 0x000ee80000300800 */
[----:B------:R-:W3:Y:S04]  /*70b30*/  LDL.LU R7, [R1+0x361c] ;  /* 0x00361c0001077983 */ /* 0x000ee80000300800 */
[----:B------:R-:W3:Y:S04]  /*70b40*/  LDL.LU R6, [R1+0x3618] ;  /* 0x0036180001067983 */ /* 0x000ee80000300800 */
[----:B------:R-:W-:Y:S04]  /*70b50*/  STL.64 [R1+0x3510], R14 ;  /* 0x0035100e01007387 */ /* 0x000fe80000100a00 */
[----:B--2---:R-:W-:Y:S04]  /*70b60*/  STL.64 [R1+0x3508], R12 ;  /* 0x0035080c01007387 */ /* 0x004fe80000100a00 */
[----:B0-----:R-:W2:Y:S04]  /*70b70*/  LDL.LU R4, [R1+0x2a0] ;  /* 0x0002a00001047983 */ /* 0x001ea80000300800 */
[----:B------:R-:W2:Y:S04]  /*70b80*/  LDL.LU R5, [R1+0x2a4] ;  /* 0x0002a40001057983 */ /* 0x000ea80000300800 */
[----:B--2---:R0:W-:Y:S04]  /*70b90*/  STL.64 [R1+0x3518], R4 ;  /* 0x0035180401007387 */ /* 0x0041e80000100a00 */
[----:B0-----:R-:W2:Y:S04]  /*70ba0*/  LDL.LU R4, [R1+0x290] ;  /* 0x0002900001047983 */ /* 0x001ea80000300800 */
[----:B------:R-:W2:Y:S01]  /*70bb0*/  LDL.LU R5, [R1+0x294] ;  /* 0x0002940001057983 */ /* 0x000ea20000300800 */
[----:B------:R-:W-:-:S02]  /*70bc0*/  IMAD.MOV.U32 R12, RZ, RZ, R0 ;  /* 0x000000ffff0c7224 */ /* 0x000fc400078e0000 */
[----:B----4-:R-:W-:Y:S02]  /*70bd0*/  IMAD.MOV.U32 R13, RZ, RZ, R2 ;  /* 0x000000ffff0d7224 */ /* 0x010fe400078e0002 */
[----:B---3--:R-:W-:Y:S02]  /*70be0*/  IMAD.MOV.U32 R14, RZ, RZ, R3 ;  /* 0x000000ffff0e7224 */ /* 0x008fe400078e0003 */
[----:B------:R-:W-:Y:S01]  /*70bf0*/  IMAD.MOV.U32 R15, RZ, RZ, R28 ;  /* 0x000000ffff0f7224 */ /* 0x000fe200078e001c */
[----:B--2---:R0:W-:Y:S04]  /*70c00*/  STL.64 [R1+0x3530], R4 ;  /* 0x0035300401007387 */ /* 0x0041e80000100a00 */
[----:B------:R-:W2:Y:S04]  /*70c10*/  LDL.LU R0, [R1+0x3614] ;  /* 0x0036140001007983 */ /* 0x000ea80000300800 */
[----:B------:R-:W3:Y:S04]  /*70c20*/  LDL.LU R2, [R1+0x3610] ;  /* 0x0036100001027983 */ /* 0x000ee80000300800 */
[----:B------:R-:W4:Y:S04]  /*70c30*/  LDL.LU R3, [R1+0x360c] ;  /* 0x00360c0001037983 */ /* 0x000f280000300800 */
[----:B------:R-:W2:Y:S04]  /*70c40*/  LDL.LU R28, [R1+0x3608] ;  /* 0x00360800011c7983 */ /* 0x000ea80000300800 */
[----:B0-----:R-:W2:Y:S04]  /*70c50*/  LDL.LU R4, [R1+0x280] ;  /* 0x0002800001047983 */ /* 0x001ea80000300800 */
[----:B------:R-:W2:Y:S04]  /*70c60*/  LDL.LU R5, [R1+0x284] ;  /* 0x0002840001057983 */ /* 0x000ea80000300800 */
[----:B--2---:R-:W-:Y:S04]  /*70c70*/  STL.64 [R1+0x3548], R4 ;  /* 0x0035480401007387 */ /* 0x004fe80000100a00 */
[----:B------:R0:W-:Y:S04]  /*70c80*/  STL.64 [R1+0x3528], R14 ;  /* 0x0035280e01007387 */ /* 0x0001e80000100a00 */
[----:B------:R1:W-:Y:S01]  /*70c90*/  STL.64 [R1+0x3520], R12 ;  /* 0x0035200c01007387 */ /* 0x0003e20000100a00 */
[----:B0-----:R-:W-:-:S03]  /*70ca0*/  IMAD.MOV.U32 R14, RZ, RZ, R7 ;  /* 0x000000ffff0e7224 */ /* 0x001fc600078e0007 */
[----:B-1----:R-:W2:Y:S01]  /*70cb0*/  LDL.LU R12, [R1+0x30] ;  /* 0x00003000010c7983 */ /* 0x002ea20000300800 */
[----:B------:R-:W-:-:S03]  /*70cc0*/  IMAD.MOV.U32 R13, RZ, RZ, R6 ;  /* 0x000000ffff0d7224 */ /* 0x000fc600078e0006 */
[----:B------:R-:W2:Y:S04]  /*70cd0*/  LDL.LU R6, [R1+0x3604] ;  /* 0x0036040001067983 */ /* 0x000ea80000300800 */
[----:B------:R-:W2:Y:S01]  /*70ce0*/  LDL.LU R7, [R1+0x3600] ;  /* 0x0036000001077983 */ /* 0x000ea20000300800 */
[----:B------:R-:W-:-:S03]  /*70cf0*/  IMAD.MOV.U32 R15, RZ, RZ, R29 ;  /* 0x000000ffff0f7224 */ /* 0x000fc600078e001d */
[----:B------:R-:W2:Y:S04]  /*70d00*/  LDL.LU R29, [R1+0x35fc] ;  /* 0x0035fc00011d7983 */ /* 0x000ea80000300800 */
[----:B------:R-:W2:Y:S04]  /*70d10*/  LDL.LU R4, [R1+0x270] ;  /* 0x0002700001047983 */ /* 0x000ea80000300800 */
[----:B------:R-:W2:Y:S04]  /*70d20*/  LDL.LU R5, [R1+0x274] ;  /* 0x0002740001057983 */ /* 0x000ea80000300800 */
[----:B--2---:R-:W-:Y:S04]  /*70d30*/  STL.64 [R1+0x3560], R4 ;  /* 0x0035600401007387 */ /* 0x004fe80000100a00 */
[----:B------:R-:W-:Y:S04]  /*70d40*/  STL.64 [R1+0x3540], R14 ;  /* 0x0035400e01007387 */ /* 0x000fe80000100a00 */
[----:B------:R0:W-:Y:S02]  /*70d50*/  STL.64 [R1+0x3538], R12 ;  /* 0x0035380c01007387 */ /* 0x0001e40000100a00 */
[----:B0-----:R-:W-:-:S02]  /*70d60*/  IMAD.MOV.U32 R12, RZ, RZ, R28 ;  /* 0x000000ffff0c7224 */ /* 0x001fc400078e001c */
[----:B----4-:R-:W-:Y:S01]  /*70d70*/  IMAD.MOV.U32 R13, RZ, RZ, R3 ;  /* 0x000000ffff0d7224 */ /* 0x010fe200078e0003 */
[----:B------:R-:W2:Y:S04]  /*70d80*/  LDL.LU R28, [R1+0x35f8] ;  /* 0x0035f800011c7983 */ /* 0x000ea80000300800 */
[----:B------:R-:W4:Y:S01]  /*70d90*/  LDL.LU R3, [R1+0x35f4] ;  /* 0x0035f40001037983 */ /* 0x000f220000300800 */
[----:B---3--:R-:W-:Y:S02]  /*70da0*/  IMAD.MOV.U32 R14, RZ, RZ, R2 ;  /* 0x000000ffff0e7224 */ /* 0x008fe400078e0002 */
[----:B------:R-:W-:Y:S01]  /*70db0*/  IMAD.MOV.U32 R15, RZ, RZ, R0 ;  /* 0x000000ffff0f7224 */ /* 0x000fe200078e0000 */
[----:B------:R-:W3:Y:S04]  /*70dc0*/  LDL.LU R2, [R1+0x35f0] ;  /* 0x0035f00001027983 */ /* 0x000ee80000300800 */
[----:B------:R-:W2:Y:S04]  /*70dd0*/  LDL.LU R0, [R1+0x35ec] ;  /* 0x0035ec0001007983 */ /* 0x000ea80000300800 */
[----:B------:R-:W2:Y:S04]  /*70de0*/  LDL.LU R4, [R1+0x250] ;  /* 0x0002500001047983 */ /* 0x000ea80000300800 */
[----:B------:R-:W2:Y:S04]  /*70df0*/  LDL.LU R5, [R1+0x254] ;  /* 0x0002540001057983 */ /* 0x000ea80000300800 */
[----:B--2---:R-:W-:Y:S04]  /*70e00*/  STL.64 [R1+0x3578], R4 ;  /* 0x0035780401007387 */ /* 0x004fe80000100a00 */
[----:B------:R-:W-:Y:S04]  /*70e10*/  STL.64 [R1+0x3558], R14 ;  /* 0x0035580e01007387 */ /* 0x000fe80000100a00 */
[----:B------:R0:W-:Y:S04]  /*70e20*/  STL.64 [R1+0x3550], R12 ;  /* 0x0035500c01007387 */ /* 0x0001e80000100a00 */
[----:B0-----:R-:W2:Y:S01]  /*70e30*/  LDL.LU R12, [R1+0xd0] ;  /* 0x0000d000010c7983 */ /* 0x001ea20000300800 */
[----:B------:R-:W-:-:S03]  /*70e40*/  IMAD.MOV.U32 R13, RZ, RZ, R29 ;  /* 0x000000ffff0d7224 */ /* 0x000fc600078e001d */
[----:B------:R-:W2:Y:S04]  /*70e50*/  LDL.LU R29, [R1+0x35e8] ;  /* 0x0035e800011d7983 */ /* 0x000ea80000300800 */
[----:B------:R-:W2:Y:S04]  /*70e60*/  LDL.LU R4, [R1+0x240] ;  /* 0x0002400001047983 */ /* 0x000ea80000300800 */
[----:B------:R-:W2:Y:S04]  /*70e70*/  LDL.LU R5, [R1+0x244] ;  /* 0x0002440001057983 */ /* 0x000ea80000300800 */
[----:B--2---:R0:W-:Y:S04]  /*70e80*/  STL.64 [R1+0x3590], R4 ;  /* 0x0035900401007387 */ /* 0x0041e80000100a00 */
[----:B0-----:R-:W2:Y:S04]  /*70e90*/  LDL.LU R4, [R1+0x220] ;  /* 0x0002200001047983 */ /* 0x001ea80000300800 */
        /* <DEDUP_REMOVED lines=8> */
[----:B------:R-:W3:Y:S01]  /*70f20*/  LDL.LU R21, [R1+0x164] ;  /* 0x0001640001157983 */ /* 0x000ee20000300800 */
[----:B------:R-:W-:-:S02]  /*70f30*/  IMAD.MOV.U32 R15, RZ, RZ, R6 ;  /* 0x000000ffff0f7224 */ /* 0x000fc400078e0006 */
[----:B------:R-:W-:Y:S01]  /*70f40*/  IMAD.MOV.U32 R14, RZ, RZ, R7 ;  /* 0x000000ffff0e7224 */ /* 0x000fe200078e0007 */
[----:B--2---:R0:W-:Y:S04]  /*70f50*/  STL.64 [R1+0x35d0], R4 ;  /* 0x0035d00401007387 */ /* 0x0041e80000100a00 */
        /* <DEDUP_REMOVED lines=8> */
[----:B--2---:R-:W-:Y:S04]  /*70fe0*/  STL.64 [R1+0x35c8], R18 ;  /* 0x0035c81201007387 */ /* 0x004fe80000100a00 */
[----:B------:R0:W-:Y:S04]  /*70ff0*/  STL.64 [R1+0x35c0], R16 ;  /* 0x0035c01001007387 */ /* 0x0001e80000100a00 */
[----:B0-----:R-:W2:Y:S04]  /*71000*/  LDL.LU R16, [R1+0xb0] ;  /* 0x0000b00001107983 */ /* 0x001ea80000300800 */
[----:B------:R-:W2:Y:S04]  /*71010*/  LDL.LU R17, [R1+0xb4] ;  /* 0x0000b40001117983 */ /* 0x000ea80000300800 */
[----:B------:R-:W2:Y:S04]  /*71020*/  LDL.LU R18, [R1+0xb8] ;  /* 0x0000b80001127983 */ /* 0x000ea80000300800 */
[----:B------:R-:W2:Y:S04]  /*71030*/  LDL.LU R19, [R1+0xbc] ;  /* 0x0000bc0001137983 */ /* 0x000ea80000300800 */
[----:B------:R4:W-:Y:S04]  /*71040*/  STL.64 [R1+0x3570], R14 ;  /* 0x0035700e01007387 */ /* 0x0009e80000100a00 */
[----:B------:R0:W-:Y:S01]  /*71050*/  STL.64 [R1+0x3568], R12 ;  /* 0x0035680c01007387 */ /* 0x0001e20000100a00 */
[----:B----4-:R-:W-:-:S02]  /*71060*/  IMAD.MOV.U32 R14, RZ, RZ, R3 ;  /* 0x000000ffff0e7224 */ /* 0x010fc400078e0003 */
[----:B0-----:R-:W-:Y:S02]  /*71070*/  IMAD.MOV.U32 R12, RZ, RZ, R0 ;  /* 0x000000ffff0c7224 */ /* 0x001fe400078e0000 */
[----:B------:R-:W-:Y:S01]  /*71080*/  IMAD.MOV.U32 R15, RZ, RZ, R28 ;  /* 0x000000ffff0f7224 */ /* 0x000fe200078e001c */
[----:B------:R-:W4:Y:S01]  /*71090*/  LDL.LU R0, [R1+0x35e4] ;  /* 0x0035e40001007983 */ /* 0x000f220000300800 */
[----:B---3--:R-:W-:-:S03]  /*710a0*/  IMAD.MOV.U32 R13, RZ, RZ, R2 ;  /* 0x000000ffff0d7224 */ /* 0x008fc600078e0002 */
[----:B------:R-:W3:Y:S04]  /*710b0*/  LDL.LU R2, [R1+0x35e0] ;  /* 0x0035e00001027983 */ /* 0x000ee80000300800 */
[----:B------:R-:W2:Y:S04]  /*710c0*/  LDL.LU R3, [R1+0x35dc] ;  /* 0x0035dc0001037983 */ /* 0x000ea80000300800 */
[----:B------:R-:W2:Y:S04]  /*710d0*/  LDL.LU R28, [R1+0x35d8] ;  /* 0x0035d800011c7983 */ /* 0x000ea80000300800 */
[----:B------:R-:W-:Y:S04]  /*710e0*/  STL.64 [R1+0x3588], R14 ;  /* 0x0035880e01007387 */ /* 0x000fe80000100a00 */
[----:B------:R0:W-:Y:S04]  /*710f0*/  STL.64 [R1+0x3580], R12 ;  /* 0x0035800c01007387 */ /* 0x0001e80000100a00 */
[----:B0-----:R-:W2:Y:S04]  /*71100*/  LDL.LU R12, [R1+0x100] ;  /* 0x00010000010c7983 */ /* 0x001ea80000300800 */
[----:B------:R-:W2:Y:S04]  /*71110*/  LDL.LU R13, [R1+0x104] ;  /* 0x00010400010d7983 */ /* 0x000ea80000300800 */
[----:B------:R-:W2:Y:S01]  /*71120*/  LDL.LU R14, [R1+0x108] ;  /* 0x00010800010e7983 */ /* 0x000ea20000300800 */
[----:B------:R-:W-:Y:S01]  /*71130*/  HMMA.16816.F32 R4, R8, R20, R4 ;  /* 0x000000140804723c */ /* 0x000fe20000001804 */
[----:B------:R-:W-:-:S05]  /*71140*/  IMAD.MOV.U32 R15, RZ, RZ, R29 ;  /* 0x000000ffff0f7224 */ /* 0x000fca00078e001d */
[----:B--2---:R-:W-:Y:S04]  /*71150*/  STL.64 [R1+0x35a0], R14 ;  /* 0x0035a00e01007387 */ /* 0x004fe80000100a00 */
[----:B------:R-:W-:Y:S04]  /*71160*/  STL.64 [R1+0x3598], R12 ;  /* 0x0035980c01007387 */ /* 0x000fe80000100a00 */
[----:B------:R-:W-:Y:S04]  /*71170*/  STL.64 [R1+0x3488], R26 ;  /* 0x0034881a01007387 */ /* 0x000fe80000100a00 */
[----:B------:R0:W-:Y:S02]  /*71180*/  STL.64 [R1+0x3480], R24 ;  /* 0x0034801801007387 */ /* 0x0001e40000100a00 */
[----:B0-----:R-:W-:-:S02]  /*71190*/  IMAD.MOV.U32 R25, RZ, RZ, R4 ;  /* 0x000000ffff197224 */ /* 0x001fc400078e0004 */
[----:B------:R-:W-:Y:S02]  /*711a0*/  IMAD.MOV.U32 R24, RZ, RZ, R5 ;  /* 0x000000ffff187224 */ /* 0x000fe400078e0005 */
[----:B------:R-:W2:Y:S01]  /*711b0*/  LDL.LU.64 R4, [R1+0x35d0] ;  /* 0x0035d00001047983 */ /* 0x000ea20000300a00 */
        /* <DEDUP_REMOVED lines=10> */
[----:B----4-:R-:W-:Y:S02]  /*71260*/  IMAD.MOV.U32 R15, RZ, RZ, R0 ;  /* 0x000000ffff0f7224 */ /* 0x010fe400078e0000 */
[----:B------:R-:W-:Y:S02]  /*71270*/  IMAD.MOV.U32 R3, RZ, RZ, R6 ;  /* 0x000000ffff037224 */ /* 0x000fe400078e0006 */
[----:B------:R-:W-:-:S02]  /*71280*/  IMAD.MOV.U32 R0, RZ, RZ, R7 ;  /* 0x000000ffff007224 */ /* 0x000fc400078e0007 */
[----:B--2---:R-:W-:Y:S01]  /*71290*/  HMMA.16816.F32 R4, R8, R4, R16 ;  /* 0x000000040804723c */ /* 0x004fe20000001810 */
[----:B------:R-:W2:-:S15]  /*712a0*/  LDL.LU.64 R16, [R1+0x35b0] ;  /* 0x0035b00001107983 */ /* 0x000e9e0000300a00 */
[----:B------:R-:W-:-:S03]  /*712b0*/  NOP ;  /* 0x0000000000007918 */ /* 0x000fc60000000000 */
[----:B------:R-:W-:Y:S02]  /*712c0*/  IMAD.MOV.U32 R18, RZ, RZ, R4 ;  /* 0x000000ffff127224 */ /* 0x000fe400078e0004 */
[----:B------:R-:W-:Y:S01]  /*712d0*/  IMAD.MOV.U32 R19, RZ, RZ, R5 ;  /* 0x000000ffff137224 */ /* 0x000fe200078e0005 */
[----:B------:R-:W-:Y:S04]  /*712e0*/  STL [R1+0x98], R6 ;  /* 0x0000980601007387 */ /* 0x000fe80000100800 */
[----:B------:R-:W4:Y:S01]  /*712f0*/  LDL.LU.64 R4, [R1+0x35a8] ;  /* 0x0035a80001047983 */ /* 0x000f220000300a00 */
[----:B---3--:R-:W-:Y:S02]  /*71300*/  IMAD.MOV.U32 R14, RZ, RZ, R2 ;  /* 0x000000ffff0e7224 */ /* 0x008fe400078e0002 */
[----:B------:R-:W-:Y:S01]  /*71310*/  IMAD.MOV.U32 R2, RZ, RZ, R7 ;  /* 0x000000ffff027224 */ /* 0x000fe200078e0007 */
[----:B------:R0:W-:Y:S04]  /*71320*/  STL.64 [R1+0x34c0], R18 ;  /* 0x0034c01201007387 */ /* 0x0001e80000100a00 */
[----:B--2---:R-:W-:Y:S04]  /*71330*/  STL.64 [R1+0x34b8], R16 ;  /* 0x0034b81001007387 */ /* 0x004fe80000100a00 */
[----:B0-----:R-:W2:Y:S04]  /*71340*/  LDL.LU R18, [R1+0x128] ;  /* 0x0001280001127983 */ /* 0x001ea80000300800 */
[----:B------:R-:W2:Y:S04]  /*71350*/  LDL.LU R19, [R1+0x12c] ;  /* 0x00012c0001137983 */ /* 0x000ea80000300800 */
[----:B------:R-:W3:Y:S04]  /*71360*/  LDL.LU R22, [R1+0x138] ;  /* 0x0001380001167983 */ /* 0x000ee80000300800 */
[----:B------:R-:W3:Y:S01]  /*71370*/  LDL.LU R23, [R1+0x13c] ;  /* 0x00013c0001177983 */ /* 0x000ee20000300800 */
[----:B----4-:R-:W-:Y:S03]  /*71380*/  HMMA.16816.F32 R4, R8, R4, R12 ;  /* 0x000000040804723c */ /* 0x010fe6000000180c */
[----:B------:R-:W4:Y:S04]  /*71390*/  LDL.LU.64 R14, [R1+0x35a0] ;  /* 0x0035a000010e7983 */ /* 0x000f280000300a00 */
[----:B------:R-:W4:-:S12]  /*713a0*/  LDL.LU.64 R12, [R1+0x3598] ;  /* 0x00359800010c7983 */ /* 0x000f180000300a00 */
[----:B------:R0:W-:Y:S04]  /*713b0*/  STL.64 [R1+0xc0], R4 ;  /* 0x0000c00401007387 */ /* 0x0001e80000100a00 */
[----:B------:R4:W-:Y:S04]  /*713c0*/  STL.64 [R1+0xc8], R6 ;  /* 0x0000c80601007387 */ /* 0x0009e80000100a00 */
[----:B0-----:R-:W4:Y:S04]  /*713d0*/  LDL.LU.64 R4, [R1+0x3590] ;  /* 0x0035900001047983 */ /* 0x001f280000300a00 */
[----:B------:R-:W2:Y:S04]  /*713e0*/  LDL.LU R26, [R1+0x148] ;  /* 0x00014800011a7983 */ /* 0x000ea80000300800 */
[----:B------:R-:W2:Y:S01]  /*713f0*/  LDL.LU R27, [R1+0x14c] ;  /* 0x00014c00011b7983 */ /* 0x000ea20000300800 */
[----:B----4-:R-:W-:Y:S03]  /*71400*/  HMMA.16816.F32 R4, R8, R4, R12 ;  /* 0x000000040804723c */ /* 0x010fe6000000180c */
[----:B------:R-:W4:Y:S04]  /*71410*/  LDL.LU.64 R14, [R1+0x3588] ;  /* 0x00358800010e7983 */ /* 0x000f280000300a00 */
[----:B------:R-:W4:-:S12]  /*71420*/  LDL.LU.64 R12, [R1+0x3580] ;  /* 0x00358000010c7983 */ /* 0x000f180000300a00 */
[----:B------:R0:W-:Y:S04]  /*71430*/  STL.64 [R1+0x110], R4 ;  /* 0x0001100401007387 */ /* 0x0001e80000100a00 */
[----:B------:R4:W-:Y:S04]  /*71440*/  STL.64 [R1+0x118], R6 ;  /* 0x0001180601007387 */ /* 0x0009e80000100a00 */
[----:B0-----:R-:W4:Y:S02]  /*71450*/  LDL.LU.64 R4, [R1+0x3578] ;  /* 0x0035780001047983 */ /* 0x001f240000300a00 */
[----:B----4-:R-:W-:Y:S02]  /*71460*/  HMMA.16816.F32 R4, R8, R4, R12 ;  /* 0x000000040804723c */ /* 0x010fe4000000180c */
[----:B------:R-:W4:Y:S04]  /*71470*/  LDL.LU.64 R14, [R1+0x3570] ;  /* 0x00357000010e7983 */ /* 0x000f280000300a00 */
[----:B------:R-:W4:-:S13]  /*71480*/  LDL.LU.64 R12, [R1+0x3568] ;  /* 0x00356800010c7983 */ /* 0x000f1a0000300a00 */
        /* <DEDUP_REMOVED lines=34> */
[----:B------:R-:W2:Y:S04]  /*716b0*/  LDL.LU.64 R14, [R1+0x34e0] ;  /* 0x0034e000010e7983 */ /* 0x000ea80000300a00 */
[----:B------:R-:W2:Y:S04]  /*716c0*/  LDL.LU.64 R12, [R1+0x34d8] ;  /* 0x0034d800010c7983 */ /* 0x000ea80000300a00 */
[----:B-1----:R-:W2:Y:S04]  /*716d0*/  LDL.LU.64 R6, [R1+0x34d0] ;  /* 0x0034d00001067983 */ /* 0x002ea80000300a00 */
[----:B------:R-:W2:Y:S05]  /*716e0*/  LDL.LU.64 R4, [R1+0x34c8] ;  /* 0x0034c80001047983 */ /* 0x000eaa0000300a00 */
[----:B------:R-:W-:Y:S04]  /*716f0*/  STL.64 [R1+0x70], R8 ;  /* 0x0000700801007387 */ /* 0x000fe80000100a00 */
[----:B------:R0:W-:Y:S04]  /*71700*/  STL.64 [R1+0x78], R10 ;  /* 0x0000780a01007387 */ /* 0x0001e80000100a00 */
[----:B0-----:R-:W4:Y:S04]  /*71710*/  LDL.LU R10, [R1+0x188] ;  /* 0x00018800010a7983 */ /* 0x001f280000300800 */
[----:B------:R-:W4:Y:S04]  /*71720*/  LDL.LU R11, [R1+0x18c] ;  /* 0x00018c00010b7983 */ /* 0x000f280000300800 */
[----:B----4-:R0:W-:Y:S04]  /*71730*/  STL.64 [R1+0x3460], R10 ;  /* 0x0034600a01007387 */ /* 0x0101e80000100a00 */
[----:B0-----:R-:W4:Y:S04]  /*71740*/  LDL.LU R10, [R1+0x168] ;  /* 0x00016800010a7983 */ /* 0x001f280000300800 */
[----:B------:R-:W4:Y:S01]  /*71750*/  LDL.LU R11, [R1+0x16c] ;  /* 0x00016c00010b7983 */ /* 0x000f220000300800 */
[----:B--2---:R-:W-:Y:S03]  /*71760*/  HMMA.16816.F32 R12, R4, R18, R12 ;  /* 0x00000012040c723c */ /* 0x004fe6000000180c */
[----:B----4-:R0:W-:Y:S04]  /*71770*/  STL.64 [R1+0x3478], R10 ;  /* 0x0034780a01007387 */ /* 0x0101e80000100a00 */
[----:B0-----:R-:W2:Y:S04]  /*71780*/  LDL.LU R10, [R1+0x158] ;  /* 0x00015800010a7983 */ /* 0x001ea80000300800 */
[----:B------:R-:W2:Y:S04]  /*71790*/  LDL.LU R11, [R1+0x15c] ;  /* 0x00015c00010b7983 */ /* 0x000ea80000300800 */
[----:B------:R-:W4:Y:S04]  /*717a0*/  LDL.LU.64 R18, [R1+0x34c0] ;  /* 0x0034c00001127983 */ /* 0x000f280000300a00 */
[----:B------:R-:W3:Y:S04]  /*717b0*/  LDL.LU.64 R16, [R1+0x34b8] ;  /* 0x0034b80001107983 */ /* 0x000ee80000300a00 */
[----:B------:R4:W-:Y:S04]  /*717c0*/  STL.64 [R1+0x50], R12 ;  /* 0x0000500c01007387 */ /* 0x0009e80000100a00 */
[----:B------:R0:W-:Y:S01]  /*717d0*/  STL.64 [R1+0x58], R14 ;  /* 0x0000580e01007387 */ /* 0x0001e20000100a00 */
[----:B----4-:R-:W-:-:S02]  /*717e0*/  IMAD.MOV.U32 R12, RZ, RZ, R18 ;  /* 0x000000ffff0c7224 */ /* 0x010fc400078e0012 */
[----:B------:R-:W-:Y:S01]  /*717f0*/  IMAD.MOV.U32 R13, RZ, RZ, R19 ;  /* 0x000000ffff0d7224 */ /* 0x000fe200078e0013 */
[----:B------:R-:W3:Y:S04]  /*71800*/  LDL.LU R18, [R1+0x34b0] ;  /* 0x0034b00001127983 */ /* 0x000ee80000300800 */
[----:B------:R-:W3:Y:S04]  /*71810*/  LDL.LU R19, [R1+0x34ac] ;  /* 0x0034ac0001137983 */ /* 0x000ee80000300800 */
[----:B0-----:R-:W4:Y:S01]  /*71820*/  LDL.LU R14, [R1+0x98] ;  /* 0x00009800010e7983 */ /* 0x001f220000300800 */
[----:B------:R-:W-:-:S03]  /*71830*/  IMAD.MOV.U32 R15, RZ, RZ, R2 ;  /* 0x000000ffff0f7224 */ /* 0x000fc600078e0002 */
[----:B------:R-:W2:Y:S01]  /*71840*/  LDL.LU R2, [R1+0x34a8] ;  /* 0x0034a80001027983 */ /* 0x000ea20000300800 */
[----:B---3--:R-:W-:Y:S03]  /*71850*/  HMMA.16816.F32 R16, R4, R22, R16 ;  /* 0x000000160410723c */ /* 0x008fe60000001810 */
[----:B----4-:R0:W-:Y:S04]  /*71860*/  STL.64 [R1+0x3470], R14 ;  /* 0x0034700e01007387 */ /* 0x0101e80000100a00 */
[----:B------:R1:W-:Y:S04]  /*71870*/  STL.64 [R1+0x3468], R12 ;  /* 0x0034680c01007387 */ /* 0x0003e80000100a00 */
[----:B------:R-:W3:Y:S01]  /*71880*/  LDL.LU.64 R22, [R1+0x34a0] ;  /* 0x0034a00001167983 */ /* 0x000ee20000300a00 */
[----:B0-----:R-:W-:-:S02]  /*71890*/  IMAD.MOV.U32 R14, RZ, RZ, R21 ;  /* 0x000000ffff0e7224 */ /* 0x001fc400078e0015 */
[----:B------:R-:W-:Y:S02]  /*718a0*/  IMAD.MOV.U32 R15, RZ, RZ, R20 ;  /* 0x000000ffff0f7224 */ /* 0x000fe400078e0014 */
[----:B------:R-:W3:Y:S04]  /*718b0*/  LDL.LU.64 R20, [R1+0x3498] ;  /* 0x0034980001147983 */ /* 0x000ee80000300a00 */
[----:B------:R-:W-:Y:S04]  /*718c0*/  STL.64 [R1+0x40], R16 ;  /* 0x0000401001007387 */ /* 0x000fe80000100a00 */
[----:B------:R0:W-:Y:S01]  /*718d0*/  STL.64 [R1+0x48], R18 ;  /* 0x0000481201007387 */ /* 0x0001e20000100a00 */
[----:B-1----:R-:W-:-:S02]  /*718e0*/  IMAD.MOV.U32 R12, RZ, RZ, R25 ;  /* 0x000000ffff0c7224 */ /* 0x002fc400078e0019 */
[----:B------:R-:W-:Y:S01]  /*718f0*/  IMAD.MOV.U32 R13, RZ, RZ, R24 ;  /* 0x000000ffff0d7224 */ /* 0x000fe200078e0018 */
[----:B0-----:R-:W4:Y:S01]  /*71900*/  LDL.LU R18, [R1+0x178] ;  /* 0x0001780001127983 */ /* 0x001f220000300800 */
[----:B--2---:R-:W-:-:S03]  /*71910*/  IMAD.MOV.U32 R19, RZ, RZ, R2 ;  /* 0x000000ffff137224 */ /* 0x004fc600078e0002 */
[----:B------:R-:W2:Y:S01]  /*71920*/  LDL.LU R2, [R1+0x3490] ;  /* 0x0034900001027983 */ /* 0x000ea20000300800 */
[----:B---3--:R-:W-:Y:S03]  /*71930*/  HMMA.16816.F32 R20, R4, R26, R20 ;  /* 0x0000001a0414723c */ /* 0x008fe60000001814 */
[----:B------:R-:W3:Y:S04]  /*71940*/  LDL.LU.64 R26, [R1+0x3488] ;  /* 0x00348800011a7983 */ /* 0x000ee80000300a00 */
[----:B------:R-:W3:-:S12]  /*71950*/  LDL.LU.64 R24, [R1+0x3480] ;  /* 0x0034800001187983 */ /* 0x000ed80000300a00 */
[----:B------:R-:W-:Y:S04]  /*71960*/  STL.64 [R1+0x30], R20 ;  /* 0x0000301401007387 */ /* 0x000fe80000100a00 */
[----:B------:R0:W-:Y:S04]  /*71970*/  STL.64 [R1+0x38], R22 ;  /* 0x0000381601007387 */ /* 0x0001e80000100a00 */
[----:B0-----:R-:W2:Y:S01]  /*71980*/  LDL.LU R23, [R1+0x334] ;  /* 0x0003340001177983 */ /* 0x001ea20000300800 */
[----:B---3--:R-:W-:Y:S03]  /*71990*/  HMMA.16816.F32 R24, R4, R10, R24 ;  /* 0x0000000a0418723c */ /* 0x008fe60000001818 */
[----:B------:R-:W3:-:S15]  /*719a0*/  LDL.LU.64 R10, [R1+0x3478] ;  /* 0x00347800010a7983 */ /* 0x000ede0000300a00 */
[----:B------:R-:W-:Y:S01]  /*719b0*/  NOP ;  /* 0x0000000000007918 */ /* 0x000fe20000000000 */
[----:B------:R-:W-:Y:S04]  /*719c0*/  STL.64 [R1+0x20], R24 ;  /* 0x0000201801007387 */ /* 0x000fe80000100a00 */
[----:B------:R0:W-:Y:S02]  /*719d0*/  STL.64 [R1+0x28], R26 ;  /* 0x0000281a01007387 */ /* 0x0001e40000100a00 */
[----:B0-----:R-:W-:Y:S02]  /*719e0*/  IMAD.MOV.U32 R26, RZ, RZ, R3 ;  /* 0x000000ffff1a7224 */ /* 0x001fe400078e0003 */
[----:B------:R-:W-:Y:S01]  /*719f0*/  IMAD.MOV.U32 R27, RZ, RZ, R0 ;  /* 0x000000ffff1b7224 */ /* 0x000fe200078e0000 */
[----:B---3--:R-:W-:Y:S01]  /*71a00*/  HMMA.16816.F32 R8, R4, R10, R12 ;  /* 0x0000000a0408723c */ /* 0x008fe2000000180c */
[----:B------:R-:W3:Y:S04]  /*71a10*/  LDL.LU.64 R14, [R1+0x3470] ;  /* 0x00347000010e7983 */ /* 0x000ee80000300a00 */
[----:B------:R-:W3:-:S14]  /*71a20*/  LDL.LU.64 R12, [R1+0x3468] ;  /* 0x00346800010c7983 */ /* 0x000edc0000300a00 */
[----:B------:R-:W-:Y:S01]  /*71a30*/  IMAD.MOV.U32 R3, RZ, RZ, R10 ;  /* 0x000000ffff037224 */ /* 0x000fe200078e000a */
[----:B------:R3:W-:Y:S01]  /*71a40*/  STL [R1+0x10], R8 ;  /* 0x0000100801007387 */ /* 0x0007e20000100800 */
[----:B------:R-:W-:-:S03]  /*71a50*/  IMAD.MOV.U32 R0, RZ, RZ, R11 ;  /* 0x000000ffff007224 */ /* 0x000fc600078e000b */
[----:B------:R-:W3:Y:S01]  /*71a60*/  LDL.LU.64 R10, [R1+0x3460] ;  /* 0x00346000010a7983 */ /* 0x000ee20000300a00 */
[----:B------:R-:W-:Y:S02]  /*71a70*/  IMAD.MOV.U32 R25, RZ, RZ, R28 ;  /* 0x000000ffff197224 */ /* 0x000fe400078e001c */
[----:B------:R-:W-:Y:S02]  /*71a80*/  IMAD.MOV.U32 R28, RZ, RZ, R9 ;  /* 0x000000ffff1c7224 */ /* 0x000fe400078e0009 */
[----:B------:R-:W-:-:S07]  /*71a90*/  IMAD.MOV.U32 R24, RZ, RZ, R29 ;  /* 0x000000ffff187224 */ /* 0x000fce00078e001d */
[C---:B----4-:R-:W-:Y:S01]  /*71aa0*/  HMMA.16816.F32 R16, R4.reuse, R18, R24 ;  /* 0x000000120410723c */ /* 0x050fe20000001818 */
[----:B------:R-:W-:Y:S04]  /*71ab0*/  STL [R1+0x33e0], R0 ;  /* 0x0033e00001007387 */ /* 0x000fe80000100800 */
[----:B------:R-:W-:Y:S04]  /*71ac0*/  STL [R1+0x33dc], R3 ;  /* 0x0033dc0301007387 */ /* 0x000fe80000100800 */
[----:B------:R-:W-:Y:S10]  /*71ad0*/  STL [R1+0x33d8], R28 ;  /* 0x0033d81c01007387 */ /* 0x000ff40000100800 */
[----:B------:R-:W-:Y:S01]  /*71ae0*/  IMAD.MOV.U32 R29, RZ, RZ, R19 ;  /* 0x000000ffff1d7224 */ /* 0x000fe200078e0013 */
[----:B------:R-:W-:Y:S04]  /*71af0*/  STL.64 [R1], R16 ;  /* 0x0000001001007387 */ /* 0x000fe80000100a00 */
[----:B------:R-:W-:Y:S04]  /*71b00*/  STL [R1+0x8], R18 ;  /* 0x0000081201007387 */ /* 0x000fe80000100800 */
[----:B------:R-:W-:Y:S01]  /*71b10*/  STL [R1+0x33e4], R29 ;  /* 0x0033e41d01007387 */ /* 0x000fe20000100800 */
[----:B---3--:R-:W-:Y:S03]  /*71b20*/  HMMA.16816.F32 R8, R4, R10, R12 ;  /* 0x0000000a0408723c */ /* 0x008fe6000000180c */
[----:B--2---:R-:W0:-:S15]  /*71b30*/  LDSM.16.MT88.4 R12, [R23+0x41c00] ;  /* 0x041c0000170c783b */ /* 0x004e1e0000004200 */
[----:B------:R-:W-:Y:S01]  /*71b40*/  NOP ;  /* 0x0000000000007918 */ /* 0x000fe20000000000 */
[----:B------:R-:W-:Y:S04]  /*71b50*/  STL [R1+0x3374], R8 ;  /* 0x0033740801007387 */ /* 0x000fe80000100800 */
[----:B------:R-:W-:Y:S04]  /*71b60*/  STL [R1+0x3370], R9 ;  /* 0x0033700901007387 */ /* 0x000fe80000100800 */
[----:B------:R-:W-:Y:S04]  /*71b70*/  STL [R1+0x336c], R10 ;  /* 0x00336c0a01007387 */ /* 0x000fe80000100800 */
[----:B------:R-:W-:Y:S04]  /*71b80*/  STL [R1+0x3368], R11 ;  /* 0x0033680b01007387 */ /* 0x000fe80000100800 */
[----:B------:R-:W-:Y:S04]  /*71b90*/  STL [R1+0x3458], R23 ;  /* 0x0034581701007387 */ /* 0x000fe80000100800 */
[----:B------:R-:W1:Y:S04]  /*71ba0*/  LDSM.16.M88.4 R8, [R2+UR6+0x4180] ;  /* 0x004180060208783b */ /* 0x000e680008000200 */
[----:B------:R-:W-:Y:S04]  /*71bb0*/  LDSM.16.M88.4 R20, [R2+UR6+0x18180] ;  /* 0x018180060214783b */ /* 0x000fe80008000200 */
[----:B0-----:R-:W-:Y:S04]  /*71bc0*/  STL [R1+0x33f4], R12 ;  /* 0x0033f40c01007387 */ /* 0x001fe80000100800 */
[----:B------:R-:W-:Y:S04]  /*71bd0*/  STL [R1+0x33f0], R13 ;  /* 0x0033f00d01007387 */ /* 0x000fe80000100800 */
[----:B------:R-:W-:Y:S04]  /*71be0*/  STL [R1+0x33ec], R14 ;  /* 0x0033ec0e01007387 */ /* 0x000fe80000100800 */
[----:B------:R-:W-:Y:S04]  /*71bf0*/  STL [R1+0x33e8], R15 ;  /* 0x0033e80f01007387 */ /* 0x000fe80000100800 */
[----:B------:R-:W0:Y:S01]  /*71c00*/  LDSM.16.M88.4 R12, [R2+UR6+0x180] ;  /* 0x00018006020c783b */ /* 0x000e220008000200 */
[----:B-1----:R-:W-:-:S02]  /*71c10*/  IMAD.MOV.U32 R3, RZ, RZ, R8 ;  /* 0x000000ffff037224 */ /* 0x002fc400078e0008 */
[----:B------:R-:W-:Y:S01]  /*71c20*/  IMAD.MOV.U32 R28, RZ, RZ, R9 ;  /* 0x000000ffff1c7224 */ /* 0x000fe200078e0009 */
[----:B0-----:R-:W-:Y:S04]  /*71c30*/  STL.64 [R1+0x210], R12 ;  /* 0x0002100c01007387 */ /* 0x001fe80000100a00 */
[----:B------:R-:W-:Y:S04]  /*71c40*/  STL.64 [R1+0x218], R14 ;  /* 0x0002180e01007387 */ /* 0x000fe80000100a00 */
[----:B------:R-:W-:Y:S04]  /*71c50*/  STL.64 [R1+0x208], R10 ;  /* 0x0002080a01007387 */ /* 0x000fe80000100a00 */
[----:B------:R-:W0:Y:S02]  /*71c60*/  LDSM.16.M88.4 R8, [R2+UR6+0x8180] ;  /* 0x008180060208783b */ /* 0x000e240008000200 */
[----:B0-----:R-:W-:-:S02]  /*71c70*/  IMAD.MOV.U32 R29, RZ, RZ, R8 ;  /* 0x000000ffff1d7224 */ /* 0x001fc400078e0008 */
[----:B------:R-:W-:Y:S01]  /*71c80*/  STL.64 [R1+0x1f8], R10 ;  /* 0x0001f80a01007387 */ /* 0x000fe20000100a00 */
[----:B------:R-:W-:-:S03]  /*71c90*/  IMAD.MOV.U32 R0, RZ, RZ, R9 ;  /* 0x000000ffff007224 */ /* 0x000fc600078e0009 */
[----:B------:R-:W0:Y:S04]  /*71ca0*/  LDSM.16.M88.4 R8, [R2+UR6+0xc180] ;  /* 0x00c180060208783b */ /* 0x000e280008000200 */
[----:B------:R-:W2:Y:S04]  /*71cb0*/  LDL.LU R18, [R1+0x228] ;  /* 0x0002280001127983 */ /* 0x000ea80000300800 */
[----:B------:R-:W2:Y:S04]  /*71cc0*/  LDL.LU R19, [R1+0x22c] ;  /* 0x00022c0001137983 */ /* 0x000ea80000300800 */
[----:B------:R-:W2:Y:S04]  /*71cd0*/  LDL.LU R24, [R1+0xc0] ;  /* 0x0000c00001187983 */ /* 0x000ea80000300800 */
[----:B------:R-:W2:Y:S04]  /*71ce0*/  LDL.LU R25, [R1+0xc4] ;  /* 0x0000c40001197983 */ /* 0x000ea80000300800 */
[----:B------:R-:W2:Y:S04]  /*71cf0*/  LDL.LU R26, [R1+0xc8] ;  /* 0x0000c800011a7983 */ /* 0x000ea80000300800 */
[----:B------:R-:W2:Y:S01]  /*71d00*/  LDL.LU R27, [R1+0xcc] ;  /* 0x0000cc00011b7983 */ /* 0x000ea20000300800 */
[----:B0-----:R-:W-:-:S03]  /*71d10*/  IMAD.MOV.U32 R14, RZ, RZ, R8 ;  /* 0x000000ffff0e7224 */ /* 0x001fc600078e0008 */
[----:B------:R-:W-:Y:S01]  /*71d20*/  STL.64 [R1+0x1e8], R10 ;  /* 0x0001e80a01007387 */ /* 0x000fe20000100a00 */
[----:B------:R-:W-:-:S03]  /*71d30*/  IMAD.MOV.U32 R15, RZ, RZ, R9 ;  /* 0x000000ffff0f7224 */ /* 0x000fc600078e0009 */
[----:B------:R-:W0:Y:S02]  /*71d40*/  LDSM.16.M88.4 R8, [R2+UR6+0x10180] ;  /* 0x010180060208783b */ /* 0x000e240008000200 */
[----:B0-----:R-:W-:Y:S02]  /*71d50*/  IMAD.MOV.U32 R12, RZ, RZ, R8 ;  /* 0x000000ffff0c7224 */ /* 0x001fe400078e0008 */
[----:B------:R-:W-:Y:S01]  /*71d60*/  IMAD.MOV.U32 R13, RZ, RZ, R9 ;  /* 0x000000ffff0d7224 */ /* 0x000fe200078e0009 */
[----:B------:R-:W-:Y:S04]  /*71d70*/  STL.64 [R1+0x1d8], R10 ;  /* 0x0001d80a01007387 */ /* 0x000fe80000100a00 */
[----:B------:R-:W0:Y:S04]  /*71d80*/  LDSM.16.M88.4 R8, [R2+UR6+0x14180] ;  /* 0x014180060208783b */ /* 0x000e280008000200 */
[----:B------:R-:W-:Y:S04]  /*71d90*/  STL.64 [R1+0x3400], R14 ;  /* 0x0034000e01007387 */ /* 0x000fe80000100a00 */
[----:B------:R-:W-:Y:S04]  /*71da0*/  STL.64 [R1+0x33f8], R12 ;  /* 0x0033f80c01007387 */ /* 0x000fe80000100a00 */
[----:B------:R-:W1:Y:S04]  /*71db0*/  LDSM.16.M88.4 R12, [R2+UR6+0x1c180] ;  /* 0x01c18006020c783b */ /* 0x000e680008000200 */
[----:B0-----:R0:W-:Y:S04]  /*71dc0*/  STL.64 [R1+0x1c0], R8 ;  /* 0x0001c00801007387 */ /* 0x0011e80000100a00 */
[----:B------:R-:W-:Y:S04]  /*71dd0*/  STL.64 [R1+0x1c8], R10 ;  /* 0x0001c80a01007387 */ /* 0x000fe80000100a00 */
[----:B------:R-:W-:Y:S04]  /*71de0*/  STL.64 [R1+0x1b0], R20 ;  /* 0x0001b01401007387 */ /* 0x000fe80000100a00 */
[----:B------:R-:W-:Y:S04]  /*71df0*/  STL.64 [R1+0x1b8], R22 ;  /* 0x0001b81601007387 */ /* 0x000fe80000100a00 */
[----:B-1----:R-:W-:Y:S04]  /*71e00*/  STL.64 [R1+0x1a8], R14 ;  /* 0x0001a80e01007387 */ /* 0x002fe80000100a00 */
[----:B------:R-:W-:Y:S01]  /*71e10*/  LDSM.16.M88.4 R20, [R2+UR6+0x24180] ;  /* 0x024180060214783b */ /* 0x000fe20008000200 */
[----:B0-----:R-:W-:-:S02]  /*71e20*/  IMAD.MOV.U32 R8, RZ, RZ, R12 ;  /* 0x000000ffff087224 */ /* 0x001fc400078e000c */
[----:B------:R-:W-:Y:S02]  /*71e30*/  IMAD.MOV.U32 R9, RZ, RZ, R13 ;  /* 0x000000ffff097224 */ /* 0x000fe400078e000d */
[----:B------:R-:W0:Y:S04]  /*71e40*/  LDSM.16.M88.4 R12, [R2+UR6+0x20180] ;  /* 0x02018006020c783b */ /* 0x000e280008000200 */
[----:B------:R-:W-:Y:S04]  /*71e50*/  STL [R1+0x3384], R9 ;  /* 0x0033840901007387 */ /* 0x000fe80000100800 */
[----:B------:R-:W-:Y:S01]  /*71e60*/  STL [R1+0x3380], R8 ;  /* 0x0033800801007387 */ /* 0x000fe20000100800 */
[----:B0-----:R-:W-:-:S03]  /*71e70*/  IMAD.MOV.U32 R10, RZ, RZ, R12 ;  /* 0x000000ffff0a7224 */ /* 0x001fc600078e000c */
[----:B------:R-:W-:Y:S01]  /*71e80*/  STL.64 [R1+0x198], R14 ;  /* 0x0001980e01007387 */ /* 0x000fe20000100a00 */
[----:B------:R-:W-:-:S03]  /*71e90*/  IMAD.MOV.U32 R11, RZ, RZ, R13 ;  /* 0x000000ffff0b7224 */ /* 0x000fc600078e000d */
[----:B------:R-:W0:Y:S04]  /*71ea0*/  LDSM.16.M88.4 R12, [R2+UR6+0x28180] ;  /* 0x02818006020c783b */ /* 0x000e280008000200 */
[----:B------:R0:W-:Y:S04]  /*71eb0*/  STL [R1+0x337c], R11 ;  /* 0x00337c0b01007387 */ /* 0x0001e80000100800 */
[----:B------:R1:W-:Y:S04]  /*71ec0*/  STL [R1+0x3378], R10 ;  /* 0x0033780a01007387 */ /* 0x0003e80000100800 */
[----:B------:R-:W-:Y:S04]  /*71ed0*/  STL.64 [R1+0x180], R20 ;  /* 0x0001801401007387 */ /* 0x000fe80000100a00 */
[----:B------:R-:W-:Y:S04]  /*71ee0*/  STL.64 [R1+0x188], R22 ;  /* 0x0001881601007387 */ /* 0x000fe80000100a00 */
[----:B------:R-:W-:Y:S01]  /*71ef0*/  LDSM.16.M88.4 R20, [R2+UR6+0x3c180] ;  /* 0x03c180060214783b */ /* 0x000fe20008000200 */
[----:B0-----:R-:W-:-:S03]  /*71f00*/  IMAD.MOV.U32 R11, RZ, RZ, R12 ;  /* 0x000000ffff0b7224 */ /* 0x001fc600078e000c */
[----:B------:R-:W-:Y:S01]  /*71f10*/  STL.64 [R1+0x178], R14 ;  /* 0x0001780e01007387 */ /* 0x000fe20000100a00 */
[----:B-1----:R-:W-:-:S03]  /*71f20*/  IMAD.MOV.U32 R10, RZ, RZ, R13 ;  /* 0x000000ffff0a7224 */ /* 0x002fc600078e000d */
[----:B------:R-:W0:Y:S02]  /*71f30*/  LDSM.16.M88.4 R12, [R2+UR6+0x2c180] ;  /* 0x02c18006020c783b */ /* 0x000e240008000200 */
[----:B0-----:R-:W-:Y:S02]  /*71f40*/  IMAD.MOV.U32 R9, RZ, RZ, R12 ;  /* 0x000000ffff097224 */ /* 0x001fe400078e000c */
[----:B------:R-:W-:Y:S01]  /*71f50*/  IMAD.MOV.U32 R8, RZ, RZ, R13 ;  /* 0x000000ffff087224 */ /* 0x000fe200078e000d */
[----:B------:R-:W-:Y:S04]  /*71f60*/  STL.64 [R1+0x168], R14 ;  /* 0x0001680e01007387 */ /* 0x000fe80000100a00 */
[----:B------:R-:W-:Y:S04]  /*71f70*/  STL.64 [R1+0x3390], R10 ;  /* 0x0033900a01007387 */ /* 0x000fe80000100a00 */
[----:B------:R-:W-:Y:S04]  /*71f80*/  LDSM.16.M88.4 R12, [R2+UR6+0x34180] ;  /* 0x03418006020c783b */ /* 0x000fe80008000200 */
[----:B------:R-:W-:Y:S04]  /*71f90*/  STL.64 [R1+0x3388], R8 ;  /* 0x0033880801007387 */ /* 0x000fe80000100a00 */
[----:B------:R-:W0:Y:S04]  /*71fa0*/  LDSM.16.M88.4 R8, [R2+UR6+0x30180] ;  /* 0x030180060208783b */ /* 0x000e280008000200 */
[----:B0-----:R-:W-:Y:S04]  /*71fb0*/  STL.64 [R1+0x150], R8 ;  /* 0x0001500801007387 */ /* 0x001fe80000100a00 */
[----:B------:R0:W-:Y:S04]  /*71fc0*/  STL.64 [R1+0x158], R10 ;  /* 0x0001580a01007387 */ /* 0x0001e80000100a00 */
[----:B0-----:R-:W3:Y:S04]  /*71fd0*/  LDL.LU R10, [R1+0x2b8] ;  /* 0x0002b800010a7983 */ /* 0x001ee80000300800 */
[----:B------:R-:W-:Y:S04]  /*71fe0*/  STL.64 [R1+0x140], R12 ;  /* 0x0001400c01007387 */ /* 0x000fe80000100a00 */
[----:B------:R0:W-:Y:S04]  /*71ff0*/  STL.64 [R1+0x148], R14 ;  /* 0x0001480e01007387 */ /* 0x0001e80000100a00 */
[----:B------:R-:W3:Y:S01]  /*72000*/  LDL.LU R11, [R1+0x2bc] ;  /* 0x0002bc00010b7983 */ /* 0x000ee20000300800 */
[----:B--2---:R-:W-:Y:S03]  /*72010*/  HMMA.16816.F32 R16, R4, R18, R24 ;  /* 0x000000120410723c */ /* 0x004fe60000001818 */
[----:B---3--:R-:W-:Y:S04]  /*72020*/  STL.64 [R1+0x3408], R10 ;  /* 0x0034080a01007387 */ /* 0x008fe80000100a00 */
[----:B------:R-:W1:-:S12]  /*72030*/  LDSM.16.M88.4 R8, [R2+UR6+0x38180] ;  /* 0x038180060208783b */ /* 0x000e580008000200 */
[----:B------:R-:W-:Y:S04]  /*72040*/  STL [R1+0x3354], R16 ;  /* 0x0033541001007387 */ /* 0x000fe80000100800 */
[----:B------:R-:W-:Y:S04]  /*72050*/  STL [R1+0x3350], R17 ;  /* 0x0033501101007387 */ /* 0x000fe80000100800 */
[----:B------:R2:W-:Y:S04]  /*72060*/  STL [R1+0x334c], R18 ;  /* 0x00334c1201007387 */ /* 0x0005e80000100800 */
[----:B------:R3:W-:Y:S04]  /*72070*/  STL [R1+0x3348], R19 ;  /* 0x0033481301007387 */ /* 0x0007e80000100800 */
[----:B0-----:R-:W4:Y:S04]  /*72080*/  LDL.LU R14, [R1+0x2a8] ;  /* 0x0002a800010e7983 */ /* 0x001f280000300800 */
[----:B-1----:R-:W-:Y:S04]  /*72090*/  STL.64 [R1+0x130], R8 ;  /* 0x0001300801007387 */ /* 0x002fe80000100a00 */
[----:B------:R-:W-:Y:S04]  /*720a0*/  STL.64 [R1+0x138], R10 ;  /* 0x0001380a01007387 */ /* 0x000fe80000100a00 */
[----:B------:R-:W4:Y:S04]  /*720b0*/  LDL.LU R15, [R1+0x2ac] ;  /* 0x0002ac00010f7983 */ /* 0x000f280000300800 */
[----:B--2---:R-:W2:Y:S04]  /*720c0*/  LDL.LU R18, [R1+0x288] ;  /* 0x0002880001127983 */ /* 0x004ea80000300800 */
[----:B---3--:R-:W2:Y:S04]  /*720d0*/  LDL.LU R19, [R1+0x28c] ;  /* 0x00028c0001137983 */ /* 0x008ea80000300800 */
[----:B--2---:R0:W-:Y:S04]  /*720e0*/  STL.64 [R1+0x3430], R18 ;  /* 0x0034301201007387 */ /* 0x0041e80000100a00 */
[----:B0-----:R-:W2:Y:S04]  /*720f0*/  LDL.LU R18, [R1+0x278] ;  /* 0x0002780001127983 */ /* 0x001ea80000300800 */
[----:B------:R-:W2:Y:S04]  /*72100*/  LDL.LU R19, [R1+0x27c] ;  /* 0x00027c0001137983 */ /* 0x000ea80000300800 */
[----:B--2---:R0:W-:Y:S04]  /*72110*/  STL.64 [R1+0x3438], R18 ;  /* 0x0034381201007387 */ /* 0x0041e80000100a00 */
[----:B0-----:R-:W2:Y:S04]  /*72120*/  LDL.LU R18, [R1+0x258] ;  /* 0x0002580001127983 */ /* 0x001ea80000300800 */
[----:B------:R-:W2:Y:S04]  /*72130*/  LDL.LU R19, [R1+0x25c] ;  /* 0x00025c0001137983 */ /* 0x000ea80000300800 */
[----:B--2---:R0:W-:Y:S04]  /*72140*/  STL.64 [R1+0x3450], R18 ;  /* 0x0034501201007387 */ /* 0x0041e80000100a00 */
[----:B------:R-:W2:Y:S04]  /*72150*/  LDL.LU R26, [R1+0x248] ;  /* 0x00024800011a7983 */ /* 0x000ea80000300800 */
[----:B------:R-:W2:Y:S04]  /*72160*/  LDL.LU R27, [R1+0x24c] ;  /* 0x00024c00011b7983 */ /* 0x000ea80000300800 */
[----:B------:R-:W2:Y:S04]  /*72170*/  LDL.LU R16, [R1+0x110] ;  /* 0x0001100001107983 */ /* 0x000ea80000300800 */
[----:B------:R-:W2:Y:S04]  /*72180*/  LDL.LU R17, [R1+0x114] ;  /* 0x0001140001117983 */ /* 0x000ea80000300800 */
[----:B0-----:R-:W2:Y:S04]  /*72190*/  LDL.LU R18, [R1+0x118] ;  /* 0x0001180001127983 */ /* 0x001ea80000300800 */
[----:B------:R-:W2:Y:S04]  /*721a0*/  LDL.LU R19, [R1+0x11c] ;  /* 0x00011c0001137983 */ /* 0x000ea80000300800 */
[----:B----4-:R0:W-:Y:S04]  /*721b0*/  STL.64 [R1+0x3410], R14 ;  /* 0x0034100e01007387 */ /* 0x0101e80000100a00 */
[----:B0-----:R-:W3:Y:S04]  /*721c0*/  LDL.LU R14, [R1+0x298] ;  /* 0x00029800010e7983 */ /* 0x001ee80000300800 */
        /* <DEDUP_REMOVED lines=10> */
[----:B------:R-:W3:Y:S04]  /*72270*/  LDL.LU R14, [R1+0x108] ;  /* 0x00010800010e7983 */ /* 0x000ee80000300800 */
[----:B------:R-:W3:Y:S04]  /*72280*/  LDL.LU R15, [R1+0x10c] ;  /* 0x00010c00010f7983 */ /* 0x000ee80000300800 */
        /* <DEDUP_REMOVED lines=10> */
[----:B------:R-:W-:Y:S04]  /*72330*/  STL.64 [R1+0x120], R20 ;  /* 0x0001201401007387 */ /* 0x000fe80000100a00 */
[----:B------:R0:W-:Y:S04]  /*72340*/  STL.64 [R1+0x128], R22 ;  /* 0x0001281601007387 */ /* 0x0001e80000100a00 */
[----:B0-----:R-:W4:Y:S01]  /*72350*/  LDL.LU R23, [R1+0x3458] ;  /* 0x0034580001177983 */ /* 0x001f220000300800 */
[C---:B------:R-:W-:Y:S03]  /*72360*/  HMMA.16816.F32 R24, R4.reuse, R26, R16 ;  /* 0x0000001a0418723c */ /* 0x040fe60000001810 */
[----:B----4-:R-:W0:Y:S04]  /*72370*/  LDSM.16.MT88.4 R20, [R23+0x41e00] ;  /* 0x041e00001714783b */ /* 0x010e280000004200 */
[----:B0-----:R0:W-:Y:S04]  /*72380*/  STL.64 [R1+0x3280], R22 ;  /* 0x0032801601007387 */ /* 0x0011e80000100a00 */
[----:B------:R-:W-:Y:S04]  /*72390*/  STL.64 [R1+0x3278], R20 ;  /* 0x0032781401007387 */ /* 0x000fe80000100a00 */
[----:B0-----:R-:W4:Y:S04]  /*723a0*/  LDL.LU R22, [R1+0x2c8] ;  /* 0x0002c80001167983 */ /* 0x001f280000300800 */
[----:B------:R-:W4:Y:S04]  /*723b0*/  LDL.LU R23, [R1+0x2cc] ;  /* 0x0002cc0001177983 */ /* 0x000f280000300800 */
[----:B------:R-:W3:Y:S04]  /*723c0*/  LDL.LU.64 R18, [R1+0x3450] ;  /* 0x0034500001127983 */ /* 0x000ee80000300a00 */
[----:B------:R-:W-:Y:S04]  /*723d0*/  STL.64 [R1+0x3340], R26 ;  /* 0x0033401a01007387 */ /* 0x000fe80000100a00 */
[----:B------:R0:W-:Y:S04]  /*723e0*/  STL.64 [R1+0x3338], R24 ;  /* 0x0033381801007387 */ /* 0x0001e80000100a00 */
[----:B0-----:R-:W2:Y:S04]  /*723f0*/  LDL.LU R24, [R1+0xf0] ;  /* 0x0000f00001187983 */ /* 0x001ea80000300800 */
[----:B------:R-:W2:Y:S04]  /*72400*/  LDL.LU R25, [R1+0xf4] ;  /* 0x0000f40001197983 */ /* 0x000ea80000300800 */
[----:B------:R-:W2:Y:S04]  /*72410*/  LDL.LU R26, [R1+0xf8] ;  /* 0x0000f800011a7983 */ /* 0x000ea80000300800 */
[----:B------:R-:W2:Y:S01]  /*72420*/  LDL.LU R27, [R1+0xfc] ;  /* 0x0000fc00011b7983 */ /* 0x000ea20000300800 */
[----:B---3--:R-:W-:Y:S03]  /*72430*/  HMMA.16816.F32 R16, R4, R18, R12 ;  /* 0x000000120410723c */ /* 0x008fe6000000180c */
[----:B------:R-:W3:Y:S04]  /*72440*/  LDL.LU.64 R14, [R1+0x3448] ;  /* 0x00344800010e7983 */ /* 0x000ee80000300a00 */
[----:B------:R-:W3:-:S12]  /*72450*/  LDL.LU.64 R12, [R1+0x3440] ;  /* 0x00344000010c7983 */ /* 0x000ed80000300a00 */
[----:B------:R-:W-:Y:S04]  /*72460*/  STL.64 [R1+0x110], R16 ;  /* 0x0001101001007387 */ /* 0x000fe80000100a00 */
[----:B------:R0:W-:Y:S04]  /*72470*/  STL.64 [R1+0x118], R18 ;  /* 0x0001181201007387 */ /* 0x0001e80000100a00 */
[----:B0-----:R-:W2:Y:S02]  /*72480*/  LDL.LU.64 R18, [R1+0x3438] ;  /* 0x0034380001127983 */ /* 0x001ea40000300a00 */
[----:B--2---:R-:W-:-:S15]  /*72490*/  HMMA.16816.F32 R16, R4, R18, R24 ;  /* 0x000000120410723c */ /* 0x004fde0000001818 */
[----:B------:R-:W-:-:S04]  /*724a0*/  NOP ;  /* 0x0000000000007918 */ /* 0x000fc80000000000 */
[----:B------:R-:W-:Y:S01]  /*724b0*/  IMAD.MOV.U32 R27, RZ, RZ, R18 ;  /* 0x000000ffff1b7224 */ /* 0x000fe200078e0012 */
[----:B------:R-:W-:Y:S01]  /*724c0*/  STL.64 [R1+0x100], R16 ;  /* 0x0001001001007387 */ /* 0x000fe20000100a00 */
[----:B------:R-:W-:-:S03]  /*724d0*/  IMAD.MOV.U32 R26, RZ, RZ, R19 ;  /* 0x000000ffff1a7224 */ /* 0x000fc600078e0013 */
[----:B------:R-:W3:Y:S04]  /*724e0*/  LDL.LU.64 R18, [R1+0x3430] ;  /* 0x0034300001127983 */ /* 0x000ee80000300a00 */
[----:B------:R0:W-:Y:S04]  /*724f0*/  STL.64 [R1+0x3398], R26 ;  /* 0x0033981a01007387 */ /* 0x0001e80000100a00 */
[----:B------:R-:W2:Y:S04]  /*72500*/  LDL.LU R24, [R1+0x70] ;  /* 0x0000700001187983 */ /* 0x000ea80000300800 */
[----:B------:R-:W2:Y:S04]  /*72510*/  LDL.LU R25, [R1+0x74] ;  /* 0x0000740001197983 */ /* 0x000ea80000300800 */
[----:B0-----:R-:W2:Y:S04]  /*72520*/  LDL.LU R26, [R1+0x78] ;  /* 0x00007800011a7983 */ /* 0x001ea80000300800 */
[----:B------:R-:W2:Y:S01]  /*72530*/  LDL.LU R27, [R1+0x7c] ;  /* 0x00007c00011b7983 */ /* 0x000ea20000300800 */
[----:B---3--:R-:W-:-:S15]  /*72540*/  HMMA.16816.F32 R12, R4, R18, R12 ;  /* 0x00000012040c723c */ /* 0x008fde000000180c */
[----:B------:R-:W-:-:S04]  /*72550*/  NOP ;  /* 0x0000000000007918 */ /* 0x000fc80000000000 */
[----:B------:R-:W-:Y:S02]  /*72560*/  IMAD.MOV.U32 R18, RZ, RZ, R14 ;  /* 0x000000ffff127224 */ /* 0x000fe400078e000e */
[----:B------:R-:W-:Y:S02]  /*72570*/  IMAD.MOV.U32 R19, RZ, RZ, R15 ;  /* 0x000000ffff137224 */ /* 0x000fe400078e000f */
[----:B------:R-:W3:Y:S01]  /*72580*/  LDL.LU.64 R14, [R1+0x3428] ;  /* 0x00342800010e7983 */ /* 0x000ee20000300a00 */
[----:B------:R-:W-:Y:S02]  /*72590*/  IMAD.MOV.U32 R16, RZ, RZ, R12 ;  /* 0x000000ffff107224 */ /* 0x000fe400078e000c */
[----:B------:R-:W-:Y:S01]  /*725a0*/  IMAD.MOV.U32 R17, RZ, RZ, R13 ;  /* 0x000000ffff117224 */ /* 0x000fe200078e000d */
[----:B------:R-:W-:Y:S04]  /*725b0*/  STL.64 [R1+0x3360], R18 ;  /* 0x0033601201007387 */ /* 0x000fe80000100a00 */
[----:B------:R0:W-:Y:S04]  /*725c0*/  STL.64 [R1+0x3358], R16 ;  /* 0x0033581001007387 */ /* 0x0001e80000100a00 */
[----:B0-----:R-:W4:Y:S04]  /*725d0*/  LDL.LU R16, [R1+0xa0] ;  /* 0x0000a00001107983 */ /* 0x001f280000300800 */
[----:B------:R-:W4:Y:S04]  /*725e0*/  LDL.LU R17, [R1+0xa4] ;  /* 0x0000a40001117983 */ /* 0x000f280000300800 */
[----:B------:R-:W4:Y:S04]  /*725f0*/  LDL.LU R18, [R1+0xa8] ;  /* 0x0000a80001127983 */ /* 0x000f280000300800 */
[----:B------:R-:W4:Y:S01]  /*72600*/  LDL.LU R19, [R1+0xac] ;  /* 0x0000ac0001137983 */ /* 0x000f220000300800 */
[----:B---3--:R-:W-:Y:S03]  /*72610*/  HMMA.16816.F32 R12, R4, R14, R8 ;  /* 0x0000000e040c723c */ /* 0x008fe60000001808 */
[----:B------:R-:W3:Y:S04]  /*72620*/  LDL.LU.64 R10, [R1+0x3420] ;  /* 0x00342000010a7983 */ /* 0x000ee80000300a00 */
[----:B------:R-:W3:-:S12]  /*72630*/  LDL.LU.64 R8, [R1+0x3418] ;  /* 0x0034180001087983 */ /* 0x000ed80000300a00 */
[----:B------:R-:W-:Y:S04]  /*72640*/  STL.64 [R1+0xe0], R12 ;  /* 0x0000e00c01007387 */ /* 0x000fe80000100a00 */
[----:B------:R0:W-:Y:S04]  /*72650*/  STL.64 [R1+0xe8], R14 ;  /* 0x0000e80e01007387 */ /* 0x0001e80000100a00 */
[----:B0-----:R-:W3:Y:S01]  /*72660*/  LDL.LU.64 R14, [R1+0x3410] ;  /* 0x00341000010e7983 */ /* 0x001ee20000300a00 */
[C---:B----4-:R-:W-:Y:S08]  /*72670*/  HMMA.16816.F32 R16, R4.reuse, R22, R16 ;  /* 0x000000160410723c */ /* 0x050ff00000001810 */
[----:B---3--:R-:W-:Y:S01]  /*72680*/  HMMA.16816.F32 R12, R4, R14, R8 ;  /* 0x0000000e040c723c */ /* 0x008fe20000001808 */
[----:B------:R-:W2:-:S15]  /*72690*/  LDL.LU.64 R10, [R1+0x3408] ;  /* 0x00340800010a7983 */ /* 0x000e9e0000300a00 */
[----:B------:R-:W-:-:S03]  /*726a0*/  NOP ;  /* 0x0000000000007918 */ /* 0x000fc60000000000 */
[----:B------:R-:W-:Y:S04]  /*726b0*/  STL.64 [R1+0xd0], R12 ;  /* 0x0000d00c01007387 */ /* 0x000fe80000100a00 */
[----:B------:R0:W-:Y:S04]  /*726c0*/  STL.64 [R1+0xd8], R14 ;  /* 0x0000d80e01007387 */ /* 0x0001e80000100a00 */
[----:B0-----:R-:W3:Y:S04]  /*726d0*/  LDL.LU.64 R14, [R1+0x3400] ;  /* 0x00340000010e7983 */ /* 0x001ee80000300a00 */
[----:B------:R-:W4:Y:S01]  /*726e0*/  LDL.LU.64 R12, [R1+0x33f8] ;  /* 0x0033f800010c7983 */ /* 0x000f220000300a00 */
[----:B------:R-:W-:-:S02]  /*726f0*/  IMAD.MOV.U32 R23, RZ, RZ, R19 ;  /* 0x000000ffff177224 */ /* 0x000fc400078e0013 */
[----:B------:R-:W-:Y:S01]  /*72700*/  IMAD.MOV.U32 R22, RZ, RZ, R18 ;  /* 0x000000ffff167224 */ /* 0x000fe200078e0012 */
[----:B------:R-:W-:Y:S04]  /*72710*/  STL.64 [R1+0xc0], R16 ;  /* 0x0000c01001007387 */ /* 0x000fe80000100a00 */
[----:B------:R-:W-:Y:S04]  /*72720*/  STL [R1+0x32d0], R23 ;  /* 0x0032d01701007387 */ /* 0x000fe80000100800 */
[----:B------:R-:W-:Y:S04]  /*72730*/  STL [R1+0x32cc], R22 ;  /* 0x0032cc1601007387 */ /* 0x000fe80000100800 */
[----:B------:R-:W3:Y:S01]  /*72740*/  LDL.LU R20, [R1+0x210] ;  /* 0x0002100001147983 */ /* 0x000ee20000300800 */
[----:B--2---:R-:W-:-:S15]  /*72750*/  HMMA.16816.F32 R4, R4, R10, R24 ;  /* 0x0000000a0404723c */ /* 0x004fde0000001818 */
[----:B------:R-:W-:-:S04]  /*72760*/  NOP ;  /* 0x0000000000007918 */ /* 0x000fc80000000000 */
[----:B------:R0:W-:Y:S04]  /*72770*/  STL.64 [R1+0xb0], R4 ;  /* 0x0000b00401007387 */ /* 0x0001e80000100a00 */
[----:B------:R1:W-:Y:S04]  /*72780*/  STL.64 [R1+0xb8], R6 ;  /* 0x0000b80601007387 */ /* 0x0003e80000100a00 */
[----:B------:R-:W2:Y:S04]  /*72790*/  LDL.LU R21, [R1+0x214] ;  /* 0x0002140001157983 */ /* 0x000ea80000300800 */
[----:B0-----:R-:W2:Y:S04]  /*727a0*/  LDL.LU R4, [R1+0x50] ;  /* 0x0000500001047983 */ /* 0x001ea80000300800 */
[----:B------:R-:W2:Y:S01]  /*727b0*/  LDL.LU R5, [R1+0x54] ;  /* 0x0000540001057983 */ /* 0x000ea20000300800 */
[----:B----4-:R-:W-:-:S02]  /*727c0*/  IMAD.MOV.U32 R16, RZ, RZ, R12 ;  /* 0x000000ffff107224 */ /* 0x010fc400078e000c */
[----:B------:R-:W-:Y:S01]  /*727d0*/  IMAD.MOV.U32 R17, RZ, RZ, R13 ;  /* 0x000000ffff117224 */ /* 0x000fe200078e000d */
[----:B-1----:R-:W2:Y:S04]  /*727e0*/  LDL.LU R6, [R1+0x58] ;  /* 0x0000580001067983 */ /* 0x002ea80000300800 */
[----:B------:R-:W2:Y:S04]  /*727f0*/  LDL.LU R7, [R1+0x5c] ;  /* 0x00005c0001077983 */ /* 0x000ea80000300800 */
[----:B------:R-:W2:Y:S01]  /*72800*/  LDL.LU R12, [R1+0x33f4] ;  /* 0x0033f400010c7983 */ /* 0x000ea20000300800 */
[----:B---3--:R-:W-:-:S02]  /*72810*/  IMAD.MOV.U32 R24, RZ, RZ, R14 ;  /* 0x000000ffff187224 */ /* 0x008fc400078e000e */
[----:B------:R-:W-:Y:S01]  /*72820*/  IMAD.MOV.U32 R25, RZ, RZ, R15 ;  /* 0x000000ffff197224 */ /* 0x000fe200078e000f */
[----:B------:R-:W2:Y:S04]  /*72830*/  LDL.LU R13, [R1+0x33f0] ;  /* 0x0033f000010d7983 */ /* 0x000ea80000300800 */
[----:B------:R-:W-:Y:S04]  /*72840*/  STL.64 [R1+0x33a0], R16 ;  /* 0x0033a01001007387 */ /* 0x000fe80000100a00 */
[----:B------:R-:W2:Y:S04]  /*72850*/  LDL.LU R14, [R1+0x33ec] ;  /* 0x0033ec00010e7983 */ /* 0x000ea80000300800 */
[----:B------:R-:W2:Y:S04]  /*72860*/  LDL.LU R15, [R1+0x33e8] ;  /* 0x0033e800010f7983 */ /* 0x000ea80000300800 */
[----:B------:R0:W-:Y:S02]  /*72870*/  STL.64 [R1+0x33a8], R24 ;  /* 0x0033a81801007387 */ /* 0x0001e40000100a00 */
[----:B0-----:R-:W-:-:S02]  /*72880*/  IMAD.MOV.U32 R24, RZ, RZ, R29 ;  /* 0x000000ffff187224 */ /* 0x001fc400078e001d */
[----:B------:R-:W-:Y:S01]  /*72890*/  IMAD.MOV.U32 R25, RZ, RZ, R0 ;  /* 0x000000ffff197224 */ /* 0x000fe200078e0000 */
[----:B------:R-:W3:Y:S04]  /*728a0*/  LDL.LU R29, [R1+0x33e4] ;  /* 0x0033e400011d7983 */ /* 0x000ee80000300800 */
[----:B------:R-:W4:Y:S04]  /*728b0*/  LDL.LU R0, [R1+0x33e0] ;  /* 0x0033e00001007983 */ /* 0x000f280000300800 */
[----:B------:R0:W-:Y:S02]  /*728c0*/  STL.64 [R1+0x33c0], R24 ;  /* 0x0033c01801007387 */ /* 0x0001e40000100a00 */
[----:B0-----:R-:W-:-:S02]  /*728d0*/  IMAD.MOV.U32 R24, RZ, RZ, R3 ;  /* 0x000000ffff187224 */ /* 0x001fc400078e0003 */
[----:B------:R-:W-:Y:S01]  /*728e0*/  IMAD.MOV.U32 R25, RZ, RZ, R28 ;  /* 0x000000ffff197224 */ /* 0x000fe200078e001c */
        /* <DEDUP_REMOVED lines=11> */
[----:B------:R-:W2:Y:S01]  /*729a0*/  LDL.LU R19, [R1+0x3c] ;  /* 0x00003c0001137983 */ /* 0x000ea20000300800 */
[----:B------:R-:W-:Y:S03]  /*729b0*/  HMMA.16816.F32 R4, R12, R20, R4 ;  /* 0x000000140c04723c */ /* 0x000fe60000001804 */
[----:B--2---:R-:W-:Y:S04]  /*729c0*/  STL.64 [R1+0x33d0], R18 ;  /* 0x0033d01201007387 */ /* 0x004fe80000100a00 */
[----:B------:R0:W-:Y:S04]  /*729d0*/  STL.64 [R1+0x33c8], R16 ;  /* 0x0033c81001007387 */ /* 0x0001e80000100a00 */
[----:B0-----:R-:W2:Y:S04]  /*729e0*/  LDL.LU R16, [R1+0x40] ;  /* 0x0000400001107983 */ /* 0x001ea80000300800 */
[----:B------:R-:W2:Y:S04]  /*729f0*/  LDL.LU R17, [R1+0x44] ;  /* 0x0000440001117983 */ /* 0x000ea80000300800 */
[----:B------:R-:W2:Y:S04]  /*72a00*/  LDL.LU R18, [R1+0x48] ;  /* 0x0000480001127983 */ /* 0x000ea80000300800 */
[----:B------:R-:W2:Y:S04]  /*72a10*/  LDL.LU R19, [R1+0x4c] ;  /* 0x00004c0001137983 */ /* 0x000ea80000300800 */
[----:B------:R-:W3:Y:S01]  /*72a20*/  LDL.LU R8, [R1+0x10] ;  /* 0x0000100001087983 */ /* 0x000ee20000300800 */
[----:B----4-:R-:W-:-:S02]  /*72a30*/  IMAD.MOV.U32 R11, RZ, RZ, R0 ;  /* 0x000000ffff0b7224 */ /* 0x010fc400078e0000 */
[----:B------:R-:W-:Y:S02]  /*72a40*/  IMAD.MOV.U32 R9, RZ, RZ, R28 ;  /* 0x000000ffff097224 */ /* 0x000fe400078e001c */
[----:B------:R-:W-:Y:S01]  /*72a50*/  IMAD.MOV.U32 R0, RZ, RZ, R7 ;  /* 0x000000ffff007224 */ /* 0x000fe200078e0007 */
[----:B------:R-:W4:Y:S01]  /*72a60*/  LDL.LU R20, [R1+0x1c0] ;  /* 0x0001c00001147983 */ /* 0x000f220000300800 */
[----:B------:R-:W-:Y:S02]  /*72a70*/  IMAD.MOV.U32 R10, RZ, RZ, R3 ;  /* 0x000000ffff0a7224 */ /* 0x000fe400078e0003 */
[----:B------:R-:W-:Y:S02]  /*72a80*/  IMAD.MOV.U32 R28, RZ, RZ, R4 ;  /* 0x000000ffff1c7224 */ /* 0x000fe400078e0004 */
[----:B------:R-:W-:Y:S01]  /*72a90*/  IMAD.MOV.U32 R2, RZ, RZ, R6 ;  /* 0x000000ffff027224 */ /* 0x000fe200078e0006 */
[----:B------:R-:W4:Y:S01]  /*72aa0*/  LDL.LU R21, [R1+0x1c4] ;  /* 0x0001c40001157983 */ /* 0x000f220000300800 */
[----:B------:R-:W-:-:S03]  /*72ab0*/  IMAD.MOV.U32 R3, RZ, RZ, R5 ;  /* 0x000000ffff037224 */ /* 0x000fc600078e0005 */
[----:B------:R-:W4:Y:S04]  /*72ac0*/  LDL.LU R4, [R1] ;  /* 0x0000000001047983 */ /* 0x000f280000300800 */
[----:B------:R-:W4:Y:S04]  /*72ad0*/  LDL.LU R5, [R1+0x4] ;  /* 0x0000040001057983 */ /* 0x000f280000300800 */
[----:B------:R-:W4:Y:S04]  /*72ae0*/  LDL.LU R6, [R1+0x8] ;  /* 0x0000080001067983 */ /* 0x000f280000300800 */
[----:B------:R-:W-:Y:S04]  /*72af0*/  STL [R1+0x32b4], R0 ;  /* 0x0032b40001007387 */ /* 0x000fe80000100800 */
[----:B------:R-:W-:Y:S04]  /*72b00*/  STL [R1+0x32b0], R2 ;  /* 0x0032b00201007387 */ /* 0x000fe80000100800 */
[----:B------:R-:W-:Y:S04]  /*72b10*/  STL [R1+0x32ac], R3 ;  /* 0x0032ac0301007387 */ /* 0x000fe80000100800 */
[----:B------:R-:W-:Y:S01]  /*72b20*/  STL [R1+0x32a8], R28 ;  /* 0x0032a81c01007387 */ /* 0x000fe20000100800 */
[----:B--2---:R-:W-:Y:S03]  /*72b30*/  HMMA.16816.F32 R24, R12, R24, R16 ;  /* 0x000000180c18723c */ /* 0x004fe60000001810 */
[----:B------:R-:W2:Y:S04]  /*72b40*/  LDL.LU.64 R18, [R1+0x33d0] ;  /* 0x0033d00001127983 */ /* 0x000ea80000300a00 */
[----:B------:R-:W2:-:S12]  /*72b50*/  LDL.LU.64 R16, [R1+0x33c8] ;  /* 0x0033c80001107983 */ /* 0x000e980000300a00 */
[----:B------:R0:W-:Y:S04]  /*72b60*/  STL.64 [R1+0x90], R24 ;  /* 0x0000901801007387 */ /* 0x0001e80000100a00 */
[----:B------:R2:W-:Y:S04]  /*72b70*/  STL [R1+0x98], R26 ;  /* 0x0000981a01007387 */ /* 0x0005e80000100800 */
[----:B0-----:R-:W2:Y:S01]  /*72b80*/  LDL.LU.64 R24, [R1+0x33c0] ;  /* 0x0033c00001187983 */ /* 0x001ea20000300a00 */
[----:B---3--:R-:W-:Y:S02]  /*72b90*/  IMAD.MOV.U32 R7, RZ, RZ, R29 ;  /* 0x000000ffff077224 */ /* 0x008fe400078e001d */
[----:B------:R-:W-:-:S05]  /*72ba0*/  IMAD.MOV.U32 R29, RZ, RZ, R27 ;  /* 0x000000ffff1d7224 */ /* 0x000fca00078e001b */
[----:B------:R0:W-:Y:S01]  /*72bb0*/  STL [R1+0x32b8], R29 ;  /* 0x0032b81d01007387 */ /* 0x0001e20000100800 */
[----:B--2---:R-:W-:Y:S03]  /*72bc0*/  HMMA.16816.F32 R24, R12, R24, R16 ;  /* 0x000000180c18723c */ /* 0x004fe60000001810 */
[----:B------:R-:W2:Y:S04]  /*72bd0*/  LDL.LU.64 R18, [R1+0x33b8] ;  /* 0x0033b80001127983 */ /* 0x000ea80000300a00 */
[----:B------:R-:W2:-:S12]  /*72be0*/  LDL.LU.64 R16, [R1+0x33b0] ;  /* 0x0033b00001107983 */ /* 0x000e980000300a00 */
[----:B------:R-:W-:Y:S02]  /*72bf0*/  IMAD.MOV.U32 R0, RZ, RZ, R24 ;  /* 0x000000ffff007224 */ /* 0x000fe400078e0018 */
[----:B------:R-:W-:Y:S02]  /*72c00*/  IMAD.MOV.U32 R2, RZ, RZ, R25 ;  /* 0x000000ffff027224 */ /* 0x000fe400078e0019 */
[----:B------:R-:W2:Y:S01]  /*72c10*/  LDL.LU.64 R24, [R1+0x33a8] ;  /* 0x0033a80001187983 */ /* 0x000ea20000300a00 */
[----:B------:R-:W-:Y:S02]  /*72c20*/  IMAD.MOV.U32 R28, RZ, RZ, R27 ;  /* 0x000000ffff1c7224 */ /* 0x000fe400078e001b */
[----:B------:R-:W-:-:S03]  /*72c30*/  IMAD.MOV.U32 R3, RZ, RZ, R26 ;  /* 0x000000ffff037224 */ /* 0x000fc600078e001a */
[----:B------:R-:W-:Y:S04]  /*72c40*/  STL [R1+0x32c8], R28 ;  /* 0x0032c81c01007387 */ /* 0x000fe80000100800 */
[----:B------:R-:W-:Y:S04]  /*72c50*/  STL [R1+0x32c4], R3 ;  /* 0x0032c40301007387 */ /* 0x000fe80000100800 */
[----:B------:R-:W-:Y:S04]  /*72c60*/  STL [R1+0x32c0], R2 ;  /* 0x0032c00201007387 */ /* 0x000fe80000100800 */
[----:B------:R-:W-:Y:S01]  /*72c70*/  STL [R1+0x32bc], R0 ;  /* 0x0032bc0001007387 */ /* 0x000fe20000100800 */
[----:B--2---:R-:W-:Y:S03]  /*72c80*/  HMMA.16816.F32 R24, R12, R24, R16 ;  /* 0x000000180c18723c */ /* 0x004fe60000001810 */
[----:B------:R-:W2:-:S15]  /*72c90*/  LDL.LU.64 R16, [R1+0x33a0] ;  /* 0x0033a00001107983 */ /* 0x000e9e0000300a00 */
[----:B------:R-:W-:Y:S01]  /*72ca0*/  NOP ;  /* 0x0000000000007918 */ /* 0x000fe20000000000 */
[----:B0-----:R-:W-:Y:S01]  /*72cb0*/  IMAD.MOV.U32 R29, RZ, RZ, R27 ;  /* 0x000000ffff1d7224 */ /* 0x001fe200078e001b */
[----:B------:R-:W-:Y:S04]  /*72cc0*/  STL.64 [R1+0x70], R24 ;  /* 0x0000701801007387 */ /* 0x000fe80000100a00 */
[----:B------:R0:W-:Y:S04]  /*72cd0*/  STL [R1+0x78], R26 ;  /* 0x0000781a01007387 */ /* 0x0001e80000100800 */
[----:B0-----:R-:W3:Y:S04]  /*72ce0*/  LDL.LU.64 R26, [R1+0x3398] ;  /* 0x00339800011a7983 */ /* 0x001ee80000300a00 */
[----:B------:R-:W-:Y:S01]  /*72cf0*/  STL [R1+0x32d4], R29 ;  /* 0x0032d41d01007387 */ /* 0x000fe20000100800 */
[C---:B--2---:R-:W-:Y:S03]  /*72d00*/  HMMA.16816.F32 R16, R12.reuse, R16, R8 ;  /* 0x000000100c10723c */ /* 0x044fe60000001808 */
[----:B------:R-:W2:Y:S04]  /*72d10*/  LDL.LU.64 R10, [R1+0x3390] ;  /* 0x00339000010a7983 */ /* 0x000ea80000300a00 */
[----:B------:R-:W2:Y:S01]  /*72d20*/  LDL.LU.64 R8, [R1+0x3388] ;  /* 0x0033880001087983 */ /* 0x000ea20000300a00 */
[----:B----4-:R-:W-:Y:S11]  /*72d30*/  HMMA.16816.F32 R4, R12, R20, R4 ;  /* 0x000000140c04723c */ /* 0x010ff60000001804 */
[----:B------:R-:W-:-:S02]  /*72d40*/  IMAD.MOV.U32 R0, RZ, RZ, R19 ;  /* 0x000000ffff007224 */ /* 0x000fc400078e0013 */
[----:B------:R-:W-:Y:S02]  /*72d50*/  IMAD.MOV.U32 R2, RZ, RZ, R18 ;  /* 0x000000ffff027224 */ /* 0x000fe400078e0012 */
[----:B------:R-:W-:Y:S02]  /*72d60*/  IMAD.MOV.U32 R28, RZ, RZ, R16 ;  /* 0x000000ffff1c7224 */ /* 0x000fe400078e0010 */
[----:B------:R-:W-:Y:S01]  /*72d70*/  IMAD.MOV.U32 R3, RZ, RZ, R17 ;  /* 0x000000ffff037224 */ /* 0x000fe200078e0011 */
[----:B------:R-:W4:Y:S04]  /*72d80*/  LDL.LU R16, [R1+0x1b0] ;  /* 0x0001b00001107983 */ /* 0x000f280000300800 */
[----:B------:R-:W4:Y:S04]  /*72d90*/  LDL.LU R17, [R1+0x1b4] ;  /* 0x0001b40001117983 */ /* 0x000f280000300800 */
[----:B------:R-:W-:Y:S01]  /*72da0*/  STL [R1+0x32e4], R0 ;  /* 0x0032e40001007387 */ /* 0x000fe20000100800 */
[----:B------:R-:W-:-:S02]  /*72db0*/  IMAD.MOV.U32 R23, RZ, RZ, R4 ;  /* 0x000000ffff177224 */ /* 0x000fc400078e0004 */
[----:B------:R-:W-:Y:S01]  /*72dc0*/  IMAD.MOV.U32 R22, RZ, RZ, R5 ;  /* 0x000000ffff167224 */ /* 0x000fe200078e0005 */
[----:B------:R-:W-:Y:S04]  /*72dd0*/  STL [R1+0x32e0], R2 ;  /* 0x0032e00201007387 */ /* 0x000fe80000100800 */
[----:B------:R-:W-:Y:S04]  /*72de0*/  STL [R1+0x32dc], R3 ;  /* 0x0032dc0301007387 */ /* 0x000fe80000100800 */
[----:B------:R-:W-:Y:S01]  /*72df0*/  STL [R1+0x32d8], R28 ;  /* 0x0032d81c01007387 */ /* 0x000fe20000100800 */
[----:B--2---:R-:W-:-:S02]  /*72e00*/  IMAD.MOV.U32 R4, RZ, RZ, R9 ;  /* 0x000000ffff047224 */ /* 0x004fc400078e0009 */
[----:B------:R-:W-:Y:S01]  /*72e10*/  IMAD.MOV.U32 R5, RZ, RZ, R8 ;  /* 0x000000ffff057224 */ /* 0x000fe200078e0008 */
[----:B------:R-:W2:Y:S04]  /*72e20*/  LDL.LU R9, [R1+0x3384] ;  /* 0x0033840001097983 */ /* 0x000ea80000300800 */
[----:B------:R-:W3:Y:S04]  /*72e30*/  LDL.LU R8, [R1+0x3380] ;  /* 0x0033800001087983 */ /* 0x000ee80000300800 */
[----:B------:R0:W-:Y:S02]  /*72e40*/  STL.64 [R1+0x3310], R4 ;  /* 0x0033100401007387 */ /* 0x0001e40000100a00 */
[----:B0-----:R-:W-:-:S02]  /*72e50*/  IMAD.MOV.U32 R4, RZ, RZ, R11 ;  /* 0x000000ffff047224 */ /* 0x001fc400078e000b */
[----:B------:R-:W-:Y:S01]  /*72e60*/  IMAD.MOV.U32 R5, RZ, RZ, R10 ;  /* 0x000000ffff057224 */ /* 0x000fe200078e000a */
[----:B------:R-:W4:Y:S04]  /*72e70*/  LDL.LU R11, [R1+0x337c] ;  /* 0x00337c00010b7983 */ /* 0x000f280000300800 */
[----:B------:R-:W4:Y:S04]  /*72e80*/  LDL.LU R10, [R1+0x3378] ;  /* 0x00337800010a7983 */ /* 0x000f280000300800 */
[----:B------:R0:W-:Y:S04]  /*72e90*/  STL.64 [R1+0x3328], R4 ;  /* 0x0033280401007387 */ /* 0x0001e80000100a00 */
[----:B0-----:R-:W4:Y:S04]  /*72ea0*/  LDL.LU R4, [R1+0x180] ;  /* 0x0001800001047983 */ /* 0x001f280000300800 */
[----:B------:R-:W4:Y:S01]  /*72eb0*/  LDL.LU R5, [R1+0x184] ;  /* 0x0001840001057983 */ /* 0x000f220000300800 */
[----:B--2---:R-:W-:-:S02]  /*72ec0*/  IMAD.MOV.U32 R25, RZ, RZ, R9 ;  /* 0x000000ffff197224 */ /* 0x004fc400078e0009 */
[----:B---3--:R-:W-:Y:S02]  /*72ed0*/  IMAD.MOV.U32 R24, RZ, RZ, R8 ;  /* 0x000000ffff187224 */ /* 0x008fe400078e0008 */
[----:B------:R-:W2:Y:S04]  /*72ee0*/  LDL.LU R8, [R1+0x3374] ;  /* 0x0033740001087983 */ /* 0x000ea80000300800 */
[----:B------:R-:W2:Y:S04]  /*72ef0*/  LDL.LU R9, [R1+0x3370] ;  /* 0x0033700001097983 */ /* 0x000ea80000300800 */
[----:B----4-:R0:W-:Y:S02]  /*72f00*/  STL.64 [R1+0x3330], R4 ;  /* 0x0033300401007387 */ /* 0x0101e40000100a00 */
[----:B0-----:R-:W-:-:S02]  /*72f10*/  IMAD.MOV.U32 R4, RZ, RZ, R10 ;  /* 0x000000ffff047224 */ /* 0x001fc400078e000a */
[----:B------:R-:W-:Y:S01]  /*72f20*/  IMAD.MOV.U32 R5, RZ, RZ, R11 ;  /* 0x000000ffff057224 */ /* 0x000fe200078e000b */
[----:B------:R-:W2:Y:S04]  /*72f30*/  LDL.LU R10, [R1+0x336c] ;  /* 0x00336c00010a7983 */ /* 0x000ea80000300800 */
[----:B------:R-:W2:Y:S01]  /*72f40*/  LDL.LU R11, [R1+0x3368] ;  /* 0x00336800010b7983 */ /* 0x000ea20000300800 */
[----:B------:R-:W-:Y:S02]  /*72f50*/  IMAD.MOV.U32 R20, RZ, RZ, R7 ;  /* 0x000000ffff147224 */ /* 0x000fe400078e0007 */
[----:B------:R-:W-:-:S03]  /*72f60*/  IMAD.MOV.U32 R21, RZ, RZ, R6 ;  /* 0x000000ffff157224 */ /* 0x000fc600078e0006 */
[----:B------:R0:W-:Y:S04]  /*72f70*/  STL [R1+0x32f4], R20 ;  /* 0x0032f41401007387 */ /* 0x0001e80000100800 */
[----:B------:R1:W-:Y:S04]  /*72f80*/  STL [R1+0x32f0], R21 ;  /* 0x0032f01501007387 */ /* 0x0003e80000100800 */
[----:B------:R3:W-:Y:S04]  /*72f90*/  STL [R1+0x32ec], R22 ;  /* 0x0032ec1601007387 */ /* 0x0007e80000100800 */
[----:B------:R4:W-:Y:S04]  /*72fa0*/  STL [R1+0x32e8], R23 ;  /* 0x0032e81701007387 */ /* 0x0009e80000100800 */
[----:B0-----:R-:W2:Y:S04]  /*72fb0*/  LDL.LU R20, [R1+0x110] ;  /* 0x0001100001147983 */ /* 0x001ea80000300800 */
[----:B-1----:R-:W2:Y:S04]  /*72fc0*/  LDL.LU R21, [R1+0x114] ;  /* 0x0001140001157983 */ /* 0x002ea80000300800 */
[----:B---3--:R-:W3:Y:S04]  /*72fd0*/  LDL.LU R22, [R1+0x118] ;  /* 0x0001180001167983 */ /* 0x008ee80000300800 */
[----:B----4-:R-:W3:Y:S04]  /*72fe0*/  LDL.LU R23, [R1+0x11c] ;  /* 0x00011c0001177983 */ /* 0x010ee80000300800 */
[----:B------:R-:W4:Y:S01]  /*72ff0*/  LDL.LU.64 R18, [R1+0x3360] ;  /* 0x0033600001127983 */ /* 0x000f220000300a00 */
[----:B--2---:R-:W-:Y:S03]  /*73000*/  HMMA.16816.F32 R8, R12, R16, R8 ;  /* 0x000000100c08723c */ /* 0x004fe60000001808 */
[----:B------:R-:W2:-:S15]  /*73010*/  LDL.LU.64 R16, [R1+0x3358] ;  /* 0x0033580001107983 */ /* 0x000e9e0000300a00 */
[----:B------:R-:W-:Y:S01]  /*73020*/  NOP ;  /* 0x0000000000007918 */ /* 0x000fe20000000000 */
[----:B------:R-:W-:Y:S02]  /*73030*/  IMAD.MOV.U32 R2, RZ, RZ, R8 ;  /* 0x000000ffff027224 */ /* 0x000fe400078e0008 */
[----:B------:R-:W-:Y:S01]  /*73040*/  IMAD.MOV.U32 R3, RZ, RZ, R9 ;  /* 0x000000ffff037224 */ /* 0x000fe200078e0009 */
[----:B------:R-:W2:Y:S04]  /*73050*/  LDL.LU R8, [R1+0x150] ;  /* 0x0001500001087983 */ /* 0x000ea80000300800 */
[----:B------:R-:W2:Y:S01]  /*73060*/  LDL.LU R9, [R1+0x154] ;  /* 0x0001540001097983 */ /* 0x000ea20000300800 */
[----:B------:R-:W-:Y:S02]  /*73070*/  IMAD.MOV.U32 R28, RZ, RZ, R10 ;  /* 0x000000ffff1c7224 */ /* 0x000fe400078e000a */
[----:B------:R-:W-:-:S02]  /*73080*/  IMAD.MOV.U32 R29, RZ, RZ, R11 ;  /* 0x000000ffff1d7224 */ /* 0x000fc400078e000b */
[----:B----4-:R-:W-:Y:S02]  /*73090*/  IMAD.MOV.U32 R10, RZ, RZ, R18 ;  /* 0x000000ffff0a7224 */ /* 0x010fe400078e0012 */
[----:B------:R-:W-:Y:S01]  /*730a0*/  IMAD.MOV.U32 R11, RZ, RZ, R19 ;  /* 0x000000ffff0b7224 */ /* 0x000fe200078e0013 */
[----:B--2---:R0:W-:Y:S02]  /*730b0*/  STL.64 [R1+0x3308], R8 ;  /* 0x0033080801007387 */ /* 0x0041e40000100a00 */
[----:B0-----:R-:W-:Y:S02]  /*730c0*/  IMAD.MOV.U32 R8, RZ, RZ, R16 ;  /* 0x000000ffff087224 */ /* 0x001fe400078e0010 */
[----:B------:R-:W-:Y:S01]  /*730d0*/  IMAD.MOV.U32 R9, RZ, RZ, R17 ;  /* 0x000000ffff097224 */ /* 0x000fe200078e0011 */
[----:B------:R-:W2:Y:S04]  /*730e0*/  LDL.LU R16, [R1+0x3354] ;  /* 0x0033540001107983 */ /* 0x000ea80000300800 */
[----:B------:R-:W2:Y:S04]  /*730f0*/  LDL.LU R17, [R1+0x3350] ;  /* 0x0033500001117983 */ /* 0x000ea80000300800 */
[----:B------:R-:W2:Y:S04]  /*73100*/  LDL.LU R18, [R1+0x334c] ;  /* 0x00334c0001127983 */ /* 0x000ea80000300800 */
[----:B------:R-:W2:Y:S04]  /*73110*/  LDL.LU R19, [R1+0x3348] ;  /* 0x0033480001137983 */ /* 0x000ea80000300800 */
[----:B------:R0:W-:Y:S02]  /*73120*/  STL.64 [R1+0x3320], R10 ;  /* 0x0033200a01007387 */ /* 0x0001e40000100a00 */
[----:B0-----:R-:W-:-:S02]  /*73130*/  IMAD.MOV.U32 R10, RZ, RZ, R27 ;  /* 0x000000ffff0a7224 */ /* 0x001fc400078e001b */
[----:B------:R-:W-:Y:S01]  /*73140*/  IMAD.MOV.U32 R11, RZ, RZ, R26 ;  /* 0x000000ffff0b7224 */ /* 0x000fe200078e001a */
[----:B------:R0:W-:Y:S04]  /*73150*/  STL.64 [R1+0x3318], R8 ;  /* 0x0033180801007387 */ /* 0x0001e80000100a00 */
[----:B0-----:R-:W4:Y:S04]  /*73160*/  LDL.LU R8, [R1+0x100] ;  /* 0x0001000001087983 */ /* 0x001f280000300800 */
[----:B------:R-:W4:Y:S04]  /*73170*/  LDL.LU R9, [R1+0x104] ;  /* 0x0001040001097983 */ /* 0x000f280000300800 */
[----:B------:R0:W-:Y:S04]  /*73180*/  STL [R1+0x3300], R28 ;  /* 0x0033001c01007387 */ /* 0x0001e80000100800 */
[----:B------:R1:W-:Y:S04]  /*73190*/  STL [R1+0x32fc], R3 ;  /* 0x0032fc0301007387 */ /* 0x0003e80000100800 */
[----:B------:R0:W-:Y:S01]  /*731a0*/  STL [R1+0x32f8], R2 ;  /* 0x0032f80201007387 */ /* 0x0001e20000100800 */
[----:B--2---:R-:W-:-:S15]  /*731b0*/  HMMA.16816.F32 R24, R12, R24, R16 ;  /* 0x000000180c18723c */ /* 0x004fde0000001810 */
[----:B------:R-:W-:-:S04]  /*731c0*/  NOP ;  /* 0x0000000000007918 */ /* 0x000fc80000000000 */
[----:B------:R-:W-:Y:S02]  /*731d0*/  IMAD.MOV.U32 R17, RZ, RZ, R26 ;  /* 0x000000ffff117224 */ /* 0x000fe400078e001a */
[----:B------:R-:W-:Y:S02]  /*731e0*/  IMAD.MOV.U32 R16, RZ, RZ, R27 ;  /* 0x000000ffff107224 */ /* 0x000fe400078e001b */
[----:B------:R-:W-:Y:S02]  /*731f0*/  IMAD.MOV.U32 R19, RZ, RZ, R24 ;  /* 0x000000ffff137224 */ /* 0x000fe400078e0018 */
[----:B------:R-:W-:Y:S01]  /*73200*/  IMAD.MOV.U32 R18, RZ, RZ, R25 ;  /* 0x000000ffff127224 */ /* 0x000fe200078e0019 */
[----:B------:R-:W2:Y:S04]  /*73210*/  LDL.LU.64 R26, [R1+0x3340] ;  /* 0x00334000011a7983 */ /* 0x000ea80000300a00 */
[----:B------:R-:W2:Y:S02]  /*73220*/  LDL.LU.64 R24, [R1+0x3338] ;  /* 0x0033380001187983 */ /* 0x000ea40000300a00 */
[----:B--2---:R-:W-:-:S15]  /*73230*/  HMMA.16816.F32 R4, R12, R4, R24 ;  /* 0x000000040c04723c */ /* 0x004fde0000001818 */
[----:B------:R-:W-:-:S04]  /*73240*/  NOP ;  /* 0x0000000000007918 */ /* 0x000fc80000000000 */
[----:B------:R-:W-:Y:S02]  /*73250*/  IMAD.MOV.U32 R27, RZ, RZ, R4 ;  /* 0x000000ffff1b7224 */ /* 0x000fe400078e0004 */
[----:B------:R-:W-:Y:S02]  /*73260*/  IMAD.MOV.U32 R26, RZ, RZ, R5 ;  /* 0x000000ffff1a7224 */ /* 0x000fe400078e0005 */
[----:B------:R-:W3:Y:S01]  /*73270*/  LDL.LU.64 R4, [R1+0x3330] ;  /* 0x0033300001047983 */ /* 0x000ee20000300a00 */
[----:B------:R-:W-:Y:S02]  /*73280*/  IMAD.MOV.U32 R25, RZ, RZ, R6 ;  /* 0x000000ffff197224 */ /* 0x000fe400078e0006 */
[----:B------:R-:W-:Y:S02]  /*73290*/  IMAD.MOV.U32 R24, RZ, RZ, R7 ;  /* 0x000000ffff187224 */ /* 0x000fe400078e0007 */
[----:B---3--:R-:W-:-:S15]  /*732a0*/  HMMA.16816.F32 R4, R12, R4, R20 ;  /* 0x000000040c04723c */ /* 0x008fde0000001814 */
[----:B------:R-:W-:-:S04]  /*732b0*/  NOP ;  /* 0x0000000000007918 */ /* 0x000fc80000000000 */
[----:B------:R-:W-:Y:S02]  /*732c0*/  IMAD.MOV.U32 R21, RZ, RZ, R4 ;  /* 0x000000ffff157224 */ /* 0x000fe400078e0004 */
[----:B------:R-:W-:Y:S02]  /*732d0*/  IMAD.MOV.U32 R22, RZ, RZ, R5 ;  /* 0x000000ffff167224 */ /* 0x000fe400078e0005 */
[----:B------:R-:W4:Y:S01]  /*732e0*/  LDL.LU.64 R4, [R1+0x3328] ;  /* 0x0033280001047983 */ /* 0x000f220000300a00 */
[----:B------:R-:W-:Y:S02]  /*732f0*/  IMAD.MOV.U32 R23, RZ, RZ, R6 ;  /* 0x000000ffff177224 */ /* 0x000fe400078e0006 */
[----:B------:R-:W-:Y:S02]  /*73300*/  IMAD.MOV.U32 R0, RZ, RZ, R7 ;  /* 0x000000ffff007224 */ /* 0x000fe400078e0007 */
[----:B----4-:R-:W-:Y:S01]  /*73310*/  HMMA.16816.F32 R4, R12, R4, R8 ;  /* 0x000000040c04723c */ /* 0x010fe20000001808 */
[----:B------:R-:W2:Y:S04]  /*73320*/  LDL.LU.64 R10, [R1+0x3320] ;  /* 0x00332000010a7983 */ /* 0x000ea80000300a00 */
[----:B------:R-:W2:-:S14]  /*73330*/  LDL.LU.64 R8, [R1+0x3318] ;  /* 0x0033180001087983 */ /* 0x000e9c0000300a00 */
[----:B0-----:R-:W-:Y:S02]  /*73340*/  IMAD.MOV.U32 R28, RZ, RZ, R4 ;  /* 0x000000ffff1c7224 */ /* 0x001fe400078e0004 */
[----:B-1----:R-:W-:Y:S02]  /*73350*/  IMAD.MOV.U32 R3, RZ, RZ, R5 ;  /* 0x000000ffff037224 */ /* 0x002fe400078e0005 */
[----:B------:R-:W2:Y:S01]  /*73360*/  LDL.LU.64 R4, [R1+0x3310] ;  /* 0x0033100001047983 */ /* 0x000ea20000300a00 */
[----:B------:R-:W-:Y:S02]  /*73370*/  IMAD.MOV.U32 R2, RZ, RZ, R6 ;  /* 0x000000ffff027224 */ /* 0x000fe400078e0006 */
[----:B------:R-:W-:Y:S02]  /*73380*/  IMAD.MOV.U32 R20, RZ, RZ, R7 ;  /* 0x000000ffff147224 */ /* 0x000fe400078e0007 */
[----:B--2---:R-:W-:Y:S01]  /*73390*/  HMMA.16816.F32 R4, R12, R4, R8 ;  /* 0x000000040c04723c */ /* 0x004fe20000001808 */
[----:B------:R-:W2:-:S15]  /*733a0*/  LDL.LU.64 R8, [R1+0x3308] ;  /* 0x0033080001087983 */ /* 0x000e9e0000300a00 */
[----:B------:R-:W-:-:S03]  /*733b0*/  NOP ;  /* 0x0000000000007918 */ /* 0x000fc60000000000 */
[----:B------:R0:W-:Y:S04]  /*733c0*/  STL.64 [R1+0x3178], R6 ;  /* 0x0031780601007387 */ /* 0x0001e80000100a00 */
[----:B------:R1:W-:Y:S04]  /*733d0*/  STL.64 [R1+0x3170], R4 ;  /* 0x0031700401007387 */ /* 0x0003e80000100a00 */
[----:B0-----:R-:W3:Y:S04]  /*733e0*/  LDL.LU R6, [R1+0x178] ;  /* 0x0001780001067983 */ /* 0x001ee80000300800 */
[----:B------:R-:W3:Y:S04]  /*733f0*/  LDL.LU R7, [R1+0x17c] ;  /* 0x00017c0001077983 */ /* 0x000ee80000300800 */
[----:B---3--:R0:W-:Y:S04]  /*73400*/  STL.64 [R1+0x3188], R6 ;  /* 0x0031880601007387 */ /* 0x0081e80000100a00 */
[----:B-1----:R-:W2:Y:S04]  /*73410*/  LDL.LU R4, [R1+0xe0] ;  /* 0x0000e00001047983 */ /* 0x002ea80000300800 */
[----:B------:R-:W2:Y:S04]  /*73420*/  LDL.LU R5, [R1+0xe4] ;  /* 0x0000e40001057983 */ /* 0x000ea80000300800 */
[----:B0-----:R-:W2:Y:S04]  /*73430*/  LDL.LU R6, [R1+0xe8] ;  /* 0x0000e80001067983 */ /* 0x001ea80000300800 */
[----:B------:R-:W2:Y:S02]  /*73440*/  LDL.LU R7, [R1+0xec] ;  /* 0x0000ec0001077983 */ /* 0x000ea40000300800 */
[----:B--2---:R-:W-:Y:S02]  /*73450*/  HMMA.16816.F32 R8, R12, R8, R4 ;  /* 0x000000080c08723c */ /* 0x004fe40000001804 */
[----:B------:R-:W2:Y:S04]  /*73460*/  LDL.LU R6, [R1+0x188] ;  /* 0x0001880001067983 */ /* 0x000ea80000300800 */
[----:B------:R-:W2:Y:S04]  /*73470*/  LDL.LU R7, [R1+0x18c] ;  /* 0x00018c0001077983 */ /* 0x000ea80000300800 */
[----:B--2---:R-:W-:Y:S09]  /*73480*/  STL.64 [R1+0x31a0], R6 ;  /* 0x0031a00601007387 */ /* 0x004ff20000100a00 */
[----:B------:R0:W-:Y:S04]  /*73490*/  STL.64 [R1+0x3168], R10 ;  /* 0x0031680a01007387 */ /* 0x0001e80000100a00 */
[----:B------:R1:W-:Y:S04]  /*734a0*/  STL.64 [R1+0x3160], R8 ;  /* 0x0031600801007387 */ /* 0x0003e80000100a00 */
[----:B0-----:R-:W2:Y:S04]  /*734b0*/  LDL.LU R10, [R1+0x168] ;  /* 0x00016800010a7983 */ /* 0x001ea80000300800 */
[----:B------:R-:W2:Y:S04]  /*734c0*/  LDL.LU R11, [R1+0x16c] ;  /* 0x00016c00010b7983 */ /* 0x000ea80000300800 */
[----:B------:R-:W3:Y:S04]  /*734d0*/  LDL.LU R6, [R1+0x198] ;  /* 0x0001980001067983 */ /* 0x000ee80000300800 */
[----:B------:R-:W3:Y:S01]  /*734e0*/  LDL.LU R7, [R1+0x19c] ;  /* 0x00019c0001077983 */ /* 0x000ee20000300800 */
[----:B-1----:R-:W-:-:S02]  /*734f0*/  IMAD.MOV.U32 R8, RZ, RZ, R28 ;  /* 0x000000ffff087224 */ /* 0x002fc400078e001c */
[----:B------:R-:W-:Y:S01]  /*73500*/  IMAD.MOV.U32 R9, RZ, RZ, R3 ;  /* 0x000000ffff097224 */ /* 0x000fe200078e0003 */
[----:B---3--:R-:W-:Y:S04]  /*73510*/  STL.64 [R1+0x31b8], R6 ;  /* 0x0031b80601007387 */ /* 0x008fe80000100a00 */
[----:B--2---:R0:W-:Y:S04]  /*73520*/  STL.64 [R1+0x3180], R10 ;  /* 0x0031800a01007387 */ /* 0x0041e80000100a00 */
[----:B------:R-:W2:Y:S04]  /*73530*/  LDL.LU R28, [R1+0x3300] ;  /* 0x00330000011c7983 */ /* 0x000ea80000300800 */
[----:B------:R-:W3:Y:S01]  /*73540*/  LDL.LU R3, [R1+0x32fc] ;  /* 0x0032fc0001037983 */ /* 0x000ee20000300800 */
[----:B0-----:R-:W-:-:S02]  /*73550*/  IMAD.MOV.U32 R10, RZ, RZ, R2 ;  /* 0x000000ffff0a7224 */ /* 0x001fc400078e0002 */
[----:B------:R-:W-:Y:S01]  /*73560*/  IMAD.MOV.U32 R11, RZ, RZ, R20 ;  /* 0x000000ffff0b7224 */ /* 0x000fe200078e0014 */
[----:B------:R-:W4:Y:S04]  /*73570*/  LDL.LU R2, [R1+0x32f8] ;  /* 0x0032f80001027983 */ /* 0x000f280000300800 */
[----:B------:R-:W2:Y:S04]  /*73580*/  LDL.LU R20, [R1+0x32f4] ;  /* 0x0032f40001147983 */ /* 0x000ea80000300800 */
[----:B------:R-:W2:Y:S04]  /*73590*/  LDL.LU R6, [R1+0x1a8] ;  /* 0x0001a80001067983 */ /* 0x000ea80000300800 */
[----:B------:R-:W2:Y:S04]  /*735a0*/  LDL.LU R7, [R1+0x1ac] ;  /* 0x0001ac0001077983 */ /* 0x000ea80000300800 */
[----:B--2---:R-:W-:Y:S04]  /*735b0*/  STL.64 [R1+0x31d0], R6 ;  /* 0x0031d00601007387 */ /* 0x004fe80000100a00 */
[----:B------:R-:W-:Y:S04]  /*735c0*/  STL.64 [R1+0x3198], R10 ;  /* 0x0031980a01007387 */ /* 0x000fe80000100a00 */
[----:B------:R0:W-:Y:S02]  /*735d0*/  STL.64 [R1+0x3190], R8 ;  /* 0x0031900801007387 */ /* 0x0001e40000100a00 */
[----:B0-----:R-:W-:-:S02]  /*735e0*/  IMAD.MOV.U32 R8, RZ, RZ, R21 ;  /* 0x000000ffff087224 */ /* 0x001fc400078e0015 */
[----:B------:R-:W-:Y:S01]  /*735f0*/  IMAD.MOV.U32 R9, RZ, RZ, R22 ;  /* 0x000000ffff097224 */ /* 0x000fe200078e0016 */
[----:B------:R-:W2:Y:S04]  /*73600*/  LDL.LU R21, [R1+0x32f0] ;  /* 0x0032f00001157983 */ /* 0x000ea80000300800 */
[----:B------:R-:W2:Y:S01]  /*73610*/  LDL.LU R22, [R1+0x32ec] ;  /* 0x0032ec0001167983 */ /* 0x000ea20000300800 */
[----:B------:R-:W-:Y:S02]  /*73620*/  IMAD.MOV.U32 R10, RZ, RZ, R23 ;  /* 0x000000ffff0a7224 */ /* 0x000fe400078e0017 */
[----:B------:R-:W-:Y:S01]  /*73630*/  IMAD.MOV.U32 R11, RZ, RZ, R0 ;  /* 0x000000ffff0b7224 */ /* 0x000fe200078e0000 */
[----:B------:R-:W2:Y:S04]  /*73640*/  LDL.LU R23, [R1+0x32e8] ;  /* 0x0032e80001177983 */ /* 0x000ea80000300800 */
[----:B------:R-:W2:Y:S04]  /*73650*/  LDL.LU R0, [R1+0x32e4] ;  /* 0x0032e40001007983 */ /* 0x000ea80000300800 */
[----:B------:R-:W2:Y:S04]  /*73660*/  LDL.LU R6, [R1+0x1b8] ;  /* 0x0001b80001067983 */ /* 0x000ea80000300800 */
[----:B------:R-:W2:Y:S04]  /*73670*/  LDL.LU R7, [R1+0x1bc] ;  /* 0x0001bc0001077983 */ /* 0x000ea80000300800 */
[----:B--2---:R0:W-:Y:S04]  /*73680*/  STL.64 [R1+0x31e8], R6 ;  /* 0x0031e80601007387 */ /* 0x0041e80000100a00 */
[----:B------:R1:W-:Y:S04]  /*73690*/  STL.64 [R1+0x31b0], R10 ;  /* 0x0031b00a01007387 */ /* 0x0003e80000100a00 */
[----:B------:R-:W-:Y:S04]  /*736a0*/  STL.64 [R1+0x31a8], R8 ;  /* 0x0031a80801007387 */ /* 0x000fe80000100a00 */
[----:B0-----:R-:W2:Y:S04]  /*736b0*/  LDL.LU R6, [R1+0x1c8] ;  /* 0x0001c80001067983 */ /* 0x001ea80000300800 */
[----:B------:R-:W2:Y:S01]  /*736c0*/  LDL.LU R7, [R1+0x1cc] ;  /* 0x0001cc0001077983 */ /* 0x000ea20000300800 */
[----:B-1----:R-:W-:-:S02]  /*736d0*/  IMAD.MOV.U32 R10, RZ, RZ, R25 ;  /* 0x000000ffff0a7224 */ /* 0x002fc400078e0019 */
[----:B------:R-:W-:Y:S01]  /*736e0*/  IMAD.MOV.U32 R11, RZ, RZ, R24 ;  /* 0x000000ffff0b7224 */ /* 0x000fe200078e0018 */
[----:B--2---:R0:W-:Y:S04]  /*736f0*/  STL.64 [R1+0x3200], R6 ;  /* 0x0032000601007387 */ /* 0x0041e80000100a00 */
[----:B0-----:R-:W2:Y:S04]  /*73700*/  LDL.LU R6, [R1+0x1d8] ;  /* 0x0001d80001067983 */ /* 0x001ea80000300800 */
[----:B------:R-:W2:Y:S01]  /*73710*/  LDL.LU R7, [R1+0x1dc] ;  /* 0x0001dc0001077983 */ /* 0x000ea20000300800 */
[----:B------:R-:W-:-:S02]  /*73720*/  IMAD.MOV.U32 R8, RZ, RZ, R27 ;  /* 0x000000ffff087224 */ /* 0x000fc400078e001b */
[----:B------:R-:W-:Y:S01]  /*73730*/  IMAD.MOV.U32 R9, RZ, RZ, R26 ;  /* 0x000000ffff097224 */ /* 0x000fe200078e001a */
        /* <DEDUP_REMOVED lines=12> */
[----:B--2---:R-:W-:Y:S04]  /*73800*/  STL.64 [R1+0x3248], R6 ;  /* 0x0032480601007387 */ /* 0x004fe80000100a00 */
[----:B------:R-:W-:Y:S04]  /*73810*/  STL.64 [R1+0x31e0], R10 ;  /* 0x0031e00a01007387 */ /* 0x000fe80000100a00 */
[----:B------:R4:W-:Y:S02]  /*73820*/  STL.64 [R1+0x31d8], R8 ;  /* 0x0031d80801007387 */ /* 0x0009e40000100a00 */
[----:B----4-:R-:W-:-:S02]  /*73830*/  IMAD.MOV.U32 R8, RZ, RZ, R2 ;  /* 0x000000ffff087224 */ /* 0x010fc400078e0002 */
[----:B---3--:R-:W-:Y:S01]  /*73840*/  IMAD.MOV.U32 R9, RZ, RZ, R3 ;  /* 0x000000ffff097224 */ /* 0x008fe200078e0003 */
[----:B------:R-:W2:Y:S04]  /*73850*/  LDL.LU R2, [R1+0x32e0] ;  /* 0x0032e00001027983 */ /* 0x000ea80000300800 */
[----:B------:R-:W3:Y:S01]  /*73860*/  LDL.LU R3, [R1+0x32dc] ;  /* 0x0032dc0001037983 */ /* 0x000ee20000300800 */
[----:B------:R-:W-:Y:S02]  /*73870*/  IMAD.MOV.U32 R10, RZ, RZ, R28 ;  /* 0x000000ffff0a7224 */ /* 0x000fe400078e001c */
[----:B------:R-:W-:Y:S01]  /*73880*/  IMAD.MOV.U32 R11, RZ, RZ, R29 ;  /* 0x000000ffff0b7224 */ /* 0x000fe200078e001d */
[----:B------:R-:W4:Y:S04]  /*73890*/  LDL.LU R28, [R1+0x32d8] ;  /* 0x0032d800011c7983 */ /* 0x000f280000300800 */
[----:B------:R-:W2:Y:S04]  /*738a0*/  LDL.LU R29, [R1+0x32d4] ;  /* 0x0032d400011d7983 */ /* 0x000ea80000300800 */
[----:B------:R-:W2:Y:S04]  /*738b0*/  LDL.LU R6, [R1+0x208] ;  /* 0x0002080001067983 */ /* 0x000ea80000300800 */
[----:B------:R-:W2:Y:S04]  /*738c0*/  LDL.LU R7, [R1+0x20c] ;  /* 0x00020c0001077983 */ /* 0x000ea80000300800 */
[----:B--2---:R0:W-:Y:S04]  /*738d0*/  STL.64 [R1+0x3260], R6 ;  /* 0x0032600601007387 */ /* 0x0041e80000100a00 */
[----:B0-----:R-:W2:Y:S04]  /*738e0*/  LDL.LU R6, [R1+0x218] ;  /* 0x0002180001067983 */ /* 0x001ea80000300800 */
        /* <DEDUP_REMOVED lines=12> */
[----:B--2---:R0:W-:Y:S04]  /*739b0*/  STL.64 [R1+0x3290], R20 ;  /* 0x0032901401007387 */ /* 0x0041e80000100a00 */
[----:B------:R-:W2:Y:S04]  /*739c0*/  LDL.LU R4, [R1+0xb0] ;  /* 0x0000b00001047983 */ /* 0x000ea80000300800 */
[----:B------:R-:W2:Y:S04]  /*739d0*/  LDL.LU R5, [R1+0xb4] ;  /* 0x0000b40001057983 */ /* 0x000ea80000300800 */
[----:B------:R-:W2:Y:S04]  /*739e0*/  LDL.LU R6, [R1+0xb8] ;  /* 0x0000b80001067983 */ /* 0x000ea80000300800 */
[----:B------:R-:W2:Y:S04]  /*739f0*/  LDL.LU R7, [R1+0xbc] ;  /* 0x0000bc0001077983 */ /* 0x000ea80000300800 */
[----:B--2---:R-:W-:Y:S04]  /*73a00*/  STL.64 [R1+0x32a0], R6 ;  /* 0x0032a00601007387 */ /* 0x004fe80000100a00 */
[----:B------:R1:W-:Y:S04]  /*73a10*/  STL.64 [R1+0x3298], R4 ;  /* 0x0032980401007387 */ /* 0x0003e80000100a00 */
[----:B------:R-:W2:Y:S04]  /*73a20*/  LDL.LU R24, [R1+0x130] ;  /* 0x0001300001187983 */ /* 0x000ea80000300800 */
[----:B------:R-:W2:Y:S04]  /*73a30*/  LDL.LU R25, [R1+0x134] ;  /* 0x0001340001197983 */ /* 0x000ea80000300800 */
[----:B0-----:R-:W2:Y:S04]  /*73a40*/  LDL.LU R20, [R1+0xc0] ;  /* 0x0000c00001147983 */ /* 0x001ea80000300800 */
[----:B------:R-:W2:Y:S04]  /*73a50*/  LDL.LU R21, [R1+0xc4] ;  /* 0x0000c40001157983 */ /* 0x000ea80000300800 */
[----:B------:R-:W2:Y:S04]  /*73a60*/  LDL.LU R16, [R1+0x140] ;  /* 0x0001400001107983 */ /* 0x000ea80000300800 */
[----:B------:R-:W2:Y:S04]  /*73a70*/  LDL.LU R17, [R1+0x144] ;  /* 0x0001440001117983 */ /* 0x000ea80000300800 */
[----:B-1----:R-:W2:Y:S04]  /*73a80*/  LDL.LU R4, [R1+0xd0] ;  /* 0x0000d00001047983 */ /* 0x002ea80000300800 */
[----:B------:R-:W2:Y:S04]  /*73a90*/  LDL.LU R5, [R1+0xd4] ;  /* 0x0000d40001057983 */ /* 0x000ea80000300800 */
[----:B------:R-:W2:Y:S04]  /*73aa0*/  LDL.LU R6, [R1+0xd8] ;  /* 0x0000d80001067983 */ /* 0x000ea80000300800 */
[----:B------:R-:W2:Y:S04]  /*73ab0*/  LDL.LU R7, [R1+0xdc] ;  /* 0x0000dc0001077983 */ /* 0x000ea80000300800 */
[----:B------:R0:W-:Y:S04]  /*73ac0*/  STL.64 [R1+0x3210], R10 ;  /* 0x0032100a01007387 */ /* 0x0001e80000100a00 */
[----:B------:R4:W-:Y:S01]  /*73ad0*/  STL.64 [R1+0x3208], R8 ;  /* 0x0032080801007387 */ /* 0x0009e20000100a00 */
[----:B0-----:R-:W-:-:S02]  /*73ae0*/  IMAD.MOV.U32 R10, RZ, RZ, R2 ;  /* 0x000000ffff0a7224 */ /* 0x001fc400078e0002 */
[----:B----4-:R-:W-:Y:S02]  /*73af0*/  IMAD.MOV.U32 R8, RZ, RZ, R28 ;  /* 0x000000ffff087224 */ /* 0x010fe400078e001c */
        /* <DEDUP_REMOVED lines=11> */
[----:B------:R-:W-:-:S03]  /*73bb0*/  IMAD.MOV.U32 R11, RZ, RZ, R29 ;  /* 0x000000ffff0b7224 */ /* 0x000fc600078e001d */
[----:B------:R-:W3:Y:S04]  /*73bc0*/  LDL.LU R29, [R1+0x32b8] ;  /* 0x0032b800011d7983 */ /* 0x000ee80000300800 */
[----:B--2---:R3:W-:Y:S04]  /*73bd0*/  STL.64 [R1+0x3240], R10 ;  /* 0x0032400a01007387 */ /* 0x0047e80000100a00 */
[----:B------:R0:W-:Y:S01]  /*73be0*/  STL.64 [R1+0x3238], R8 ;  /* 0x0032380801007387 */ /* 0x0001e20000100a00 */
[----:B---3--:R-:W-:Y:S02]  /*73bf0*/  IMAD.MOV.U32 R10, RZ, RZ, R3 ;  /* 0x000000ffff0a7224 */ /* 0x008fe400078e0003 */
[----:B0-----:R-:W-:-:S02]  /*73c00*/  IMAD.MOV.U32 R8, RZ, RZ, R0 ;  /* 0x000000ffff087224 */ /* 0x001fc400078e0000 */
[----:B----4-:R-:W-:Y:S01]  /*73c10*/  IMAD.MOV.U32 R11, RZ, RZ, R28 ;  /* 0x000000ffff0b7224 */ /* 0x010fe200078e001c */
[----:B------:R-:W2:Y:S01]  /*73c20*/  LDL.LU R0, [R1+0x32b4] ;  /* 0x0032b40001007983 */ /* 0x000ea20000300800 */
[----:B------:R-:W-:-:S03]  /*73c30*/  IMAD.MOV.U32 R9, RZ, RZ, R2 ;  /* 0x000000ffff097224 */ /* 0x000fc600078e0002 */
[----:B------:R-:W3:Y:S04]  /*73c40*/  LDL.LU R2, [R1+0x32b0] ;  /* 0x0032b00001027983 */ /* 0x000ee80000300800 */
[----:B------:R-:W4:Y:S04]  /*73c50*/  LDL.LU R3, [R1+0x32ac] ;  /* 0x0032ac0001037983 */ /* 0x000f280000300800 */
[----:B------:R-:W2:Y:S04]  /*73c60*/  LDL.LU R28, [R1+0x32a8] ;  /* 0x0032a800011c7983 */ /* 0x000ea80000300800 */
[----:B------:R-:W-:Y:S04]  /*73c70*/  STL.64 [R1+0x3258], R10 ;  /* 0x0032580a01007387 */ /* 0x000fe80000100a00 */
[----:B------:R0:W-:Y:S04]  /*73c80*/  STL.64 [R1+0x3250], R8 ;  /* 0x0032500801007387 */ /* 0x0001e80000100a00 */
[----:B0-----:R-:W2:Y:S04]  /*73c90*/  LDL.LU R8, [R1+0x90] ;  /* 0x0000900001087983 */ /* 0x001ea80000300800 */
[----:B------:R-:W2:Y:S04]  /*73ca0*/  LDL.LU R9, [R1+0x94] ;  /* 0x0000940001097983 */ /* 0x000ea80000300800 */
[----:B------:R-:W2:Y:S01]  /*73cb0*/  LDL.LU R10, [R1+0x98] ;  /* 0x00009800010a7983 */ /* 0x000ea20000300800 */
[----:B------:R-:W-:Y:S01]  /*73cc0*/  IMAD.MOV.U32 R11, RZ, RZ, R29 ;  /* 0x000000ffff0b7224 */ /* 0x000fe200078e001d */
[C---:B------:R-:W-:Y:S08]  /*73cd0*/  HMMA.16816.F32 R16, R12.reuse, R16, R4 ;  /* 0x000000100c10723c */ /* 0x040ff00000001804 */
[C---:B------:R-:W-:Y:S01]  /*73ce0*/  HMMA.16816.F32 R24, R12.reuse, R24, R20 ;  /* 0x000000180c18723c */ /* 0x040fe20000001814 */
[----:B--2---:R-:W-:Y:S04]  /*73cf0*/  STL.64 [R1+0x3270], R10 ;  /* 0x0032700a01007387 */ /* 0x004fe80000100a00 */
[----:B------:R0:W-:Y:S04]  /*73d00*/  STL.64 [R1+0x3268], R8 ;  /* 0x0032680801007387 */ /* 0x0001e80000100a00 */
[----:B------:R-:W2:Y:S04]  /*73d10*/  LDL.LU.64 R6, [R1+0x32a0] ;  /* 0x0032a00001067983 */ /* 0x000ea80000300a00 */
[----:B------:R-:W2:Y:S04]  /*73d20*/  LDL.LU.64 R4, [R1+0x3298] ;  /* 0x0032980001047983 */ /* 0x000ea80000300a00 */
[----:B------:R-:W2:Y:S02]  /*73d30*/  LDL.LU.64 R20, [R1+0x3290] ;  /* 0x0032900001147983 */ /* 0x000ea40000300a00 */
[----:B--2---:R-:W-:Y:S02]  /*73d40*/  HMMA.16816.F32 R12, R12, R20, R4 ;  /* 0x000000140c0c723c */ /* 0x004fe40000001804 */
[----:B------:R-:W2:Y:S04]  /*73d50*/  LDL.LU.64 R6, [R1+0x3288] ;  /* 0x0032880001067983 */ /* 0x000ea80000300a00 */
[----:B------:R-:W2:Y:S04]  /*73d60*/  LDL.LU.64 R22, [R1+0x3280] ;  /* 0x0032800001167983 */ /* 0x000ea80000300a00 */
[----:B------:R-:W2:Y:S01]  /*73d70*/  LDL.LU.64 R20, [R1+0x3278] ;  /* 0x0032780001147983 */ /* 0x000ea20000300a00 */
[----:B0-----:R-:W-:-:S02]  /*73d80*/  IMAD.MOV.U32 R8, RZ, RZ, R28 ;  /* 0x000000ffff087224 */ /* 0x001fc400078e001c */
[----:B----4-:R-:W-:Y:S02]  /*73d90*/  IMAD.MOV.U32 R9, RZ, RZ, R3 ;  /* 0x000000ffff097224 */ /* 0x010fe400078e0003 */
[----:B---3--:R-:W-:Y:S02]  /*73da0*/  IMAD.MOV.U32 R10, RZ, RZ, R2 ;  /* 0x000000ffff0a7224 */ /* 0x008fe400078e0002 */
[----:B------:R-:W-:-:S07]  /*73db0*/  IMAD.MOV.U32 R11, RZ, RZ, R0 ;  /* 0x000000ffff0b7224 */ /* 0x000fce00078e0000 */
[----:B--2---:R-:W-:Y:S01]  /*73dc0*/  HMMA.16816.F32 R4, R20, R6, R8 ;  /* 0x000000061404723c */ /* 0x004fe20000001808 */
[----:B------:R-:W2:Y:S04]  /*73dd0*/  LDL.LU.64 R10, [R1+0x3270] ;  /* 0x00327000010a7983 */ /* 0x000ea80000300a00 */
[----:B------:R-:W2:-:S14]  /*73de0*/  LDL.LU.64 R8, [R1+0x3268] ;  /* 0x0032680001087983 */ /* 0x000e9c0000300a00 */
[----:B------:R-:W-:Y:S04]  /*73df0*/  STL.64 [R1+0x6b0], R4 ;  /* 0x0006b00401007387 */ /* 0x000fe80000100a00 */
[----:B------:R0:W-:Y:S04]  /*73e00*/  STL.64 [R1+0x6b8], R6 ;  /* 0x0006b80601007387 */ /* 0x0001e80000100a00 */
[----:B0-----:R-:W2:Y:S01]  /*73e10*/  LDL.LU.64 R6, [R1+0x3260] ;  /* 0x0032600001067983 */ /* 0x001ea20000300a00 */
[----:B------:R-:W-:-:S05]  /*73e20*/  IMAD.MOV.U32 R0, RZ, RZ, R4 ;  /* 0x000000ffff007224 */ /* 0x000fca00078e0004 */
[----:B------:R-:W-:Y:S01]  /*73e30*/  STL [R1+0x2f10], R0 ;  /* 0x002f100001007387 */ /* 0x000fe20000100800 */
[----:B--2---:R-:W-:Y:S03]  /*73e40*/  HMMA.16816.F32 R4, R20, R6, R8 ;  /* 0x000000061404723c */ /* 0x004fe60000001808 */
[----:B------:R-:W2:Y:S04]  /*73e50*/  LDL.LU.64 R10, [R1+0x3258] ;  /* 0x00325800010a7983 */ /* 0x000ea80000300a00 */
[----:B------:R-:W2:-:S12]  /*73e60*/  LDL.LU.64 R8, [R1+0x3250] ;  /* 0x0032500001087983 */ /* 0x000e980000300a00 */
        /* <DEDUP_REMOVED lines=65> */
[----:B------:R-:W2:Y:S02]  /*74280*/  LDL.LU.64 R4, [R1+0x3170] ;  /* 0x0031700001047983 */ /* 0x000ea40000300a00 */
[----:B--2---:R-:W-:Y:S02]  /*74290*/  HMMA.16816.F32 R4, R20, R10, R4 ;  /* 0x0000000a1404723c */ /* 0x004fe40000001804 */
[----:B------:R-:W2:Y:S04]  /*742a0*/  LDL.LU.64 R10, [R1+0x3168] ;  /* 0x00316800010a7983 */ /* 0x000ea80000300a00 */
[----:B------:R-:W2:-:S13]  /*742b0*/  LDL.LU.64 R8, [R1+0x3160] ;  /* 0x0031600001087983 */ /* 0x000e9a0000300a00 */
[----:B------:R-:W-:Y:S04]  /*742c0*/  STL.64 [R1+0x1d0], R4 ;  /* 0x0001d00401007387 */ /* 0x000fe80000100a00 */
[----:B------:R0:W-:Y:S04]  /*742d0*/  STL.64 [R1+0x1d8], R6 ;  /* 0x0001d80601007387 */ /* 0x0001e80000100a00 */
[----:B0-----:R-:W2:Y:S04]  /*742e0*/  LDL.LU R6, [R1+0x158] ;  /* 0x0001580001067983 */ /* 0x001ea80000300800 */
[----:B------:R-:W2:Y:S02]  /*742f0*/  LDL.LU R7, [R1+0x15c] ;  /* 0x00015c0001077983 */ /* 0x000ea40000300800 */
[----:B--2---:R-:W-:-:S15]  /*74300*/  HMMA.16816.F32 R8, R20, R6, R8 ;  /* 0x000000061408723c */ /* 0x004fde0000001808 */
[----:B------:R-:W-:-:S04]  /*74310*/  NOP ;  /* 0x0000000000007918 */ /* 0x000fc80000000000 */
[----:B------:R-:W-:Y:S04]  /*74320*/  STL.64 [R1+0x180], R8 ;  /* 0x0001800801007387 */ /* 0x000fe80000100a00 */
[----:B------:R0:W-:Y:S04]  /*74330*/  STL.64 [R1+0x188], R10 ;  /* 0x0001880a01007387 */ /* 0x0001e80000100a00 */
[----:B------:R-:W2:Y:S04]  /*74340*/  LDL.LU R28, [R1+0x2a44] ;  /* 0x002a4400011c7983 */ /* 0x000ea80000300800 */
[----:B------:R-:W3:Y:S01]  /*74350*/  LDL.LU R3, [R1+0x2a34] ;  /* 0x002a340001037983 */ /* 0x000ee20000300800 */
[----:B------:R-:W-:-:S03]  /*74360*/  IMAD.MOV.U32 R6, RZ, RZ, R9 ;  /* 0x000000ffff067224 */ /* 0x000fc600078e0009 */
[----:B------:R-:W4:Y:S04]  /*74370*/  LDL.LU R2, [R1+0x2a24] ;  /* 0x002a240001027983 */ /* 0x000f280000300800 */
[----:B------:R-:W2:Y:S01]  /*74380*/  LDL.LU R0, [R1+0x2e50] ;  /* 0x002e500001007983 */ /* 0x000ea20000300800 */
[----:B0-----:R-:W-:-:S05]  /*74390*/  IMAD.MOV.U32 R10, RZ, RZ, R8 ;  /* 0x000000ffff0a7224 */ /* 0x001fca00078e0008 */
[----:B------:R0:W-:Y:S04]  /*743a0*/  STL [R1+0x2f28], R10 ;  /* 0x002f280a01007387 */ /* 0x0001e80000100800 */
[----:B0-----:R-:W2:Y:S04]  /*743b0*/  LDL.LU R10, [R1+0x138] ;  /* 0x00013800010a7983 */ /* 0x001ea80000300800 */
[----:B------:R-:W2:Y:S04]  /*743c0*/  LDL.LU R11, [R1+0x13c] ;  /* 0x00013c00010b7983 */ /* 0x000ea80000300800 */
[----:B------:R0:W-:Y:S04]  /*743d0*/  STL [R1+0x2f24], R6 ;  /* 0x002f240601007387 */ /* 0x0001e80000100800 */
[----:B0-----:R-:W2:Y:S04]  /*743e0*/  LDL.LU R6, [R1+0x148] ;  /* 0x0001480001067983 */ /* 0x001ea80000300800 */
[----:B------:R-:W2:Y:S02]  /*743f0*/  LDL.LU R7, [R1+0x14c] ;  /* 0x00014c0001077983 */ /* 0x000ea40000300800 */
[----:B--2---:R-:W-:Y:S02]  /*74400*/  HMMA.16816.F32 R4, R20, R6, R16 ;  /* 0x000000061404723c */ /* 0x004fe40000001810 */
[----:B------:R-:W2:-:S15]  /*74410*/  LDL.LU R18, [R1+0x128] ;  /* 0x0001280001127983 */ /* 0x000e9e0000300800 */
[----:B------:R-:W-:Y:S02]  /*74420*/  NOP ;  /* 0x0000000000007918 */ /* 0x000fe40000000000 */
[----:B------:R0:W-:Y:S04]  /*74430*/  STL.64 [R1+0x1a0], R4 ;  /* 0x0001a00401007387 */ /* 0x0001e80000100a00 */
[----:B------:R1:W-:Y:S04]  /*74440*/  STL.64 [R1+0x1a8], R6 ;  /* 0x0001a80601007387 */ /* 0x0003e80000100a00 */
[----:B------:R-:W2:Y:S01]  /*74450*/  LDL.LU R19, [R1+0x12c] ;  /* 0x00012c0001137983 */ /* 0x000ea20000300800 */
[----:B------:R-:W-:Y:S01]  /*74460*/  HMMA.16816.F32 R8, R20, R10, R24 ;  /* 0x0000000a1408723c */ /* 0x000fe20000001818 */
[----:B------:R-:W-:-:S04]  /*74470*/  USHF.L.U32 UR6, UR16, 0x8, URZ ;  /* 0x0000000810067899 */ /* 0x000fc800080006ff */
[----:B------:R-:W-:-:S06]  /*74480*/  USHF.L.U32 UR17, UR6, 0x1, URZ ;  /* 0x0000000106117899 */ /* 0x000fcc00080006ff */
[----:B------:R-:W-:-:S08]  /*74490*/  IADD3 R28, P1, PT, R28, UR17, RZ ;  /* 0x000000111c1c7c10 */ /* 0x000fd0000ff3e0ff */
[----:B------:R-:W-:Y:S01]  /*744a0*/  STL.64 [R1+0x1c0], R8 ;  /* 0x0001c00801007387 */ /* 0x000fe20000100a00 */
[----:B0-----:R-:W-:-:S03]  /*744b0*/  IMAD.MOV.U32 R5, RZ, RZ, R11 ;  /* 0x000000ffff057224 */ /* 0x001fc600078e000b */
[----:B------:R0:W-:Y:S01]  /*744c0*/  STL.64 [R1+0x1c8], R10 ;  /* 0x0001c80a01007387 */ /* 0x0001e20000100a00 */
[----:B-1----:R-:W-:Y:S02]  /*744d0*/  IMAD.MOV.U32 R7, RZ, RZ, R9 ;  /* 0x000000ffff077224 */ /* 0x002fe400078e0009 */
[----:B0-----:R-:W-:-:S05]  /*744e0*/  IMAD.MOV.U32 R11, RZ, RZ, R8 ;  /* 0x000000ffff0b7224 */ /* 0x001fca00078e0008 */
[----:B------:R-:W-:Y:S04]  /*744f0*/  STL [R1+0x2f34], R11 ;  /* 0x002f340b01007387 */ /* 0x000fe80000100800 */
[----:B------:R-:W-:Y:S04]  /*74500*/  STL [R1+0x2f30], R7 ;  /* 0x002f300701007387 */ /* 0x000fe80000100800 */
[----:B------:R-:W-:Y:S01]  /*74510*/  STL [R1+0x2f2c], R5 ;  /* 0x002f2c0501007387 */ /* 0x000fe20000100800 */
[----:B--2---:R-:W-:-:S15]  /*74520*/  HMMA.16816.F32 R12, R20, R18, R12 ;  /* 0x00000012140c723c */ /* 0x004fde000000180c */
[----:B------:R-:W-:-:S04]  /*74530*/  NOP ;  /* 0x0000000000007918 */ /* 0x000fc80000000000 */
[----:B------:R-:W-:Y:S01]  /*74540*/  IMAD.MOV.U32 R4, RZ, RZ, R15 ;  /* 0x000000ffff047224 */ /* 0x000fe200078e000f */
[----:B------:R-:W-:Y:S04]  /*74550*/  STL.64 [R1+0x170], R12 ;  /* 0x0001700c01007387 */ /* 0x000fe80000100a00 */
[----:B------:R-:W-:Y:S04]  /*74560*/  STL.64 [R1+0x178], R14 ;  /* 0x0001780e01007387 */ /* 0x000fe80000100a00 */
[----:B------:R0:W-:Y:S04]  /*74570*/  STL [R1+0x2f38], R4 ;  /* 0x002f380401007387 */ /* 0x0001e80000100800 */
[----:B------:R-:W-:Y:S04]  /*74580*/  STL [R1+0x2a44], R28 ;  /* 0x002a441c01007387 */ /* 0x000fe80000100800 */
[----:B0-----:R-:W2:Y:S01]  /*74590*/  LDL.LU R4, [R1+0x2ea8] ;  /* 0x002ea80001047983 */ /* 0x001ea20000300800 */
[----:B---3--:R-:W-:-:S02]  /*745a0*/  IADD3 R3, P3, PT, R3, UR17, RZ ;  /* 0x0000001103037c10 */ /* 0x008fc4000ff7e0ff */
[----:B----4-:R-:W-:-:S03]  /*745b0*/  IADD3 R2, P4, PT, R2, UR17, RZ ;  /* 0x0000001102027c10 */ /* 0x010fc6000ff9e0ff */
[----:B------:R-:W-:Y:S01]  /*745c0*/  STL [R1+0x2a34], R3 ;  /* 0x002a340301007387 */ /* 0x000fe20000100800 */
[----:B------:R-:W-:-:S03]  /*745d0*/  USHF.L.U32 UR5, UR14, 0x8, URZ ;  /* 0x000000080e057899 */ /* 0x000fc600080006ff */
[----:B--2---:R0:W-:Y:S04]  /*745e0*/  STL [R1+0x3154], R4 ;  /* 0x0031540401007387 */ /* 0x0041e80000100800 */
[----:B------:R-:W-:Y:S04]  /*745f0*/  STL [R1+0x2a24], R2 ;  /* 0x002a240201007387 */ /* 0x000fe80000100800 */
[----:B0-----:R-:W2:Y:S01]  /*74600*/  LDL.LU R4, [R1+0x2e68] ;  /* 0x002e680001047983 */ /* 0x001ea20000300800 */
[----:B------:R-:W-:-:S06]  /*74610*/  USHF.L.U32 UR15, UR5, 0x1, URZ ;  /* 0x00000001050f7899 */ /* 0x000fcc00080006ff */
[----:B------:R-:W-:-:S05]  /*74620*/  IADD3 R0, P2, PT, R0, UR15, RZ ;  /* 0x0000000f00007c10 */ /* 0x000fca000ff5e0ff */
[----:B------:R-:W-:Y:S04]  /*74630*/  STL [R1+0x2e50], R0 ;  /* 0x002e500001007387 */ /* 0x000fe80000100800 */
        /* <DEDUP_REMOVED lines=30> */
[----:B--2---:R-:W-:-:S05]  /*74820*/  IADD3 R4, P5, PT, R4, UR17, RZ ;  /* 0x0000001104047c10 */ /* 0x004fca000ffbe0ff */
[----:B------:R0:W-:Y:S04]  /*74830*/  STL [R1+0x2a14], R4 ;  /* 0x002a140401007387 */ /* 0x0001e80000100800 */
[----:B0-----:R-:W2:Y:S01]  /*74840*/  LDL.LU R4, [R1+0x3158] ;  /* 0x0031580001047983 */ /* 0x001ea20000300800 */
[----:B------:R-:W-:Y:S01]  /*74850*/  USHF.R.S32.HI UR7, URZ, 0x1f, UR5 ;  /* 0x0000001fff077899 */ /* 0x000fe20008011405 */
[----:B--2---:R-:W-:-:S05]  /*74860*/  IADD3 R4, P0, PT, R4, UR15, RZ ;  /* 0x0000000f04047c10 */ /* 0x004fca000ff1e0ff */
[----:B------:R0:W-:Y:S04]  /*74870*/  STL [R1+0x2e68], R4 ;  /* 0x002e680401007387 */ /* 0x0001e80000100800 */
[----:B0-----:R-:W2:Y:S01]  /*74880*/  LDL.LU R4, [R1+0x3154] ;  /* 0x0031540001047983 */ /* 0x001ea20000300800 */
[----:B------:R-:W-:Y:S02]  /*74890*/  USHF.L.U64.HI UR7, UR5, 0x1, UR7 ;  /* 0x0000000105077899 */ /* 0x000fe40008010207 */
[----:B------:R-:W-:-:S04]  /*748a0*/  USHF.R.S32.HI UR8, URZ, 0x1f, UR6 ;  /* 0x0000001fff087899 */ /* 0x000fc80008011406 */
[----:B---3--:R-:W-:Y:S02]  /*748b0*/  IADD3.X R20, PT, PT, R20, UR7, RZ, P2, !PT ;  /* 0x0000000714147c10 */ /* 0x008fe400097fe4ff */
[----:B----4-:R-:W-:Y:S02]  /*748c0*/  IADD3 R21, P2, PT, R21, UR15, RZ ;  /* 0x0000000f15157c10 */ /* 0x010fe4000ff5e0ff */
[----:B------:R-:W-:Y:S02]  /*748d0*/  IADD3.X R22, PT, PT, R22, UR7, RZ, P0, !PT ;  /* 0x0000000716167c10 */ /* 0x000fe400087fe4ff */
[----:B------:R-:W-:Y:S01]  /*748e0*/  IADD3 R23, P0, PT, R23, UR15, RZ ;  /* 0x0000000f17177c10 */ /* 0x000fe2000ff1e0ff */
[----:B------:R-:W-:Y:S01]  /*748f0*/  USHF.L.U64.HI UR8, UR6, 0x1, UR8 ;  /* 0x0000000106087899 */ /* 0x000fe20008010208 */
[----:B------:R-:W-:Y:S02]  /*74900*/  IADD3.X R14, PT, PT, R14, UR7, RZ, P2, !PT ;  /* 0x000000070e0e7c10 */ /* 0x000fe400097fe4ff */
[----:B------:R-:W-:-:S02]  /*74910*/  IADD3 R15, P2, PT, R15, UR17, RZ ;  /* 0x000000110f0f7c10 */ /* 0x000fc4000ff5e0ff */
[----:B------:R-:W-:Y:S02]  /*74920*/  IADD3.X R5, PT, PT, R5, UR7, RZ, P0, !PT ;  /* 0x0000000705057c10 */ /* 0x000fe400087fe4ff */
[----:B------:R-:W-:Y:S02]  /*74930*/  IADD3 R7, P0, PT, R7, UR17, RZ ;  /* 0x0000001107077c10 */ /* 0x000fe4000ff1e0ff */
[----:B------:R-:W-:Y:S02]  /*74940*/  IADD3.X R11, PT, PT, R11, UR8, RZ, P1, !PT ;  /* 0x000000080b0b7c10 */ /* 0x000fe40008ffe4ff */
[----:B------:R-:W-:Y:S02]  /*74950*/  IADD3 R24, P1, PT, R24, UR17, RZ ;  /* 0x0000001118187c10 */ /* 0x000fe4000ff3e0ff */
        /* <DEDUP_REMOVED lines=13> */
[----:B--2---:R-:W-:-:S04]  /*74a30*/  IADD3 R4, P6, PT, R4, UR15, RZ ;  /* 0x0000000f04047c10 */ /* 0x004fc8000ffde0ff */
[----:B------:R-:W-:Y:S01]  /*74a40*/  IADD3.X R12, PT, PT, R12, UR7, RZ, P6, !PT ;  /* 0x000000070c0c7c10 */ /* 0x000fe2000b7fe4ff */
[----:B------:R0:W-:Y:S04]  /*74a50*/  STL [R1+0x2ea8], R4 ;  /* 0x002ea80401007387 */ /* 0x0001e80000100800 */
[----:B------:R-:W-:Y:S01]  /*74a60*/  STL [R1+0x2e2c], R20 ;  /* 0x002e2c1401007387 */ /* 0x000fe20000100800 */
[----:B------:R-:W-:-:S03]  /*74a70*/  IADD3 R13, P6, PT, R13, UR17, RZ ;  /* 0x000000110d0d7c10 */ /* 0x000fc6000ffde0ff */
        /* <DEDUP_REMOVED lines=24> */
[----:B0-----:R-:W2:Y:S01]  /*74c00*/  LDL.LU R4, [R1+0x29f0] ;  /* 0x0029f00001047983 */ /* 0x001ea20000300800 */
[----:B------:R-:W-:-:S02]  /*74c10*/  IADD3 R3, P4, PT, R3, UR17, RZ ;  /* 0x0000001103037c10 */ /* 0x000fc4000ff9e0ff */
[----:B------:R-:W-:-:S03]  /*74c20*/  IADD3.X R2, PT, PT, R2, UR8, RZ, P6, !PT ;  /* 0x0000000802027c10 */ /* 0x000fc6000b7fe4ff */
[----:B------:R-:W-:Y:S04]  /*74c30*/  STL [R1+0x29b4], R3 ;  /* 0x0029b40301007387 */ /* 0x000fe80000100800 */
[----:B--2---:R0:W-:Y:S04]  /*74c40*/  STL [R1+0x314c], R4 ;  /* 0x00314c0401007387 */ /* 0x0041e80000100800 */
[----:B------:R-:W-:Y:S04]  /*74c50*/  STL [R1+0x2a00], R2 ;  /* 0x002a000201007387 */ /* 0x000fe80000100800 */
[----:B0-----:R-:W2:Y:S01]  /*74c60*/  LDL.LU R4, [R1+0x29a4] ;  /* 0x0029a40001047983 */ /* 0x001ea20000300800 */
        /* <DEDUP_REMOVED lines=32> */
[----:B--2---:R-:W-:-:S05]  /*74e70*/  IADD3.X R4, PT, PT, R4, UR8, RZ, P5, !PT ;  /* 0x0000000804047c10 */ /* 0x004fca000affe4ff */
[----:B------:R0:W-:Y:S04]  /*74e80*/  STL [R1+0x29f8], R4 ;  /* 0x0029f80401007387 */ /* 0x0001e80000100800 */
[----:B0-----:R-:W2:Y:S02]  /*74e90*/  LDL.LU R4, [R1+0x3150] ;  /* 0x0031500001047983 */ /* 0x001ea40000300800 */
[----:B--2---:R-:W-:-:S05]  /*74ea0*/  IADD3 R4, P5, PT, R4, UR17, RZ ;  /* 0x0000001104047c10 */ /* 0x004fca000ffbe0ff */
[----:B------:R0:W-:Y:S04]  /*74eb0*/  STL [R1+0x29a4], R4 ;  /* 0x0029a40401007387 */ /* 0x0001e80000100800 */
[----:B0-----:R-:W2:Y:S01]  /*74ec0*/  LDL.LU R4, [R1+0x314c] ;  /* 0x00314c0001047983 */ /* 0x001ea20000300800 */
[----:B----4-:R-:W-:Y:S02]  /*74ed0*/  IADD3.X R21, PT, PT, R21, UR8, RZ, P6, !PT ;  /* 0x0000000815157c10 */ /* 0x010fe4000b7fe4ff */
[----:B---3--:R-:W-:Y:S02]  /*74ee0*/  IADD3 R22, P6, PT, R22, UR17, RZ ;  /* 0x0000001116167c10 */ /* 0x008fe4000ffde0ff */
        /* <DEDUP_REMOVED lines=20> */
[----:B--2---:R-:W-:Y:S02]  /*75030*/  IADD3.X R4, PT, PT, R4, UR8, RZ, P0, !PT ;  /* 0x0000000804047c10 */ /* 0x004fe400087fe4ff */
[----:B------:R-:W-:-:S03]  /*75040*/  IADD3 R20, P0, PT, R20, UR17, RZ ;  /* 0x0000001114147c10 */ /* 0x000fc6000ff1e0ff */
[----:B------:R0:W-:Y:S04]  /*75050*/  STL [R1+0x29f0], R4 ;  /* 0x0029f00401007387 */ /* 0x0001e80000100800 */
[----:B------:R-:W-:Y:S01]  /*75060*/  STL [R1+0x29dc], R20 ;  /* 0x0029dc1401007387 */ /* 0x000fe20000100800 */
[----:B------:R-:W-:-:S03]  /*75070*/  IADD3.X R13, PT, PT, R13, UR8, RZ, P0, !PT ;  /* 0x000000080d0d7c10 */ /* 0x000fc600087fe4ff */
        /* <DEDUP_REMOVED lines=26> */
[----:B------:R-:W-:-:S02]  /*75220*/  IADD3.X R3, PT, PT, R3, UR8, RZ, P5, !PT ;  /* 0x0000000803037c10 */ /* 0x000fc4000affe4ff */
[----:B------:R-:W-:-:S03]  /*75230*/  IADD3 R2, P5, PT, R2, UR17, RZ ;  /* 0x0000001102027c10 */ /* 0x000fc6000ffbe0ff */
[----:B------:R-:W-:Y:S04]  /*75240*/  STL [R1+0x2988], R3 ;  /* 0x0029880301007387 */ /* 0x000fe80000100800 */
[----:B--2---:R0:W-:Y:S04]  /*75250*/  STL [R1+0x3144], R4 ;  /* 0x0031440401007387 */ /* 0x0041e80000100800 */
[----:B------:R-:W-:Y:S04]  /*75260*/  STL [R1+0x294c], R2 ;  /* 0x00294c0201007387 */ /* 0x000fe80000100800 */
[----:B0-----:R-:W2:Y:S01]  /*75270*/  LDL.LU R4, [R1+0xe0c] ;  /* 0x000e0c0001047983 */ /* 0x001ea20000300800 */
[----:B------:R-:W-:-:S05]  /*75280*/  IADD3.X R0, PT, PT, R0, UR8, RZ, P0, !PT ;  /* 0x0000000800007c10 */ /* 0x000fca00087fe4ff */
        /* <DEDUP_REMOVED lines=33> */
[----:B0-----:R-:W2:Y:S02]  /*754a0*/  LDL.LU R4, [R1+0x3148] ;  /* 0x0031480001047983 */ /* 0x001ea40000300800 */
[----:B--2---:R-:W-:-:S05]  /*754b0*/  IADD3.X R4, PT, PT, R4, UR8, RZ, P6, !PT ;  /* 0x0000000804047c10 */ /* 0x004fca000b7fe4ff */
[----:B------:R0:W-:Y:S04]  /*754c0*/  STL [R1+0xe0c], R4 ;  /* 0x000e0c0401007387 */ /* 0x0001e80000100800 */
[----:B0-----:R-:W2:Y:S01]  /*754d0*/  LDL.LU R4, [R1+0x3144] ;  /* 0x0031440001047983 */ /* 0x001ea20000300800 */
[----:B---3--:R-:W-:Y:S02]  /*754e0*/  IADD3.X R20, PT, PT, R20, UR8, RZ, P2, !PT ;  /* 0x0000000814147c10 */ /* 0x008fe400097fe4ff */
[----:B----4-:R-:W-:Y:S02]  /*754f0*/  IADD3 R21, P2, PT, R21, UR17, RZ ;  /* 0x0000001115157c10 */ /* 0x010fe4000ff5e0ff */
        /* <DEDUP_REMOVED lines=21> */
[----:B--2---:R-:W-:-:S05]  /*75650*/  IADD3 R4, P6, PT, R4, UR17, RZ ;  /* 0x0000001104047c10 */ /* 0x004fca000ffde0ff */
        /* <DEDUP_REMOVED lines=6184> */
[----:B---3--:R-:W-:Y:S02]  /*8d8e0*/  IADD3 R20, P3, PT, R20, UR15, RZ ;  /* 0x0000000f14147c10 */ /* 0x008fe4000ff7e0ff */
[----:B----4-:R-:W-:Y:S02]  /*8d8f0*/  IADD3.X R21, PT, PT, R21, UR8, RZ, P5, !PT ;  /* 0x0000000815157c10 */ /* 0x010fe4000affe4ff */
        /* <DEDUP_REMOVED lines=111> */
[----:B------:R-:W-:Y:S02]  /*8dff0*/  IADD3 R26, P6, PT, R26, UR15, RZ ;  /* 0x0000000f1a1a7c10 */ /* 0x000fe4000ffde0ff */
[----:B------:R-:W-:Y:S02]  /*8e000*/  IADD3.X R27, PT, PT, R27, UR8, RZ, P2, !PT ;  /* 0x000000081b1b7c10 */ /* 0x000fe400097fe4ff */
[----:B------:R-:W-:Y:S02]  /*8e010*/  IADD3.X R16, PT, PT, R16, UR7, RZ, P4, !PT ;  /* 0x0000000710107c10 */ /* 0x000fe4000a7fe4ff */
[----:B------:R-:W-:Y:S02]  /*8e020*/  IADD3.X R17, PT, PT, R17, UR7, RZ, P5, !PT ;  /* 0x0000000711117c10 */ /* 0x000fe4000affe4ff */
[----:B------:R-:W-:Y:S01]  /*8e030*/  IADD3.X R18, PT, PT, R18, UR7, RZ, P0, !PT ;  /* 0x0000000712127c10 */ /* 0x000fe200087fe4ff */
[----:B------:R-:W-:Y:S01]  /*8e040*/  UIADD3 UR9, UPT, UPT, UR11, 0xff, URZ ;  /* 0x000000ff0b097890 */ /* 0x000fe2000fffe0ff */
[----:B------:R-:W-:-:S02]  /*8e050*/  IADD3.X R9, PT, PT, R9, UR7, RZ, P6, !PT ;  /* 0x0000000709097c10 */ /* 0x000fc4000b7fe4ff */
[----:B------:R-:W-:Y:S01]  /*8e060*/  IADD3.X R19, PT, PT, R19, UR7, RZ, P1, !PT ;  /* 0x0000000713137c10 */ /* 0x000fe20008ffe4ff */
[----:B------:R-:W-:-:S04]  /*8e070*/  USHF.R.S32.HI UR10, URZ, 0x1f, UR9 ;  /* 0x0000001fff0a7899 */ /* 0x000fc80008011409 */
[----:B------:R-:W-:Y:S02]  /*8e080*/  ULEA.HI UR10, UR10, UR9, URZ, 0x8 ;  /* 0x000000090a0a7291 */ /* 0x000fe4000f8f40ff */
[----:B------:R-:W-:Y:S02]  /*8e090*/  UIADD3 UR4, UPT, UPT, UR4, 0x1, URZ ;  /* 0x0000000104047890 */ /* 0x000fe4000fffe0ff */
[----:B------:R-:W-:-:S04]  /*8e0a0*/  USHF.R.S32.HI UR10, URZ, 0x8, UR10 ;  /* 0x00000008ff0a7899 */ /* 0x000fc8000801140a */
[----:B------:R-:W-:Y:S01]  /*8e0b0*/  UISETP.NE.U32.AND UP0, UPT, UR4, UR10, UPT ;  /* 0x0000000a0400728c */ /* 0x000fe2000bf05070 */
[----:B--2---:R-:W-:-:S05]  /*8e0c0*/  IADD3 R4, P3, PT, R4, UR15, RZ ;  /* 0x0000000f04047c10 */ /* 0x004fca000ff7e0ff */
[----:B------:R0:W-:Y:S04]  /*8e0d0*/  STL [R1+0x2eb0], R4 ;  /* 0x002eb00401007387 */ /* 0x0001e80000100800 */
[----:B0-----:R0:W5:Y:S04]  /*8e0e0*/  LDL.LU R4, [R1+0x2f38] ;  /* 0x002f380001047983 */ /* 0x0011680000300800 */
[----:B------:R1:W-:Y:S04]  /*8e0f0*/  STL [R1+0x2e54], R11 ;  /* 0x002e540b01007387 */ /* 0x0003e80000100800 */
[----:B-1----:R0:W5:Y:S04]  /*8e100*/  LDL.LU R11, [R1+0x2f34] ;  /* 0x002f3400010b7983 */ /* 0x0021680000300800 */
[----:B------:R1:W-:Y:S01]  /*8e110*/  STL [R1+0x2eb8], R7 ;  /* 0x002eb80701007387 */ /* 0x0003e20000100800 */
[----:B------:R-:W-:-:S03]  /*8e120*/  IADD3.X R2, PT, PT, R2, UR7, RZ, P3, !PT ;  /* 0x0000000702027c10 */ /* 0x000fc60009ffe4ff */
[----:B-1----:R0:W5:Y:S04]  /*8e130*/  LDL.LU R7, [R1+0x2f30] ;  /* 0x002f300001077983 */ /* 0x0021680000300800 */
[----:B------:R1:W-:Y:S01]  /*8e140*/  STL [R1+0x2e5c], R5 ;  /* 0x002e5c0501007387 */ /* 0x0003e20000100800 */
[----:B------:R-:W-:-:S03]  /*8e150*/  IADD3 R0, P3, PT, R0, UR15, RZ ;  /* 0x0000000f00007c10 */ /* 0x000fc6000ff7e0ff */
[----:B-1----:R0:W5:Y:S04]  /*8e160*/  LDL.LU R5, [R1+0x2f2c] ;  /* 0x002f2c0001057983 */ /* 0x0021680000300800 */
[----:B------:R1:W-:Y:S04]  /*8e170*/  STL [R1+0x2ec0], R10 ;  /* 0x002ec00a01007387 */ /* 0x0003e80000100800 */
[----:B-1----:R0:W5:Y:S04]  /*8e180*/  LDL.LU R10, [R1+0x2f28] ;  /* 0x002f2800010a7983 */ /* 0x0021680000300800 */
[----:B------:R1:W-:Y:S04]  /*8e190*/  STL [R1+0x2e64], R6 ;  /* 0x002e640601007387 */ /* 0x0003e80000100800 */
[----:B-1----:R0:W5:Y:S04]  /*8e1a0*/  LDL.LU R6, [R1+0x2f24] ;  /* 0x002f240001067983 */ /* 0x0021680000300800 */
[----:B------:R1:W-:Y:S04]  /*8e1b0*/  STL [R1+0x2ec8], R29 ;  /* 0x002ec81d01007387 */ /* 0x0003e80000100800 */
[----:B-1----:R0:W5:Y:S04]  /*8e1c0*/  LDL.LU R29, [R1+0x2f20] ;  /* 0x002f2000011d7983 */ /* 0x0021680000300800 */
        /* <DEDUP_REMOVED lines=22> */
[----:B------:R0:W-:Y:S01]  /*8e330*/  STL [R1+0x2eac], R16 ;  /* 0x002eac1001007387 */ /* 0x0001e20000100800 */
[----:B------:R-:W-:-:S03]  /*8e340*/  IADD3.X R8, PT, PT, R8, UR7, RZ, P3, !PT ;  /* 0x0000000708087c10 */ /* 0x000fc60009ffe4ff */
[----:B------:R0:W-:Y:S04]  /*8e350*/  STL [R1+0x2eb4], R17 ;  /* 0x002eb41101007387 */ /* 0x0001e80000100800 */
[----:B------:R0:W-:Y:S04]  /*8e360*/  STL [R1+0x2ebc], R18 ;  /* 0x002ebc1201007387 */ /* 0x0001e80000100800 */
[----:B------:R0:W-:Y:S04]  /*8e370*/  STL [R1+0x2ed4], R9 ;  /* 0x002ed40901007387 */ /* 0x0001e80000100800 */
[----:B------:R0:W-:Y:S04]  /*8e380*/  STL [R1+0x2ec4], R19 ;  /* 0x002ec41301007387 */ /* 0x0001e80000100800 */
[----:B------:R0:W-:Y:S01]  /*8e390*/  STL [R1+0x2ecc], R8 ;  /* 0x002ecc0801007387 */ /* 0x0001e20000100800 */
[----:B------:R-:W-:Y:S05]  /*8e3a0*/  BRA.U UP0, `(.L_x_2) ;  /* 0xfffffa4500c47547 */ /* 0x000fea000b83ffff */
[----:B-----5:R1:W-:Y:S04]  /*8e3b0*/  STL [R1+0x2f5c], R7 ;  /* 0x002f5c0701007387 */ /* 0x0203e80000100800 */
[----:B-1----:R-:W2:Y:S04]  /*8e3c0*/  LDL.LU R7, [R1+0x638] ;  /* 0x0006380001077983 */ /* 0x002ea80000300800 */
[----:B--2---:R1:W-:Y:S04]  /*8e3d0*/  STL [R1+0x2f64], R7 ;  /* 0x002f640701007387 */ /* 0x0043e80000100800 */
        /* <DEDUP_REMOVED lines=12> */
[----:B------:R2:W-:Y:S01]  /*8e4a0*/  STL [R1+0x2f58], R6 ;  /* 0x002f580601007387 */ /* 0x0005e20000100800 */
[----:B-1----:R-:W-:-:S03]  /*8e4b0*/  IMAD.MOV.U32 R7, RZ, RZ, R5 ;  /* 0x000000ffff077224 */ /* 0x002fc600078e0005 */
[----:B--2---:R-:W2:Y:S04]  /*8e4c0*/  LDL.LU R6, [R1+0x174] ;  /* 0x0001740001067983 */ /* 0x004ea80000300800 */
        /* <DEDUP_REMOVED lines=15> */
[----:B------:R-:W2:Y:S01]  /*8e5c0*/  LDL.LU R5, [R1+0x614] ;  /* 0x0006140001057983 */ /* 0x000ea20000300800 */
[----:B-1----:R-:W-:-:S03]  /*8e5d0*/  IMAD.MOV.U32 R6, RZ, RZ, R4 ;  /* 0x000000ffff067224 */ /* 0x002fc600078e0004 */
[----:B--2---:R1:W-:Y:S04]  /*8e5e0*/  STL [R1+0x2f54], R5 ;  /* 0x002f540501007387 */ /* 0x0043e80000100800 */
[----:B-1----:R-:W2:Y:S04]  /*8e5f0*/  LDL.LU R5, [R1+0x1a4] ;  /* 0x0001a40001057983 */ /* 0x002ea80000300800 */
[----:B------:R1:W-:Y:S04]  /*8e600*/  STL [R1+0x2f4c], R11 ;  /* 0x002f4c0b01007387 */ /* 0x0003e80000100800 */
[----:B-1----:R-:W3:Y:S04]  /*8e610*/  LDL.LU R11, [R1+0x624] ;  /* 0x00062400010b7983 */ /* 0x002ee80000300800 */
[----:B---3--:R1:W-:Y:S04]  /*8e620*/  STL [R1+0x2f50], R11 ;  /* 0x002f500b01007387 */ /* 0x0083e80000100800 */
[----:B-1----:R-:W3:Y:S04]  /*8e630*/  LDL.LU R11, [R1+0x1d4] ;  /* 0x0001d400010b7983 */ /* 0x002ee80000300800 */
[----:B------:R-:W4:Y:S04]  /*8e640*/  LDL.LU R4, [R1+0x634] ;  /* 0x0006340001047983 */ /* 0x000f280000300800 */
[----:B------:R1:W-:Y:S04]  /*8e650*/  STL [R1+0x2f48], R10 ;  /* 0x002f480a01007387 */ /* 0x0003e80000100800 */
[----:B-1----:R-:W2:Y:S04]  /*8e660*/  LDL.LU R10, [R1+0x170] ;  /* 0x00017000010a7983 */ /* 0x002ea80000300800 */
[----:B0-----:R-:W2:Y:S04]  /*8e670*/  LDL.LU R9, [R1+0x610] ;  /* 0x0006100001097983 */ /* 0x001ea80000300800 */
[----:B--2---:R0:W-:Y:S04]  /*8e680*/  STL [R1+0x2f44], R9 ;  /* 0x002f440901007387 */ /* 0x0041e80000100800 */
[----:B0-----:R-:W2:Y:S04]  /*8e690*/  LDL.LU R9, [R1+0x1a0] ;  /* 0x0001a00001097983 */ /* 0x001ea80000300800 */
[----:B------:R-:W2:Y:S04]  /*8e6a0*/  LDL.LU R8, [R1+0x630] ;  /* 0x0006300001087983 */ /* 0x000ea80000300800 */
        /* <DEDUP_REMOVED lines=20> */
[----:B------:R0:W-:Y:S04]  /*8e7f0*/  STL [R1+0x2f20], R29 ;  /* 0x002f201d01007387 */ /* 0x0001e80000100800 */
[----:B0-----:R-:W2:Y:S01]  /*8e800*/  LDL.LU R29, [R1+0x688] ;  /* 0x00068800011d7983 */ /* 0x001ea20000300800 */
[----:B------:R-:W-:-:S03]  /*8e810*/  F2FP.F16.F32.PACK_AB R7, R6, R7 ;  /* 0x000000070607723e */ /* 0x000fc600000000ff */
[----:B--2---:R0:W-:Y:S04]  /*8e820*/  STL [R1+0x2f24], R29 ;  /* 0x002f241d01007387 */ /* 0x0041e80000100800 */
[----:B0-----:R-:W2:Y:S04]  /*8e830*/  LDL.LU R29, [R1+0x668] ;  /* 0x00066800011d7983 */ /* 0x001ea80000300800 */
[----:B------:R-:W2:Y:S04]  /*8e840*/  LDL.LU R17, [R1+0x698] ;  /* 0x0006980001117983 */ /* 0x000ea80000300800 */
[----:B------:R0:W-:Y:S04]  /*8e850*/  STL [R1+0x2f1c], R3 ;  /* 0x002f1c0301007387 */ /* 0x0001e80000100800 */
        /* <DEDUP_REMOVED lines=17> */
[----:B------:R0:W-:Y:S04]  /*8e970*/  STL [R1+0x1c], R7 ;  /* 0x00001c0701007387 */ /* 0x0001e80000100800 */
[----:B0-----:R-:W2:Y:S02]  /*8e980*/  LDL.LU R7, [R1+0x2f94] ;  /* 0x002f940001077983 */ /* 0x001ea40000300800 */
[----:B--2---:R-:W-:-:S02]  /*8e990*/  F2FP.F16.F32.PACK_AB R7, R6, R7 ;  /* 0x000000070607723e */ /* 0x004fc400000000ff */
        /* <DEDUP_REMOVED lines=25> */
[----:B------:R0:W-:Y:S04]  /*8eb30*/  STL [R1], R7 ;  /* 0x0000000701007387 */ /* 0x0001e80000100800 */
[----:B0-----:R-:W2:Y:S02]  /*8eb40*/  LDL.LU R7, [R1+0x2f5c] ;  /* 0x002f5c0001077983 */ /* 0x001ea40000300800 */
[----:B--2---:R-:W-:-:S02]  /*8eb50*/  F2FP.F16.F32.PACK_AB R7, R6, R7 ;  /* 0x000000070607723e */ /* 0x004fc400000000ff */
[----:B------:R-:W2:Y:S02]  /*8eb60*/  LDL.LU R6, [R1+0x2f58] ;  /* 0x002f580001067983 */ /* 0x000ea40000300800 */
[----:B--2---:R-:W-:Y:S02]  /*8eb70*/  F2FP.F16.F32.PACK_AB R6, R5, R6 ;  /* 0x000000060506723e */ /* 0x004fe400000000ff */
[----:B------:R-:W3:Y:S02]  /*8eb80*/  LDL.LU R5, [R1+0x2f54] ;  /* 0x002f540001057983 */ /* 0x000ee40000300800 */
[----:B---3--:R-:W-:Y:S02]  /*8eb90*/  F2FP.F16.F32.PACK_AB R5, R11, R5 ;  /* 0x000000050b05723e */ /* 0x008fe400000000ff */
[----:B------:R-:W4:Y:S02]  /*8eba0*/  LDL.LU R11, [R1+0x2f50] ;  /* 0x002f5000010b7983 */ /* 0x000f240000300800 */
[----:B----4-:R-:W-:-:S02]  /*8ebb0*/  F2FP.F16.F32.PACK_AB R4, R11, R4 ;  /* 0x000000040b04723e */ /* 0x010fc400000000ff */
[----:B------:R-:W2:Y:S02]  /*8ebc0*/  LDL.LU R11, [R1+0x2f4c] ;  /* 0x002f4c00010b7983 */ /* 0x000ea40000300800 */
[----:B--2---:R-:W-:Y:S02]  /*8ebd0*/  F2FP.F16.F32.PACK_AB R11, R10, R11 ;  /* 0x0000000b0a0b723e */ /* 0x004fe400000000ff */
[----:B------:R-:W2:Y:S02]  /*8ebe0*/  LDL.LU R10, [R1+0x2f48] ;  /* 0x002f4800010a7983 */ /* 0x000ea40000300800 */
[----:B--2---:R-:W-:Y:S02]  /*8ebf0*/  F2FP.F16.F32.PACK_AB R10, R9, R10 ;  /* 0x0000000a090a723e */ /* 0x004fe400000000ff */
[----:B------:R-:W2:Y:S02]  /*8ec00*/  LDL.LU R9, [R1+0x2f44] ;  /* 0x002f440001097983 */ /* 0x000ea40000300800 */
[----:B--2---:R-:W-:-:S02]  /*8ec10*/  F2FP.F16.F32.PACK_AB R9, R8, R9 ;  /* 0x000000090809723e */ /* 0x004fc400000000ff */
        /* <DEDUP_REMOVED lines=14> */
[----:B------:R-:W2:Y:S01]  /*8ed00*/  LDL.LU R29, [R1+0x2f24] ;  /* 0x002f2400011d7983 */ /* 0x000ea20000300800 */
[----:B------:R-:W-:Y:S02]  /*8ed10*/  F2FP.F16.F32.PACK_AB R16, R3, R16 ;  /* 0x000000100310723e */ /* 0x000fe400000000ff */
[----:B------:R-:W-:Y:S02]  /*8ed20*/  F2FP.F16.F32.PACK_AB R23, R28, R23 ;  /* 0x000000171c17723e */ /* 0x000fe400000000ff */
[----:B------:R-:W-:Y:S02]  /*8ed30*/  F2FP.F16.F32.PACK_AB R22, R0, R22 ;  /* 0x000000160016723e */ /* 0x000fe400000000ff */
[----:B------:R-:W-:-:S02]  /*8ed40*/  F2FP.F16.F32.PACK_AB R21, R2, R21 ;  /* 0x000000150215723e */ /* 0x000fc400000000ff */
[----:B--2---:R-:W-:Y:S02]  /*8ed50*/  F2FP.F16.F32.PACK_AB R17, R29, R17 ;  /* 0x000000111d11723e */ /* 0x004fe400000000ff */
[----:B------:R-:W2:Y:S04]  /*8ed60*/  LDL.LU R29, [R1+0x2f20] ;  /* 0x002f2000011d7983 */ /* 0x000ea80000300800 */
[----:B------:R-:W3:Y:S04]  /*8ed70*/  LDL.LU R3, [R1+0x2f1c] ;  /* 0x002f1c0001037983 */ /* 0x000ee80000300800 */
[----:B------:R-:W3:Y:S04]  /*8ed80*/  LDL.LU R28, [R1+0x2f18] ;  /* 0x002f1800011c7983 */ /* 0x000ee80000300800 */
[----:B------:R-:W4:Y:S04]  /*8ed90*/  LDL.LU R0, [R1+0x2f14] ;  /* 0x002f140001007983 */ /* 0x000f280000300800 */
[----:B------:R-:W4:Y:S01]  /*8eda0*/  LDL.LU R2, [R1+0x2f10] ;  /* 0x002f100001027983 */ /* 0x000f220000300800 */
[----:B------:R-:W-:-:S02]  /*8edb0*/  F2FP.F16.F32.PACK_AB R20, R20, R24 ;  /* 0x000000181414723e */ /* 0x000fc400000000ff */
[----:B------:R-:W-:Y:S02]  /*8edc0*/  F2FP.F16.F32.PACK_AB R27, R25, R27 ;  /* 0x0000001b191b723e */ /* 0x000fe400000000ff */
[----:B--2---:R-:W-:Y:S02]  /*8edd0*/  F2FP.F16.F32.PACK_AB R26, R26, R29 ;  /* 0x0000001d1a1a723e */ /* 0x004fe400000000ff */
[----:B---3--:R-:W-:Y:S02]  /*8ede0*/  F2FP.F16.F32.PACK_AB R25, R28, R3 ;  /* 0x000000031c19723e */ /* 0x008fe400000000ff */
[----:B----4-:R-:W-:-:S07]  /*8edf0*/  F2FP.F16.F32.PACK_AB R24, R2, R0 ;  /* 0x000000000218723e */ /* 0x010fce00000000ff */
.L_x_1:
[----:B-1----:R-:W2:Y:S01]  /*8ee00*/  LDL.LU R29, [R1+0x2f08] ;  /* 0x002f0800011d7983 */ /* 0x002ea20000300800 */
[----:B0-----:R-:W0:Y:S01]  /*8ee10*/  S2R R2, SR_TID.X ;  /* 0x0000000000027919 */ /* 0x001e220000002100 */
[----:B------:R-:W1:Y:S01]  /*8ee20*/  S2UR UR5, SR_CgaCtaId ;  /* 0x00000000000579c3 */ /* 0x000e620000008800 */
[----:B------:R-:W-:Y:S01]  /*8ee30*/  UMOV UR4, 0x400 ;  /* 0x0000040000047882 */ /* 0x000fe20000000000 */
[----:B------:R-:W3:Y:S01]  /*8ee40*/  LDCU UR6, c[0x0][0x3b4] ;  /* 0x00007680ff0677ac */ /* 0x000ee20008000800 */
[----:B------:R4:W-:Y:S01]  /*8ee50*/  STL [R1+0x2f24], R7 ;  /* 0x002f240701007387 */ /* 0x0009e20000100800 */
[----:B------:R-:W5:Y:S03]  /*8ee60*/  LDCU.128 UR8, c[0x0][0x390] ;  /* 0x00007200ff0877ac */ /* 0x000f660008000c00 */
[----:B----4-:R-:W4:Y:S01]  /*8ee70*/  LDL.LU R7, [R1+0x2f04] ;  /* 0x002f040001077983 */ /* 0x010f220000300800 */
[----:B-1----:R-:W-:Y:S01]  /*8ee80*/  ULEA UR4, UR5, UR4, 0x18 ;  /* 0x0000000405047291 */ /* 0x002fe2000f8ec0ff */
[C---:B0-----:R-:W-:Y:S01]  /*8ee90*/  IMAD.SHL.U32 R28, R2.reuse, 0x4, RZ ;  /* 0x00000004021c7824 */ /* 0x041fe200078e00ff */
[C---:B------:R-:W-:Y:S01]  /*8eea0*/  LOP3.LUT R3, R2.reuse, 0x60, RZ, 0xc0, !PT ;  /* 0x0000006002037812 */ /* 0x040fe200078ec0ff */
[----:B------:R-:W-:-:S03]  /*8eeb0*/  IMAD.SHL.U32 R0, R2, 0x100, RZ ;  /* 0x0000010002007824 */ /* 0x000fc600078e00ff */
[----:B------:R-:W-:-:S05]  /*8eec0*/  LOP3.LUT R28, R28, 0x70, RZ, 0xc0, !PT ;  /* 0x000000701c1c7812 */ /* 0x000fca00078ec0ff */
[----:B------:R-:W-:Y:S02]  /*8eed0*/  IMAD R28, R3, 0x10, R28 ;  /* 0x00000010031c7824 */ /* 0x000fe400078e021c */
[----:B------:R-:W-:-:S05]  /*8eee0*/  IMAD.SHL.U32 R3, R2, 0x400, RZ ;  /* 0x0000040002037824 */ /* 0x000fca00078e00ff */
[----:B------:R-:W-:Y:S01]  /*8eef0*/  LOP3.LUT R3, R3, 0x1800, RZ, 0xc0, !PT ;  /* 0x0000180003037812 */ /* 0x000fe200078ec0ff */
[----:B------:R-:W-:Y:S01]  /*8ef00*/  BAR.SYNC.DEFER_BLOCKING 0x0 ;  /* 0x0000000000007b1d */ /* 0x000fe20000010000 */
[----:B----4-:R-:W-:-:S04]  /*8ef10*/  LOP3.LUT R0, R7, 0x1800, R0, 0xf8, !PT ;  /* 0x0000180007007812 */ /* 0x010fc800078ef800 */
[----:B------:R-:W-:Y:S02]  /*8ef20*/  LOP3.LUT R28, R0, R28, RZ, 0x3c, !PT ;  /* 0x0000001c001c7212 */ /* 0x000fe400078e3cff */
[----:B--2---:R-:W-:Y:S02]  /*8ef30*/  LOP3.LUT R0, R3, 0x1f0, R29, 0xf8, !PT ;  /* 0x000001f003007812 */ /* 0x004fe400078ef81d */
[----:B------:R-:W2:Y:S04]  /*8ef40*/  LDL R29, [R1+0x330] ;  /* 0x00033000011d7983 */ /* 0x000ea80000100800 */
[----:B------:R0:W-:Y:S01]  /*8ef50*/  STS.128 [R28+UR4+0x180], R12 ;  /* 0x0001800c1c007988 */ /* 0x0001e20008000c04 */
[--C-:B------:R-:W-:Y:S02]  /*8ef60*/  SHF.R.U32.HI R3, RZ, 0x4, R2.reuse ;  /* 0x00000004ff037819 */ /* 0x100fe40000011602 */
[----:B------:R-:W-:Y:S01]  /*8ef70*/  LOP3.LUT R7, R0, 0x60, R2, 0x78, !PT ;  /* 0x0000006000077812 */ /* 0x000fe200078e7802 */
[----:B------:R1:W-:Y:S01]  /*8ef80*/  STS.128 [R28+UR4], R24 ;  /* 0x000000181c007988 */ /* 0x0003e20008000c04 */
[----:B------:R-:W-:-:S03]  /*8ef90*/  SGXT.U32 R0, R3, 0x3 ;  /* 0x000000030300781a */ /* 0x000fc60000000000 */
[----:B------:R4:W-:Y:S01]  /*8efa0*/  STS.128 [R28+UR4+0x80], R16 ;  /* 0x000080101c007988 */ /* 0x0009e20008000c04 */
[----:B0-----:R-:W-:-:S03]  /*8efb0*/  SHF.R.U32.HI R14, RZ, 0x4, R2 ;  /* 0x00000004ff0e7819 */ /* 0x001fc60000011602 */
[----:B-1----:R-:W5:Y:S02]  /*8efc0*/  LDL.LU R27, [R1+0x2f0c] ;  /* 0x002f0c00011b7983 */ /* 0x002f640000300800 */
[C---:B------:R-:W-:Y:S02]  /*8efd0*/  VIADD R13, R14.reuse, 0x38 ;  /* 0x000000380e0d7836 */ /* 0x040fe40000000000 */
[C---:B------:R-:W-:Y:S01]  /*8efe0*/  VIADD R12, R14.reuse, 0x78 ;  /* 0x000000780e0c7836 */ /* 0x040fe20000000000 */
[----:B------:R-:W-:Y:S01]  /*8eff0*/  STL [R1+0x24], R7 ;  /* 0x0000240701007387 */ /* 0x000fe20000100800 */
[----:B------:R-:W-:-:S03]  /*8f000*/  VIADD R3, R14, 0xb8 ;  /* 0x000000b80e037836 */ /* 0x000fc60000000000 */
[----:B------:R-:W-:Y:S01]  /*8f010*/  STS.128 [R28+UR4+0x100], R20 ;  /* 0x000100141c007988 */ /* 0x000fe20008000c04 */
[----:B------:R-:W-:Y:S06]  /*8f020*/  BAR.SYNC.DEFER_BLOCKING 0x0 ;  /* 0x0000000000007b1d */ /* 0x000fec0000010000 */
[----:B------:R-:W-:Y:S01]  /*8f030*/  LDS.128 R20, [R7+UR4+0x400] ;  /* 0x0004000407147984 */ /* 0x000fe20008000c00 */
[C-C-:B--2---:R-:W-:Y:S02]  /*8f040*/  LOP3.LUT R15, R29.reuse, 0x1f8, R14.reuse, 0xfe, !PT ;  /* 0x000001f81d0f7812 */ /* 0x144fe400078efe0e */
[----:B----4-:R-:W-:-:S02]  /*8f050*/  LOP3.LUT R17, R29, 0x1b8, R14, 0xfe, !PT ;  /* 0x000001b81d117812 */ /* 0x010fc400078efe0e */
[C-C-:B------:R-:W-:Y:S01]  /*8f060*/  LOP3.LUT R16, R29.reuse, 0x178, R14.reuse, 0xfe, !PT ;  /* 0x000001781d107812 */ /* 0x140fe200078efe0e */
[----:B------:R0:W-:Y:S04]  /*8f070*/  STL [R1+0xb0], R15 ;  /* 0x0000b00f01007387 */ /* 0x0001e80000100800 */
[----:B------:R-:W-:Y:S04]  /*8f080*/  STL [R1+0xa8], R17 ;  /* 0x0000a81101007387 */ /* 0x000fe80000100800 */
[----:B------:R-:W-:Y:S01]  /*8f090*/  STL [R1+0xa4], R16 ;  /* 0x0000a41001007387 */ /* 0x000fe20000100800 */
[----:B0-----:R-:W-:-:S02]  /*8f0a0*/  LOP3.LUT R15, R29, 0x138, R14, 0xfe, !PT ;  /* 0x000001381d0f7812 */ /* 0x001fc400078efe0e */
[C---:B------:R-:W-:Y:S02]  /*8f0b0*/  LOP3.LUT R14, R29.reuse, R13, RZ, 0xfc, !PT ;  /* 0x0000000d1d0e7212 */ /* 0x040fe400078efcff */
[C---:B------:R-:W-:Y:S01]  /*8f0c0*/  LOP3.LUT R13, R29.reuse, R12, RZ, 0xfc, !PT ;  /* 0x0000000c1d0d7212 */ /* 0x040fe200078efcff */
[----:B------:R-:W-:Y:S01]  /*8f0d0*/  STL [R1+0xa0], R15 ;  /* 0x0000a00f01007387 */ /* 0x000fe20000100800 */
[C---:B------:R-:W-:Y:S02]  /*8f0e0*/  LOP3.LUT R12, R29.reuse, R3, RZ, 0xfc, !PT ;  /* 0x000000031d0c7212 */ /* 0x040fe400078efcff */
[----:B------:R-:W-:Y:S01]  /*8f0f0*/  LOP3.LUT R3, R29, R0, RZ, 0xfc, !PT ;  /* 0x000000001d037212 */ /* 0x000fe200078efcff */
[----:B------:R-:W-:Y:S01]  /*8f100*/  STL [R1+0x38], R14 ;  /* 0x0000380e01007387 */ /* 0x000fe20000100800 */
[C---:B-----5:R-:W-:Y:S01]  /*8f110*/  ISETP.GE.AND P0, PT, R27.reuse, UR10, PT ;  /* 0x0000000a1b007c0c */ /* 0x060fe2000bf06270 */
[----:B---3--:R-:W-:Y:S02]  /*8f120*/  IMAD R2, R27, UR6, RZ ;  /* 0x000000061b027c24 */ /* 0x008fe4000f8e02ff */
[----:B------:R-:W-:Y:S04]  /*8f130*/  STL [R1+0x58], R13 ;  /* 0x0000580d01007387 */ /* 0x000fe80000100800 */
[----:B------:R0:W-:Y:S04]  /*8f140*/  STL [R1+0x2f20], R3 ;  /* 0x002f200301007387 */ /* 0x0001e80000100800 */
[----:B------:R1:W-:Y:S04]  /*8f150*/  STL [R1+0x78], R12 ;  /* 0x0000780c01007387 */ /* 0x0003e80000100800 */
[----:B0-----:R-:W2:Y:S02]  /*8f160*/  LDL.LU R3, [R1+0x330] ;  /* 0x0003300001037983 */ /* 0x001ea40000300800 */
[----:B--2---:R-:W-:-:S02]  /*8f170*/  LOP3.LUT R14, R3, 0x10, R0, 0xfe, !PT ;  /* 0x00000010030e7812 */ /* 0x004fc400078efe00 */
[C-C-:B------:R-:W-:Y:S02]  /*8f180*/  LOP3.LUT R13, R3.reuse, 0x18, R0.reuse, 0xfe, !PT ;  /* 0x00000018030d7812 */ /* 0x140fe400078efe00 */
[C-C-:B-1----:R-:W-:Y:S01]  /*8f190*/  LOP3.LUT R12, R3.reuse, 0x20, R0.reuse, 0xfe, !PT ;  /* 0x00000020030c7812 */ /* 0x142fe200078efe00 */
[----:B------:R0:W-:Y:S01]  /*8f1a0*/  STL [R1+0x20], R14 ;  /* 0x0000200e01007387 */ /* 0x0001e20000100800 */
[C-C-:B------:R-:W-:Y:S02]  /*8f1b0*/  LOP3.LUT R16, R3.reuse, 0x1a0, R0.reuse, 0xfe, !PT ;  /* 0x000001a003107812 */ /* 0x140fe400078efe00 */
[C-C-:B------:R-:W-:Y:S01]  /*8f1c0*/  LOP3.LUT R25, R3.reuse, 0x1c8, R0.reuse, 0xfe, !PT ;  /* 0x000001c803197812 */ /* 0x140fe200078efe00 */
[----:B------:R1:W-:Y:S01]  /*8f1d0*/  STL [R1+0x28], R13 ;  /* 0x0000280d01007387 */ /* 0x0003e20000100800 */
[C-C-:B------:R-:W-:Y:S02]  /*8f1e0*/  LOP3.LUT R27, R3.reuse, 0x1d8, R0.reuse, 0xfe, !PT ;  /* 0x000001d8031b7812 */ /* 0x140fe400078efe00 */
[C-C-:B------:R-:W-:Y:S01]  /*8f1f0*/  LOP3.LUT R24, R3.reuse, 0x1d0, R0.reuse, 0xfe, !PT ;  /* 0x000001d003187812 */ /* 0x140fe200078efe00 */
[----:B------:R2:W-:Y:S01]  /*8f200*/  STL [R1+0x2c], R12 ;  /* 0x00002c0c01007387 */ /* 0x0005e20000100800 */
[----:B------:R-:W-:-:S02]  /*8f210*/  LOP3.LUT R29, R3, 0x8, R0, 0xfe, !PT ;  /* 0x00000008031d7812 */ /* 0x000fc400078efe00 */
[C-C-:B0-----:R-:W-:Y:S02]  /*8f220*/  LOP3.LUT R14, R3.reuse, 0x28, R0.reuse, 0xfe, !PT ;  /* 0x00000028030e7812 */ /* 0x141fe400078efe00 */
[----:B-1----:R-:W-:-:S03]  /*8f230*/  LOP3.LUT R13, R3, 0x30, R0, 0xfe, !PT ;  /* 0x00000030030d7812 */ /* 0x002fc600078efe00 */
[----:B------:R0:W-:Y:S01]  /*8f240*/  STL [R1+0x30], R14 ;  /* 0x0000300e01007387 */ /* 0x0001e20000100800 */
[----:B--2---:R-:W-:-:S03]  /*8f250*/  LOP3.LUT R12, R3, 0x40, R0, 0xfe, !PT ;  /* 0x00000040030c7812 */ /* 0x004fc600078efe00 */
[----:B------:R1:W-:Y:S04]  /*8f260*/  STL [R1+0x34], R13 ;  /* 0x0000340d01007387 */ /* 0x0003e80000100800 */
[----:B------:R2:W-:Y:S01]  /*8f270*/  STL [R1+0x3c], R12 ;  /* 0x00003c0c01007387 */ /* 0x0005e20000100800 */
        /* <DEDUP_REMOVED lines=68> */
[----:B------:R-:W-:Y:S01]  /*8f6c0*/  STL [R1+0xec], R14 ;  /* 0x0000ec0e01007387 */ /* 0x000fe20000100800 */
[----:B--2---:R-:W-:-:S03]  /*8f6d0*/  LOP3.LUT R12, R3, 0x198, R0, 0xfe, !PT ;  /* 0x00000198030c7812 */ /* 0x004fc600078efe00 */
[----:B------:R-:W-:Y:S04]  /*8f6e0*/  STL [R1+0xf0], R13 ;  /* 0x0000f00d01007387 */ /* 0x000fe80000100800 */
[----:B------:R-:W-:Y:S04]  /*8f6f0*/  STL [R1+0xf4], R12 ;  /* 0x0000f40c01007387 */ /* 0x000fe80000100800 */
[----:B------:R-:W0:Y:S04]  /*8f700*/  LDS.128 R12, [R7+UR4] ;  /* 0x00000004070c7984 */ /* 0x000e280008000c00 */
[----:B------:R-:W-:Y:S04]  /*8f710*/  STL [R1+0xf8], R16 ;  /* 0x0000f81001007387 */ /* 0x000fe80000100800 */
[----:B------:R-:W1:Y:S04]  /*8f720*/  LDS.128 R16, [R7+UR4+0x200] ;  /* 0x0002000407107984 */ /* 0x000e680008000c00 */
[----:B0-----:R0:W-:Y:S04]  /*8f730*/  STL.64 [R1+0x2f18], R14 ;  /* 0x002f180e01007387 */ /* 0x0011e80000100a00 */
[----:B------:R2:W-:Y:S01]  /*8f740*/  STL.64 [R1+0x2f10], R12 ;  /* 0x002f100c01007387 */ /* 0x0005e20000100a00 */
[----:B0-----:R-:W-:-:S02]  /*8f750*/  LOP3.LUT R14, R3, 0x1b0, R0, 0xfe, !PT ;  /* 0x000001b0030e7812 */ /* 0x001fc400078efe00 */
[C-C-:B--2---:R-:W-:Y:S02]  /*8f760*/  LOP3.LUT R12, R3.reuse, 0x1a8, R0.reuse, 0xfe, !PT ;  /* 0x000001a8030c7812 */ /* 0x144fe400078efe00 */
[----:B------:R-:W-:-:S03]  /*8f770*/  LOP3.LUT R13, R3, 0x1c0, R0, 0xfe, !PT ;  /* 0x000001c0030d7812 */ /* 0x000fc600078efe00 */
[----:B------:R0:W-:Y:S04]  /*8f780*/  STL [R1+0xfc], R12 ;  /* 0x0000fc0c01007387 */ /* 0x0001e80000100800 */
[----:B0-----:R-:W2:Y:S04]  /*8f790*/  LDL.LU R12, [R1+0x10] ;  /* 0x00001000010c7983 */ /* 0x001ea80000300800 */
[----:B------:R-:W-:Y:S04]  /*8f7a0*/  STL [R1+0x100], R14 ;  /* 0x0001000e01007387 */ /* 0x000fe80000100800 */
[----:B------:R0:W-:Y:S04]  /*8f7b0*/  STL [R1+0x104], R13 ;  /* 0x0001040d01007387 */ /* 0x0001e80000100800 */
[----:B0-----:R-:W2:Y:S04]  /*8f7c0*/  LDL.LU R13, [R1+0x14] ;  /* 0x00001400010d7983 */ /* 0x001ea80000300800 */
[----:B------:R-:W2:Y:S04]  /*8f7d0*/  LDL.LU R14, [R1+0x18] ;  /* 0x00001800010e7983 */ /* 0x000ea80000300800 */
[----:B------:R-:W2:Y:S04]  /*8f7e0*/  LDL.LU R15, [R1+0x1c] ;  /* 0x00001c00010f7983 */ /* 0x000ea80000300800 */
[----:B------:R-:W-:Y:S04]  /*8f7f0*/  STL [R1+0x108], R25 ;  /* 0x0001081901007387 */ /* 0x000fe80000100800 */
[----:B------:R-:W-:Y:S04]  /*8f800*/  STL [R1+0x110], R27 ;  /* 0x0001101b01007387 */ /* 0x000fe80000100800 */
[----:B------:R-:W-:Y:S04]  /*8f810*/  STL [R1+0x10c], R24 ;  /* 0x00010c1801007387 */ /* 0x000fe80000100800 */
[----:B------:R0:W3:Y:S01]  /*8f820*/  LDS.128 R24, [R7+UR4+0x600] ;  /* 0x0006000407187984 */ /* 0x0000e20008000c00 */
[----:B------:R-:W-:Y:S01]  /*8f830*/  BAR.SYNC.DEFER_BLOCKING 0x0 ;  /* 0x0000000000007b1d */ /* 0x000fe20000010000 */
[----:B0-----:R-:W-:-:S05]  /*8f840*/  LOP3.LUT R7, R3, 0x1e0, R0, 0xfe, !PT ;  /* 0x000001e003077812 */ /* 0x001fca00078efe00 */
[----:B------:R0:W-:Y:S02]  /*8f850*/  STL [R1+0x114], R7 ;  /* 0x0001140701007387 */ /* 0x0001e40000100800 */
[----:B0-----:R-:W-:-:S05]  /*8f860*/  LOP3.LUT R7, R3, 0x1e8, R0, 0xfe, !PT ;  /* 0x000001e803077812 */ /* 0x001fca00078efe00 */
[----:B------:R0:W-:Y:S02]  /*8f870*/  STL [R1+0x118], R7 ;  /* 0x0001180701007387 */ /* 0x0001e40000100800 */
[----:B0-----:R-:W-:-:S05]  /*8f880*/  LOP3.LUT R7, R3, 0x1f0, R0, 0xfe, !PT ;  /* 0x000001f003077812 */ /* 0x001fca00078efe00 */
[----:B------:R0:W-:Y:S02]  /*8f890*/  STL [R1+0x11c], R7 ;  /* 0x00011c0701007387 */ /* 0x0001e40000100800 */
[----:B0-----:R-:W-:-:S05]  /*8f8a0*/  LOP3.LUT R7, R3, 0x100, R0, 0xfe, !PT ;  /* 0x0000010003077812 */ /* 0x001fca00078efe00 */
[----:B------:R0:W-:Y:S04]  /*8f8b0*/  STL [R1+0x9c], R7 ;  /* 0x00009c0701007387 */ /* 0x0001e80000100800 */
[----:B0-----:R-:W4:Y:S01]  /*8f8c0*/  LDL.LU R7, [R1+0x2f24] ;  /* 0x002f240001077983 */ /* 0x001f220000300800 */
[----:B------:R-:W-:-:S05]  /*8f8d0*/  LOP3.LUT R0, R3, 0xf0, R0, 0xfe, !PT ;  /* 0x000000f003007812 */ /* 0x000fca00078efe00 */
[----:B------:R0:W-:Y:S02]  /*8f8e0*/  STL [R1+0x94], R0 ;  /* 0x0000940001007387 */ /* 0x0001e40000100800 */
[----:B0-----:R-:W0:Y:S02]  /*8f8f0*/  S2R R0, SR_TID.X ;  /* 0x0000000000007919 */ /* 0x001e240000002100 */
[----:B------:R5:W-:Y:S02]  /*8f900*/  STS.128 [R28+UR4], R8 ;  /* 0x000000081c007988 */ /* 0x000be40008000c04 */
[----:B-----5:R-:W5:Y:S01]  /*8f910*/  LDC R10, c[0x0][0x3b8] ;  /* 0x0000ee00ff0a7b82 */ /* 0x020f620000000800 */
[----:B0-----:R-:W-:-:S05]  /*8f920*/  SHF.R.U32.HI R0, RZ, 0x4, R0 ;  /* 0x00000004ff007819 */ /* 0x001fca0000011600 */
[----:B------:R-:W-:-:S05]  /*8f930*/  VIADD R0, R0, 0xf8 ;  /* 0x000000f800007836 */ /* 0x000fca0000000000 */
[----:B------:R-:W-:Y:S02]  /*8f940*/  LOP3.LUT R0, R3, R0, RZ, 0xfc, !PT ;  /* 0x0000000003007212 */ /* 0x000fe400078efcff */
[----:B------:R-:W3:Y:S04]  /*8f950*/  LDL.LU R3, [R1+0x2f20] ;  /* 0x002f200001037983 */ /* 0x000ee80000300800 */
[----:B------:R0:W-:Y:S04]  /*8f960*/  STL [R1+0x98], R0 ;  /* 0x0000980001007387 */ /* 0x0001e80000100800 */
[----:B------:R-:W5:Y:S04]  /*8f970*/  LDL.LU R9, [R1+0x20] ;  /* 0x0000200001097983 */ /* 0x000f680000300800 */
[----:B------:R-:W5:Y:S01]  /*8f980*/  LDL.LU R11, [R1+0x28] ;  /* 0x00002800010b7983 */ /* 0x000f620000300800 */
[----:B------:R-:W-:-:S02]  /*8f990*/  ISETP.LT.AND P4, PT, R29, UR11, !P0 ;  /* 0x0000000b1d007c0c */ /* 0x000fc4000c781270 */
[----:B0-----:R-:W-:Y:S01]  /*8f9a0*/  LEA R0, P1, R2, UR8, 0x1 ;  /* 0x0000000802007c11 */ /* 0x001fe2000f8208ff */
[----:B----4-:R0:W-:Y:S04]  /*8f9b0*/  STS.128 [R28+UR4+0x100], R4 ;  /* 0x000100041c007988 */ /* 0x0101e80008000c04 */
[----:B0-----:R-:W4:Y:S04]  /*8f9c0*/  LDL.LU R4, [R1] ;  /* 0x0000000001047983 */ /* 0x001f280000300800 */
[----:B------:R-:W4:Y:S04]  /*8f9d0*/  LDL.LU R5, [R1+0x4] ;  /* 0x0000040001057983 */ /* 0x000f280000300800 */
[----:B------:R-:W4:Y:S04]  /*8f9e0*/  LDL.LU R6, [R1+0x8] ;  /* 0x0000080001067983 */ /* 0x000f280000300800 */
[----:B------:R-:W4:Y:S04]  /*8f9f0*/  LDL.LU R7, [R1+0xc] ;  /* 0x00000c0001077983 */ /* 0x000f280000300800 */
[----:B--2---:R-:W-:Y:S01]  /*8fa00*/  STS.128 [R28+UR4+0x180], R12 ;  /* 0x0001800c1c007988 */ /* 0x004fe20008000c04 */
[----:B---3--:R-:W-:-:S03]  /*8fa10*/  ISETP.LT.AND P2, PT, R3, UR11, !P0 ;  /* 0x0000000b03007c0c */ /* 0x008fc6000c741270 */
[----:B----4-:R5:W-:Y:S02]  /*8fa20*/  STS.128 [R28+UR4+0x80], R4 ;  /* 0x000080041c007988 */ /* 0x010be40008000c04 */
[-C--:B-----5:R-:W-:Y:S02]  /*8fa30*/  IMAD R5, R3, R10.reuse, RZ ;  /* 0x0000000a03057224 */ /* 0x0a0fe400078e02ff */
[----:B------:R-:W-:Y:S02]  /*8fa40*/  IMAD R3, R29, R10, RZ ;  /* 0x0000000a1d037224 */ /* 0x000fe400078e02ff */
[----:B------:R-:W2:Y:S04]  /*8fa50*/  LDL.LU R29, [R1+0x2c] ;  /* 0x00002c00011d7983 */ /* 0x000ea80000300800 */
[----:B------:R-:W3:Y:S04]  /*8fa60*/  LDL.LU.64 R14, [R1+0x2f18] ;  /* 0x002f1800010e7983 */ /* 0x000ee80000300a00 */
[----:B------:R-:W4:Y:S01]  /*8fa70*/  LDL.LU.64 R12, [R1+0x2f10] ;  /* 0x002f1000010c7983 */ /* 0x000f220000300a00 */
[----:B------:R-:W-:Y:S01]  /*8fa80*/  LEA.HI.X.SX32 R2, R2, UR9, 0x1, P1 ;  /* 0x0000000902027c11 */ /* 0x000fe200088f0eff */
[----:B------:R-:W-:Y:S01]  /*8fa90*/  BAR.SYNC.DEFER_BLOCKING 0x0 ;  /* 0x0000000000007b1d */ /* 0x000fe20000010000 */
[----:B------:R-:W-:Y:S01]  /*8faa0*/  LEA R8, P6, R5, R0, 0x1 ;  /* 0x0000000005087211 */ /* 0x000fe200078c08ff */
[C---:B------:R-:W-:Y:S01]  /*8fab0*/  IMAD R7, R9.reuse, R10, RZ ;  /* 0x0000000a09077224 */ /* 0x040fe200078e02ff */
[----:B------:R-:W-:-:S02]  /*8fac0*/  ISETP.LT.AND P3, PT, R9, UR11, !P0 ;  /* 0x0000000b09007c0c */ /* 0x000fc4000c761270 */
[----:B------:R-:W-:Y:S01]  /*8fad0*/  LEA.HI.X.SX32 R9, R5, R2, 0x1, P6 ;  /* 0x0000000205097211 */ /* 0x000fe200030f0eff */
[----:B------:R-:W5:Y:S01]  /*8fae0*/  LDL.LU R28, [R1+0x34] ;  /* 0x00003400011c7983 */ /* 0x000f620000300800 */
[C---:B------:R-:W-:Y:S01]  /*8faf0*/  ISETP.LT.AND P1, PT, R11.reuse, UR11, !P0 ;  /* 0x0000000b0b007c0c */ /* 0x040fe2000c721270 */
[----:B------:R-:W-:Y:S01]  /*8fb00*/  IMAD R11, R11, R10, RZ ;  /* 0x0000000a0b0b7224 */ /* 0x000fe200078e02ff */
[-C--:B------:R-:W-:Y:S02]  /*8fb10*/  LEA R4, P5, R3, R0.reuse, 0x1 ;  /* 0x0000000003047211 */ /* 0x080fe400078a08ff */
[----:B------:R-:W-:Y:S02]  /*8fb20*/  LEA R6, P6, R7, R0, 0x1 ;  /* 0x0000000007067211 */ /* 0x000fe400078c08ff */
[----:B------:R-:W-:Y:S02]  /*8fb30*/  LEA.HI.X.SX32 R5, R3, R2, 0x1, P5 ;  /* 0x0000000203057211 */ /* 0x000fe400028f0eff */
[----:B------:R-:W2:Y:S01]  /*8fb40*/  LDC R3, c[0x0][0x3b8] ;  /* 0x0000ee00ff037b82 */ /* 0x000ea20000000800 */
[----:B------:R-:W-:-:S02]  /*8fb50*/  LEA R10, P5, R11, R0, 0x1 ;  /* 0x000000000b0a7211 */ /* 0x000fc400078a08ff */
[-C--:B------:R-:W-:Y:S02]  /*8fb60*/  LEA.HI.X.SX32 R7, R7, R2.reuse, 0x1, P6 ;  /* 0x0000000207077211 */ /* 0x080fe400030f0eff */
[----:B------:R-:W-:Y:S01]  /*8fb70*/  LEA.HI.X.SX32 R11, R11, R2, 0x1, P5 ;  /* 0x000000020b0b7211 */ /* 0x000fe200028f0eff */
[----:B----4-:R0:W-:Y:S04]  /*8fb80*/  @P2 STG.E.U16 desc[UR12][R8.64], R12 ;  /* 0x0000000c08002986 */ /* 0x0101e8000c10150c */
[----:B0-----:R-:W4:Y:S04]  /*8fb90*/  LDL.LU R9, [R1+0x30] ;  /* 0x0000300001097983 */ /* 0x001f280000300800 */
[----:B------:R-:W3:Y:S04]  /*8fba0*/  LDL.LU R8, [R1+0x38] ;  /* 0x0000380001087983 */ /* 0x000ee80000300800 */
[----:B-1----:R-:W-:Y:S04]  /*8fbb0*/  @P4 STG.E.U16 desc[UR12][R4.64], R16 ;  /* 0x0000001004004986 */ /* 0x002fe8000c10150c */
[----:B------:R-:W-:Y:S04]  /*8fbc0*/  @P3 STG.E.U16 desc[UR12][R6.64], R20 ;  /* 0x0000001406003986 */ /* 0x000fe8000c10150c */
[----:B------:R0:W-:Y:S02]  /*8fbd0*/  @P1 STG.E.U16 desc[UR12][R10.64], R24 ;  /* 0x000000180a001986 */ /* 0x0001e4000c10150c */
[----:B0-----:R-:W0:Y:S01]  /*8fbe0*/  LDC R11, c[0x0][0x3b8] ;  /* 0x0000ee00ff0b7b82 */ /* 0x001e220000000800 */
[C---:B--2---:R-:W-:Y:S01]  /*8fbf0*/  IMAD R3, R29.reuse, R3, RZ ;  /* 0x000000031d037224 */ /* 0x044fe200078e02ff */
[----:B------:R-:W-:-:S02]  /*8fc00*/  ISETP.LT.AND P2, PT, R29, UR11, !P0 ;  /* 0x0000000b1d007c0c */ /* 0x000fc4000c741270 */
[----:B------:R-:W-:Y:S01]  /*8fc10*/  PRMT R12, R12, 0x7632, R12 ;  /* 0x000076320c0c7816 */ /* 0x000fe2000000000c */
[----:B------:R-:W2:Y:S01]  /*8fc20*/  LDL.LU R29, [R1+0x44] ;  /* 0x00004400011d7983 */ /* 0x000ea20000300800 */
[C---:B------:R-:W-:Y:S02]  /*8fc30*/  LEA R4, P3, R3.reuse, R0, 0x1 ;  /* 0x0000000003047211 */ /* 0x040fe400078608ff */
[----:B-----5:R-:W-:Y:S01]  /*8fc40*/  ISETP.LT.AND P1, PT, R28, UR11, !P0 ;  /* 0x0000000b1c007c0c */ /* 0x020fe2000c721270 */
[----:B------:R-:W5:Y:S01]  /*8fc50*/  LDL.LU R10, [R1+0x40] ;  /* 0x00004000010a7983 */ /* 0x000f620000300800 */
[----:B------:R-:W-:-:S05]  /*8fc60*/  LEA.HI.X.SX32 R5, R3, R2, 0x1, P3 ;  /* 0x0000000203057211 */ /* 0x000fca00018f0eff */
[----:B------:R1:W-:Y:S01]  /*8fc70*/  @P2 STG.E.U16 desc[UR12][R4.64], R12 ;  /* 0x0000000c04002986 */ /* 0x0003e2000c10150c */
[-C--:B0-----:R-:W-:Y:S01]  /*8fc80*/  IMAD R3, R28, R11.reuse, RZ ;  /* 0x0000000b1c037224 */ /* 0x081fe200078e02ff */
[C---:B----4-:R-:W-:Y:S01]  /*8fc90*/  ISETP.LT.AND P4, PT, R9.reuse, UR11, !P0 ;  /* 0x0000000b09007c0c */ /* 0x050fe2000c781270 */
[-C--:B------:R-:W-:Y:S02]  /*8fca0*/  IMAD R7, R9, R11.reuse, RZ ;  /* 0x0000000b09077224 */ /* 0x080fe400078e02ff */
[----:B------:R-:W4:Y:S01]  /*8fcb0*/  LDL.LU R9, [R1+0x48] ;  /* 0x0000480001097983 */ /* 0x000f220000300800 */
[C---:B---3--:R-:W-:Y:S01]  /*8fcc0*/  ISETP.LT.AND P3, PT, R8.reuse, UR11, !P0 ;  /* 0x0000000b08007c0c */ /* 0x048fe2000c761270 */
[----:B------:R-:W-:Y:S02]  /*8fcd0*/  IMAD R8, R8, R11, RZ ;  /* 0x0000000b08087224 */ /* 0x000fe400078e02ff */
[----:B------:R-:W3:Y:S04]  /*8fce0*/  LDL.LU R28, [R1+0x4c] ;  /* 0x00004c00011c7983 */ /* 0x000ee80000300800 */
[----:B------:R-:W3:Y:S04]  /*8fcf0*/  LDL.LU R11, [R1+0x50] ;  /* 0x00005000010b7983 */ /* 0x000ee80000300800 */
[----:B-1----:R-:W3:Y:S01]  /*8fd00*/  LDL.LU R12, [R1+0x3c] ;  /* 0x00003c00010c7983 */ /* 0x002ee20000300800 */
[----:B------:R-:W-:-:S02]  /*8fd10*/  LEA R6, P5, R7, R0, 0x1 ;  /* 0x0000000007067211 */ /* 0x000fc400078a08ff */
[----:B------:R-:W-:Y:S02]  /*8fd20*/  PRMT R16, R16, 0x7632, R16 ;  /* 0x0000763210107816 */ /* 0x000fe40000000010 */
[----:B------:R-:W-:Y:S02]  /*8fd30*/  LEA.HI.X.SX32 R7, R7, R2, 0x1, P5 ;  /* 0x0000000207077211 */ /* 0x000fe400028f0eff */
[----:B------:R-:W-:-:S03]  /*8fd40*/  LEA R4, P2, R3, R0, 0x1 ;  /* 0x0000000003047211 */ /* 0x000fc600078408ff */
[----:B------:R0:W-:Y:S01]  /*8fd50*/  @P4 STG.E.U16 desc[UR12][R6.64], R16 ;  /* 0x0000001006004986 */ /* 0x0001e2000c10150c */
[----:B------:R-:W-:Y:S02]  /*8fd60*/  PRMT R20, R20, 0x7632, R20 ;  /* 0x0000763214147816 */ /* 0x000fe40000000014 */
[----:B------:R-:W-:Y:S01]  /*8fd70*/  LEA.HI.X.SX32 R5, R3, R2, 0x1, P2 ;  /* 0x0000000203057211 */ /* 0x000fe200010f0eff */
[----:B0-----:R-:W3:Y:S04]  /*8fd80*/  LDC R16, c[0x0][0x3b8] ;  /* 0x0000ee00ff107b82 */ /* 0x001ee80000000800 */
[----:B------:R0:W-:Y:S01]  /*8fd90*/  @P1 STG.E.U16 desc[UR12][R4.64], R20 ;  /* 0x0000001404001986 */ /* 0x0001e2000c10150c */
[----:B------:R-:W-:-:S03]  /*8fda0*/  LEA R6, P4, R8, R0, 0x1 ;  /* 0x0000000008067211 */ /* 0x000fc600078808ff */
[----:B0-----:R-:W5:Y:S01]  /*8fdb0*/  LDC R20, c[0x0][0x3b8] ;  /* 0x0000ee00ff147b82 */ /* 0x001f620000000800 */
[----:B------:R-:W-:Y:S02]  /*8fdc0*/  PRMT R24, R24, 0x7632, R24 ;  /* 0x0000763218187816 */ /* 0x000fe40000000018 */
[----:B------:R-:W-:-:S05]  /*8fdd0*/  LEA.HI.X.SX32 R7, R8, R2, 0x1, P4 ;  /* 0x0000000208077211 */ /* 0x000fca00020f0eff */
[----:B------:R5:W-:Y:S01]  /*8fde0*/  @P3 STG.E.U16 desc[UR12][R6.64], R24 ;  /* 0x0000001806003986 */ /* 0x000be2000c10150c */
[----:B--2---:R-:W-:Y:S01]  /*8fdf0*/  ISETP.LT.AND P2, PT, R29, UR11, !P0 ;  /* 0x0000000b1d007c0c */ /* 0x004fe2000c741270 */
[----:B-----5:R-:W-:-:S05]  /*8fe00*/  IMAD R7, R10, R20, RZ ;  /* 0x000000140a077224 */ /* 0x020fca00078e02ff */
[----:B------:R-:W-:-:S04]  /*8fe10*/  LEA R6, P4, R7, R0, 0x1 ;  /* 0x0000000007067211 */ /* 0x000fc800078808ff */
[----:B------:R-:W-:Y:S01]  /*8fe20*/  LEA.HI.X.SX32 R7, R7, R2, 0x1, P4 ;  /* 0x0000000207077211 */ /* 0x000fe200020f0eff */
[C---:B---3--:R-:W-:Y:S01]  /*8fe30*/  IMAD R3, R12.reuse, R16, RZ ;  /* 0x000000100c037224 */ /* 0x048fe200078e02ff */
[----:B------:R-:W-:Y:S02]  /*8fe40*/  ISETP.LT.AND P5, PT, R12, UR11, !P0 ;  /* 0x0000000b0c007c0c */ /* 0x000fe4000c7a1270 */
[----:B------:R-:W2:Y:S02]  /*8fe50*/  LDL.LU R12, [R1+0x54] ;  /* 0x00005400010c7983 */ /* 0x000ea40000300800 */
[----:B------:R-:W-:-:S04]  /*8fe60*/  LEA R4, P3, R3, R0, 0x1 ;  /* 0x0000000003047211 */ /* 0x000fc800078608ff */
[----:B------:R-:W-:Y:S01]  /*8fe70*/  LEA.HI.X.SX32 R5, R3, R2, 0x1, P3 ;  /* 0x0000000203057211 */ /* 0x000fe200018f0eff */
[----:B------:R-:W-:Y:S02]  /*8fe80*/  IMAD R3, R29, R20, RZ ;  /* 0x000000141d037224 */ /* 0x000fe400078e02ff */
[----:B------:R-:W3:Y:S04]  /*8fe90*/  LDL.LU R29, [R1+0x58] ;  /* 0x00005800011d7983 */ /* 0x000ee80000300800 */
[----:B------:R0:W-:Y:S01]  /*8fea0*/  @P5 STG.E.U16 desc[UR12][R4.64], R13 ;  /* 0x0000000d04005986 */ /* 0x0001e2000c10150c */
[----:B------:R-:W-:Y:S02]  /*8feb0*/  ISETP.LT.AND P4, PT, R28, UR11, !P0 ;  /* 0x0000000b1c007c0c */ /* 0x000fe4000c781270 */
[----:B0-----:R-:W-:-:S04]  /*8fec0*/  LEA R4, P6, R3, R0, 0x1 ;  /* 0x0000000003047211 */ /* 0x001fc800078c08ff */
[----:B------:R-:W-:Y:S01]  /*8fed0*/  LEA.HI.X.SX32 R5, R3, R2, 0x1, P6 ;  /* 0x0000000203057211 */ /* 0x000fe200030f0eff */
[-C--:B------:R-:W-:Y:S02]  /*8fee0*/  IMAD R3, R28, R20.reuse, RZ ;  /* 0x000000141c037224 */ /* 0x080fe400078e02ff */
[----:B------:R-:W5:Y:S01]  /*8fef0*/  LDL.LU R28, [R1+0x60] ;  /* 0x00006000011c7983 */ /* 0x000f620000300800 */
[----:B------:R-:W-:Y:S02]  /*8ff00*/  ISETP.LT.AND P1, PT, R10, UR11, !P0 ;  /* 0x0000000b0a007c0c */ /* 0x000fe4000c721270 */
[C---:B----4-:R-:W-:Y:S01]  /*8ff10*/  ISETP.LT.AND P3, PT, R9.reuse, UR11, !P0 ;  /* 0x0000000b09007c0c */ /* 0x050fe2000c761270 */
[----:B------:R-:W-:Y:S01]  /*8ff20*/  IMAD R9, R9, R20, RZ ;  /* 0x0000001409097224 */ /* 0x000fe200078e02ff */
[----:B------:R-:W4:Y:S04]  /*8ff30*/  LDL.LU R10, [R1+0x64] ;  /* 0x00006400010a7983 */ /* 0x000f280000300800 */
[----:B------:R-:W-:-:S04]  /*8ff40*/  LEA R8, P5, R9, R0, 0x1 ;  /* 0x0000000009087211 */ /* 0x000fc800078a08ff */
[----:B------:R-:W-:Y:S01]  /*8ff50*/  LEA.HI.X.SX32 R9, R9, R2, 0x1, P5 ;  /* 0x0000000209097211 */ /* 0x000fe200028f0eff */
[----:B------:R0:W-:Y:S04]  /*8ff60*/  @P1 STG.E.U16 desc[UR12][R6.64], R17 ;  /* 0x0000001106001986 */ /* 0x0001e8000c10150c */
[----:B------:R-:W-:Y:S04]  /*8ff70*/  @P2 STG.E.U16 desc[UR12][R4.64], R21 ;  /* 0x0000001504002986 */ /* 0x000fe8000c10150c */
[----:B------:R1:W-:Y:S01]  /*8ff80*/  @P3 STG.E.U16 desc[UR12][R8.64], R25 ;  /* 0x0000001908003986 */ /* 0x0003e2000c10150c */
[C---:B------:R-:W-:Y:S01]  /*8ff90*/  ISETP.LT.AND P1, PT, R11.reuse, UR11, !P0 ;  /* 0x0000000b0b007c0c */ /* 0x040fe2000c721270 */
[----:B0-----:R-:W-:-:S02]  /*8ffa0*/  IMAD R7, R11, R20, RZ ;  /* 0x000000140b077224 */ /* 0x001fc400078e02ff */
[----:B-1----:R-:W4:Y:S01]  /*8ffb0*/  LDL.LU R9, [R1+0x5c] ;  /* 0x00005c0001097983 */ /* 0x002f220000300800 */
[----:B------:R-:W-:-:S03]  /*8ffc0*/  LEA R4, P2, R3, R0, 0x1 ;  /* 0x0000000003047211 */ /* 0x000fc600078408ff */
[----:B------:R-:W4:Y:S01]  /*8ffd0*/  LDL.LU R11, [R1+0x68] ;  /* 0x00006800010b7983 */ /* 0x000f220000300800 */
[----:B------:R-:W-:Y:S02]  /*8ffe0*/  LEA.HI.X.SX32 R5, R3, R2, 0x1, P2 ;  /* 0x0000000203057211 */ /* 0x000fe400010f0eff */
[----:B------:R-:W-:-:S04]  /*8fff0*/  LEA R6, P2, R7, R0, 0x1 ;  /* 0x0000000007067211 */ /* 0x000fc800078408ff */
[----:B------:R-:W-:Y:S02]  /*90000*/  LEA.HI.X.SX32 R7, R7, R2, 0x1, P2 ;  /* 0x0000000207077211 */ /* 0x000fe400010f0eff */
[----:B------:R-:W-:Y:S02]  /*90010*/  PRMT R13, R13, 0x7632, R13 ;  /* 0x000076320d0d7816 */ /* 0x000fe4000000000d */
[----:B------:R-:W-:-:S03]  /*90020*/  PRMT R17, R17, 0x7632, R17 ;  /* 0x0000763211117816 */ /* 0x000fc60000000011 */
[----:B------:R0:W-:Y:S04]  /*90030*/  @P4 STG.E.U16 desc[UR12][R4.64], R13 ;  /* 0x0000000d04004986 */ /* 0x0001e8000c10150c */
[----:B------:R1:W-:Y:S01]  /*90040*/  @P1 STG.E.U16 desc[UR12][R6.64], R17 ;  /* 0x0000001106001986 */ /* 0x0003e2000c10150c */
[C---:B--2---:R-:W-:Y:S01]  /*90050*/  ISETP.LT.AND P3, PT, R12.reuse, UR11, !P0 ;  /* 0x0000000b0c007c0c */ /* 0x044fe2000c761270 */
[-C--:B------:R-:W-:Y:S02]  /*90060*/  IMAD R3, R12, R20.reuse, RZ ;  /* 0x000000140c037224 */ /* 0x080fe400078e02ff */
[----:B------:R-:W2:Y:S01]  /*90070*/  LDL.LU R12, [R1+0xac] ;  /* 0x0000ac00010c7983 */ /* 0x000ea20000300800 */
[C---:B---3--:R-:W-:Y:S01]  /*90080*/  ISETP.LT.AND P2, PT, R29.reuse, UR11, !P0 ;  /* 0x0000000b1d007c0c */ /* 0x048fe2000c741270 */
[----:B------:R-:W-:-:S02]  /*90090*/  IMAD R8, R29, R20, RZ ;  /* 0x000000141d087224 */ /* 0x000fc400078e02ff */
[----:B------:R-:W3:Y:S01]  /*900a0*/  LDL.LU R29, [R1+0x6c] ;  /* 0x00006c00011d7983 */ /* 0x000ee20000300800 */
[CC--:B0-----:R-:W-:Y:S02]  /*900b0*/  LEA R4, P4, R3.reuse, R0.reuse, 0x1 ;  /* 0x0000000003047211 */ /* 0x0c1fe400078808ff */
[C---:B-1----:R-:W-:Y:S01]  /*900c0*/  LEA R6, P1, R8.reuse, R0, 0x1 ;  /* 0x0000000008067211 */ /* 0x042fe200078208ff */
[----:B------:R-:W3:Y:S01]  /*900d0*/  LDL.LU R16, [R1+0x70] ;  /* 0x0000700001107983 */ /* 0x000ee20000300800 */
[-C--:B------:R-:W-:Y:S02]  /*900e0*/  LEA.HI.X.SX32 R5, R3, R2.reuse, 0x1, P4 ;  /* 0x0000000203057211 */ /* 0x080fe400020f0eff */
[----:B------:R-:W-:Y:S02]  /*900f0*/  LEA.HI.X.SX32 R7, R8, R2, 0x1, P1 ;  /* 0x0000000208077211 */ /* 0x000fe400008f0eff */
[C---:B-----5:R-:W-:Y:S01]  /*90100*/  ISETP.LT.AND P1, PT, R28.reuse, UR11, !P0 ;  /* 0x0000000b1c007c0c */ /* 0x060fe2000c721270 */
[----:B------:R-:W-:-:S02]  /*90110*/  IMAD R3, R28, R20, RZ ;  /* 0x000000141c037224 */ /* 0x000fc400078e02ff */
[----:B------:R-:W5:Y:S01]  /*90120*/  LDL.LU R28, [R1+0x74] ;  /* 0x00007400011c7983 */ /* 0x000f620000300800 */
[----:B------:R-:W-:-:S05]  /*90130*/  PRMT R21, R21, 0x7632, R21 ;  /* 0x0000763215157816 */ /* 0x000fca0000000015 */
[----:B------:R0:W-:Y:S01]  /*90140*/  @P3 STG.E.U16 desc[UR12][R4.64], R21 ;  /* 0x0000001504003986 */ /* 0x0001e2000c10150c */
[----:B------:R-:W-:-:S05]  /*90150*/  PRMT R25, R25, 0x7632, R25 ;  /* 0x0000763219197816 */ /* 0x000fca0000000019 */
[----:B------:R1:W-:Y:S01]  /*90160*/  @P2 STG.E.U16 desc[UR12][R6.64], R25 ;  /* 0x0000001906002986 */ /* 0x0003e2000c10150c */
[----:B----4-:R-:W-:Y:S01]  /*90170*/  ISETP.LT.AND P2, PT, R10, UR11, !P0 ;  /* 0x0000000b0a007c0c */ /* 0x010fe2000c741270 */
[C---:B0-----:R-:W-:Y:S01]  /*90180*/  IMAD R5, R9.reuse, R20, RZ ;  /* 0x0000001409057224 */ /* 0x041fe200078e02ff */
[----:B------:R-:W-:-:S04]  /*90190*/  ISETP.LT.AND P3, PT, R9, UR11, !P0 ;  /* 0x0000000b09007c0c */ /* 0x000fc8000c761270 */
[----:B------:R-:W-:Y:S01]  /*901a0*/  LEA R4, P4, R5, R0, 0x1 ;  /* 0x0000000005047211 */ /* 0x000fe200078808ff */
[----:B------:R-:W-:Y:S01]  /*901b0*/  IMAD R9, R10, R20, RZ ;  /* 0x000000140a097224 */ /* 0x000fe200078e02ff */
[----:B-1----:R-:W-:Y:S01]  /*901c0*/  LEA R6, P6, R3, R0, 0x1 ;  /* 0x0000000003067211 */ /* 0x002fe200078c08ff */
[----:B------:R-:W-:Y:S01]  /*901d0*/  IMAD R10, R11, R20, RZ ;  /* 0x000000140b0a7224 */ /* 0x000fe200078e02ff */
[-C--:B------:R-:W-:Y:S02]  /*901e0*/  LEA.HI.X.SX32 R5, R5, R2.reuse, 0x1, P4 ;  /* 0x0000000205057211 */ /* 0x080fe400020f0eff */
[----:B------:R-:W-:Y:S02]  /*901f0*/  ISETP.LT.AND P4, PT, R11, UR11, !P0 ;  /* 0x0000000b0b007c0c */ /* 0x000fe4000c781270 */
[----:B------:R-:W4:Y:S01]  /*90200*/  LDL.LU R11, [R1+0x78] ;  /* 0x00007800010b7983 */ /* 0x000f220000300800 */
[----:B------:R-:W-:-:S03]  /*90210*/  LEA.HI.X.SX32 R7, R3, R2, 0x1, P6 ;  /* 0x0000000203077211 */ /* 0x000fc600030f0eff */
[----:B------:R0:W-:Y:S04]  /*90220*/  @P3 STG.E.U16 desc[UR12][R4.64], R14 ;  /* 0x0000000e04003986 */ /* 0x0001e8000c10150c */
[----:B------:R1:W-:Y:S01]  /*90230*/  @P1 STG.E.U16 desc[UR12][R6.64], R18 ;  /* 0x0000001206001986 */ /* 0x0003e2000c10150c */
[----:B------:R-:W-:-:S04]  /*90240*/  LEA R8, P5, R9, R0, 0x1 ;  /* 0x0000000009087211 */ /* 0x000fc800078a08ff */
[----:B------:R-:W-:Y:S02]  /*90250*/  LEA.HI.X.SX32 R9, R9, R2, 0x1, P5 ;  /* 0x0000000209097211 */ /* 0x000fe400028f0eff */
[----:B0-----:R-:W-:-:S04]  /*90260*/  LEA R4, P6, R10, R0, 0x1 ;  /* 0x000000000a047211 */ /* 0x001fc800078c08ff */
[----:B------:R-:W-:Y:S01]  /*90270*/  LEA.HI.X.SX32 R5, R10, R2, 0x1, P6 ;  /* 0x000000020a057211 */ /* 0x000fe200030f0eff */
[----:B------:R0:W-:Y:S04]  /*90280*/  @P2 STG.E.U16 desc[UR12][R8.64], R22 ;  /* 0x0000001608002986 */ /* 0x0001e8000c10150c */
[----:B------:R0:W-:Y:S01]  /*90290*/  @P4 STG.E.U16 desc[UR12][R4.64], R26 ;  /* 0x0000001a04004986 */ /* 0x0001e2000c10150c */
[----:B--2---:R-:W-:-:S03]  /*902a0*/  ISETP.LT.AND P3, PT, R12, UR11, !P0 ;  /* 0x0000000b0c007c0c */ /* 0x004fc6000c761270 */
[----:B------:R-:W2:Y:S01]  /*902b0*/  LDL.LU R12, [R1+0x7c] ;  /* 0x00007c00010c7983 */ /* 0x000ea20000300800 */
[C---:B---3--:R-:W-:Y:S01]  /*902c0*/  ISETP.LT.AND P1, PT, R29.reuse, UR11, !P0 ;  /* 0x0000000b1d007c0c */ /* 0x048fe2000c721270 */
[----:B------:R-:W-:Y:S02]  /*902d0*/  IMAD R3, R29, R20, RZ ;  /* 0x000000141d037224 */ /* 0x000fe400078e02ff */
[----:B------:R-:W3:Y:S03]  /*902e0*/  LDL.LU R29, [R1+0x80] ;  /* 0x00008000011d7983 */ /* 0x000ee60000300800 */
[C---:B-1----:R-:W-:Y:S01]  /*902f0*/  LEA R6, P5, R3.reuse, R0, 0x1 ;  /* 0x0000000003067211 */ /* 0x042fe200078a08ff */
[C---:B0-----:R-:W-:Y:S01]  /*90300*/  IMAD R8, R16.reuse, R20, RZ ;  /* 0x0000001410087224 */ /* 0x041fe200078e02ff */
[----:B------:R-:W-:Y:S01]  /*90310*/  ISETP.LT.AND P2, PT, R16, UR11, !P0 ;  /* 0x0000000b10007c0c */ /* 0x000fe2000c741270 */
[----:B------:R-:W3:Y:S01]  /*90320*/  LDL.LU R13, [R1+0xb4] ;  /* 0x0000b400010d7983 */ /* 0x000ee20000300800 */
[----:B------:R-:W-:-:S03]  /*90330*/  LEA.HI.X.SX32 R7, R3, R2, 0x1, P5 ;  /* 0x0000000203077211 */ /* 0x000fc600028f0eff */
[----:B------:R-:W3:Y:S01]  /*90340*/  LDL.LU R16, [R1+0x84] ;  /* 0x0000840001107983 */ /* 0x000ee20000300800 */
[C---:B-----5:R-:W-:Y:S01]  /*90350*/  ISETP.LT.AND P4, PT, R28.reuse, UR11, !P0 ;  /* 0x0000000b1c007c0c */ /* 0x060fe2000c781270 */
[----:B------:R-:W-:Y:S02]  /*90360*/  IMAD R3, R28, R20, RZ ;  /* 0x000000141c037224 */ /* 0x000fe400078e02ff */
[----:B------:R-:W5:Y:S01]  /*90370*/  LDL.LU R28, [R1+0x88] ;  /* 0x00008800011c7983 */ /* 0x000f620000300800 */
[----:B------:R-:W-:Y:S02]  /*90380*/  LEA R4, P6, R8, R0, 0x1 ;  /* 0x0000000008047211 */ /* 0x000fe400078c08ff */
[----:B------:R-:W-:Y:S02]  /*90390*/  PRMT R14, R14, 0x7632, R14 ;  /* 0x000076320e0e7816 */ /* 0x000fe4000000000e */
[----:B------:R-:W-:Y:S02]  /*903a0*/  LEA.HI.X.SX32 R5, R8, R2, 0x1, P6 ;  /* 0x0000000208057211 */ /* 0x000fe400030f0eff */
[----:B------:R-:W-:Y:S01]  /*903b0*/  PRMT R18, R18, 0x7632, R18 ;  /* 0x0000763212127816 */ /* 0x000fe20000000012 */
[----:B------:R0:W-:Y:S04]  /*903c0*/  @P1 STG.E.U16 desc[UR12][R6.64], R14 ;  /* 0x0000000e06001986 */ /* 0x0001e8000c10150c */
[----:B------:R1:W-:Y:S01]  /*903d0*/  @P2 STG.E.U16 desc[UR12][R4.64], R18 ;  /* 0x0000001204002986 */ /* 0x0003e2000c10150c */
[----:B0-----:R-:W-:-:S04]  /*903e0*/  LEA R6, P1, R3, R0, 0x1 ;  /* 0x0000000003067211 */ /* 0x001fc800078208ff */
[----:B------:R-:W-:Y:S02]  /*903f0*/  LEA.HI.X.SX32 R7, R3, R2, 0x1, P1 ;  /* 0x0000000203077211 */ /* 0x000fe400008f0eff */
[C---:B----4-:R-:W-:Y:S01]  /*90400*/  ISETP.LT.AND P2, PT, R11.reuse, UR11, !P0 ;  /* 0x0000000b0b007c0c */ /* 0x050fe2000c741270 */
[----:B-1----:R-:W-:Y:S02]  /*90410*/  IMAD R5, R11, R20, RZ ;  /* 0x000000140b057224 */ /* 0x002fe400078e02ff */
[----:B------:R-:W4:Y:S01]  /*90420*/  LDL.LU R11, [R1+0x8c] ;  /* 0x00008c00010b7983 */ /* 0x000f220000300800 */
[----:B------:R-:W-:Y:S02]  /*90430*/  PRMT R22, R22, 0x7632, R22 ;  /* 0x0000763216167816 */ /* 0x000fe40000000016 */
[C---:B------:R-:W-:Y:S02]  /*90440*/  LEA R4, P1, R5.reuse, R0, 0x1 ;  /* 0x0000000005047211 */ /* 0x040fe400078208ff */
[----:B------:R-:W-:Y:S01]  /*90450*/  PRMT R26, R26, 0x7632, R26 ;  /* 0x000076321a1a7816 */ /* 0x000fe2000000001a */
[----:B------:R0:W-:Y:S01]  /*90460*/  @P4 STG.E.U16 desc[UR12][R6.64], R22 ;  /* 0x0000001606004986 */ /* 0x0001e2000c10150c */
[----:B------:R-:W-:-:S05]  /*90470*/  LEA.HI.X.SX32 R5, R5, R2, 0x1, P1 ;  /* 0x0000000205057211 */ /* 0x000fca00008f0eff */
[----:B------:R1:W-:Y:S01]  /*90480*/  @P2 STG.E.U16 desc[UR12][R4.64], R26 ;  /* 0x0000001a04002986 */ /* 0x0003e2000c10150c */
[C---:B--2---:R-:W-:Y:S01]  /*90490*/  ISETP.LT.AND P5, PT, R12.reuse, UR11, !P0 ;  /* 0x0000000b0c007c0c */ /* 0x044fe2000c7a1270 */
[-C--:B------:R-:W-:Y:S02]  /*904a0*/  IMAD R3, R12, R20.reuse, RZ ;  /* 0x000000140c037224 */ /* 0x080fe400078e02ff */
[----:B------:R-:W2:Y:S01]  /*904b0*/  LDL.LU R12, [R1+0x90] ;  /* 0x00009000010c7983 */ /* 0x000ea20000300800 */
[C---:B---3--:R-:W-:Y:S01]  /*904c0*/  ISETP.LT.AND P6, PT, R29.reuse, UR11, !P0 ;  /* 0x0000000b1d007c0c */ /* 0x048fe2000c7c1270 */
[----:B------:R-:W-:Y:S02]  /*904d0*/  IMAD R8, R29, R20, RZ ;  /* 0x000000141d087224 */ /* 0x000fe400078e02ff */
[----:B------:R-:W3:Y:S01]  /*904e0*/  LDL.LU R29, [R1+0x94] ;  /* 0x00009400011d7983 */ /* 0x000ee20000300800 */
[CC--:B0-----:R-:W-:Y:S02]  /*904f0*/  LEA R6, P4, R3.reuse, R0.reuse, 0x1 ;  /* 0x0000000003067211 */ /* 0x0c1fe400078808ff */
[----:B-1----:R-:W-:Y:S01]  /*90500*/  LEA R4, P2, R8, R0, 0x1 ;  /* 0x0000000008047211 */ /* 0x002fe200078408ff */
[----:B------:R-:W3:Y:S01]  /*90510*/  LDL.LU R26, [R1+0x24] ;  /* 0x00002400011a7983 */ /* 0x000ee20000300800 */
[----:B------:R-:W-:-:S02]  /*90520*/  LEA.HI.X.SX32 R7, R3, R2, 0x1, P4 ;  /* 0x0000000203077211 */ /* 0x000fc400020f0eff */
[----:B------:R-:W-:Y:S01]  /*90530*/  LEA.HI.X.SX32 R5, R8, R2, 0x1, P2 ;  /* 0x0000000208057211 */ /* 0x000fe200010f0eff */
[----:B------:R-:W3:Y:S04]  /*90540*/  LDL.LU R25, [R1+0x98] ;  /* 0x0000980001197983 */ /* 0x000ee80000300800 */
[----:B------:R0:W-:Y:S01]  /*90550*/  @P5 STG.E.U16 desc[UR12][R6.64], R15 ;  /* 0x0000000f06005986 */ /* 0x0001e2000c10150c */
[C---:B-----5:R-:W-:Y:S01]  /*90560*/  ISETP.LT.AND P2, PT, R28.reuse, UR11, !P0 ;  /* 0x0000000b1c007c0c */ /* 0x060fe2000c741270 */
[-C--:B0-----:R-:W-:Y:S02]  /*90570*/  IMAD R7, R28, R20.reuse, RZ ;  /* 0x000000141c077224 */ /* 0x081fe400078e02ff */
[----:B------:R-:W5:Y:S01]  /*90580*/  LDL.LU R28, [R1+0x9c] ;  /* 0x00009c00011c7983 */ /* 0x000f620000300800 */
[C---:B------:R-:W-:Y:S01]  /*90590*/  IMAD R3, R16.reuse, R20, RZ ;  /* 0x0000001410037224 */ /* 0x040fe200078e02ff */
[----:B------:R-:W-:-:S02]  /*905a0*/  ISETP.LT.AND P4, PT, R16, UR11, !P0 ;  /* 0x0000000b10007c0c */ /* 0x000fc4000c781270 */
[----:B------:R0:W-:Y:S02]  /*905b0*/  @P6 STG.E.U16 desc[UR12][R4.64], R19 ;  /* 0x0000001304006986 */ /* 0x0001e4000c10150c */
[----:B------:R-:W-:-:S04]  /*905c0*/  LEA R8, P5, R3, R0, 0x1 ;  /* 0x0000000003087211 */ /* 0x000fc800078a08ff */
[----:B------:R-:W-:Y:S02]  /*905d0*/  LEA.HI.X.SX32 R9, R3, R2, 0x1, P5 ;  /* 0x0000000203097211 */ /* 0x000fe400028f0eff */
[----:B0-----:R-:W-:-:S04]  /*905e0*/  LEA R4, P6, R7, R0, 0x1 ;  /* 0x0000000007047211 */ /* 0x001fc800078c08ff */
[----:B------:R-:W-:Y:S01]  /*905f0*/  LEA.HI.X.SX32 R5, R7, R2, 0x1, P6 ;  /* 0x0000000207057211 */ /* 0x000fe200030f0eff */
[----:B------:R-:W-:Y:S04]  /*90600*/  @P4 STG.E.U16 desc[UR12][R8.64], R23 ;  /* 0x0000001708004986 */ /* 0x000fe8000c10150c */
[----:B------:R0:W-:Y:S01]  /*90610*/  @P2 STG.E.U16 desc[UR12][R4.64], R27 ;  /* 0x0000001b04002986 */ /* 0x0001e2000c10150c */
[----:B------:R-:W-:Y:S01]  /*90620*/  PRMT R24, R23, 0x7632, R24 ;  /* 0x0000763217187816 */ /* 0x000fe20000000018 */
[C---:B----4-:R-:W-:Y:S01]  /*90630*/  IMAD R16, R11.reuse, R20, RZ ;  /* 0x000000140b107224 */ /* 0x050fe200078e02ff */
[----:B------:R-:W-:-:S04]  /*90640*/  ISETP.LT.AND P5, PT, R11, UR11, !P0 ;  /* 0x0000000b0b007c0c */ /* 0x000fc8000c7a1270 */
[----:B0-----:R-:W-:-:S04]  /*90650*/  LEA R4, P4, R16, R0, 0x1 ;  /* 0x0000000010047211 */ /* 0x001fc800078808ff */
[----:B------:R-:W-:Y:S02]  /*90660*/  LEA.HI.X.SX32 R5, R16, R2, 0x1, P4 ;  /* 0x0000000210057211 */ /* 0x000fe400020f0eff */
[----:B------:R-:W-:Y:S02]  /*90670*/  PRMT R6, R15, 0x7632, R6 ;  /* 0x000076320f067816 */ /* 0x000fe40000000006 */
[----:B------:R-:W-:-:S03]  /*90680*/  PRMT R3, R19, 0x7632, R3 ;  /* 0x0000763213037816 */ /* 0x000fc60000000003 */
[----:B------:R0:W-:Y:S02]  /*90690*/  @P5 STG.E.U16 desc[UR12][R4.64], R6 ;  /* 0x0000000604005986 */ /* 0x0001e4000c10150c */
[----:B0-----:R-:W0:Y:S01]  /*906a0*/  LDC R5, c[0x0][0x3b8] ;  /* 0x0000ee00ff057b82 */ /* 0x001e220000000800 */
[----:B------:R-:W-:Y:S01]  /*906b0*/  ISETP.LT.AND P1, PT, R13, UR11, !P0 ;  /* 0x0000000b0d007c0c */ /* 0x000fe2000c721270 */
[CC--:B--2---:R-:W-:Y:S01]  /*906c0*/  IMAD R7, R12.reuse, R20.reuse, RZ ;  /* 0x000000140c077224 */ /* 0x0c4fe200078e02ff */
[----:B------:R-:W-:Y:S01]  /*906d0*/  ISETP.LT.AND P2, PT, R12, UR11, !P0 ;  /* 0x0000000b0c007c0c */ /* 0x000fe2000c741270 */
[----:B---3--:R-:W-:-:S03]  /*906e0*/  IMAD R23, R29, R20, RZ ;  /* 0x000000141d177224 */ /* 0x008fc600078e02ff */
[----:B------:R-:W-:Y:S02]  /*906f0*/  LEA R20, P4, R7, R0, 0x1 ;  /* 0x0000000007147211 */ /* 0x000fe400078808ff */
[----:B------:R-:W-:Y:S01]  /*90700*/  ISETP.LT.AND P6, PT, R29, UR11, !P0 ;  /* 0x0000000b1d007c0c */ /* 0x000fe2000c7c1270 */
[----:B------:R-:W1:Y:S01]  /*90710*/  LDS.128 R8, [R26+UR4] ;  /* 0x000000041a087984 */ /* 0x000e620008000c00 */
[----:B------:R-:W-:Y:S02]  /*90720*/  LEA.HI.X.SX32 R21, R7, R2, 0x1, P4 ;  /* 0x0000000207157211 */ /* 0x000fe400020f0eff */
[C---:B------:R-:W-:Y:S01]  /*90730*/  LEA R22, P5, R23.reuse, R0, 0x1 ;  /* 0x0000000017167211 */ /* 0x040fe200078a08ff */
[----:B------:R-:W2:Y:S04]  /*90740*/  LDS.128 R12, [R26+UR4+0x200] ;  /* 0x000200041a0c7984 */ /* 0x000ea80008000c00 */
[----:B------:R3:W-:Y:S04]  /*90750*/  @P2 STG.E.U16 desc[UR12][R20.64], R3 ;  /* 0x0000000314002986 */ /* 0x0007e8000c10150c */
[----:B------:R-:W4:Y:S04]  /*90760*/  LDL.LU R29, [R1+0xc0] ;  /* 0x0000c000011d7983 */ /* 0x000f280000300800 */
[----:B------:R-:W1:Y:S01]  /*90770*/  LDS.128 R16, [R26+UR4+0x400] ;  /* 0x000400041a107984 */ /* 0x000e620008000c00 */
[----:B---3--:R-:W3:Y:S01]  /*90780*/  LDC R21, c[0x0][0x3b8] ;  /* 0x0000ee00ff157b82 */ /* 0x008ee20000000800 */
[----:B------:R-:W-:-:S02]  /*90790*/  LEA.HI.X.SX32 R23, R23, R2, 0x1, P5 ;  /* 0x0000000217177211 */ /* 0x000fc400028f0eff */
[C---:B------:R-:W-:Y:S01]  /*907a0*/  ISETP.LT.AND P4, PT, R25.reuse, UR11, !P0 ;  /* 0x0000000b19007c0c */ /* 0x040fe2000c781270 */
[----:B0-----:R-:W-:Y:S01]  /*907b0*/  IMAD R25, R25, R5, RZ ;  /* 0x0000000519197224 */ /* 0x001fe200078e02ff */
[C---:B-----5:R-:W-:Y:S01]  /*907c0*/  ISETP.LT.AND P5, PT, R28.reuse, UR11, !P0 ;  /* 0x0000000b1c007c0c */ /* 0x060fe2000c7a1270 */
[----:B------:R0:W5:Y:S04]  /*907d0*/  LDS.128 R4, [R26+UR4+0x600] ;  /* 0x000600041a047984 */ /* 0x0001680008000c00 */
[----:B------:R1:W-:Y:S04]  /*907e0*/  @P6 STG.E.U16 desc[UR12][R22.64], R24 ;  /* 0x0000001816006986 */ /* 0x0003e8000c10150c */
[----:B0-----:R-:W2:Y:S01]  /*907f0*/  LDL.LU R26, [R1+0xc8] ;  /* 0x0000c800011a7983 */ /* 0x001ea20000300800 */
[----:B---3--:R-:W-:-:S03]  /*90800*/  IMAD R3, R28, R21, RZ ;  /* 0x000000151c037224 */ /* 0x008fc600078e02ff */
[----:B------:R-:W3:Y:S04]  /*90810*/  LDL.LU R28, [R1+0xcc] ;  /* 0x0000cc00011c7983 */ /* 0x000ee80000300800 */
[----:B-1----:R-:W2:Y:S01]  /*90820*/  LDL.LU R24, [R1+0xb8] ;  /* 0x0000b80001187983 */ /* 0x002ea20000300800 */
[----:B------:R-:W-:-:S04]  /*90830*/  LEA R20, P2, R25, R0, 0x1 ;  /* 0x0000000019147211 */ /* 0x000fc800078408ff */
[----:B------:R-:W-:Y:S02]  /*90840*/  LEA.HI.X.SX32 R21, R25, R2, 0x1, P2 ;  /* 0x0000000219157211 */ /* 0x000fe400010f0eff */
[----:B------:R-:W0:Y:S01]  /*90850*/  LDC R25, c[0x0][0x3b8] ;  /* 0x0000ee00ff197b82 */ /* 0x000e220000000800 */
[----:B------:R-:W-:-:S04]  /*90860*/  LEA R22, P6, R3, R0, 0x1 ;  /* 0x0000000003167211 */ /* 0x000fc800078c08ff */
[----:B------:R-:W-:Y:S02]  /*90870*/  LEA.HI.X.SX32 R23, R3, R2, 0x1, P6 ;  /* 0x0000000203177211 */ /* 0x000fe400030f0eff */
[----:B--2---:R-:W-:Y:S01]  /*90880*/  ISETP.LT.AND P2, PT, R24, UR11, !P0 ;  /* 0x0000000b18007c0c */ /* 0x004fe2000c741270 */
[----:B0-----:R-:W-:Y:S02]  /*90890*/  IMAD R24, R25, 0x8, R3 ;  /* 0x0000000819187824 */ /* 0x001fe400078e0203 */
[----:B------:R-:W2:Y:S01]  /*908a0*/  LDL.LU R3, [R1+0xbc] ;  /* 0x0000bc0001037983 */ /* 0x000ea20000300800 */
[----:B------:R-:W-:-:S05]  /*908b0*/  PRMT R27, R27, 0x7632, R27 ;  /* 0x000076321b1b7816 */ /* 0x000fca000000001b */
[----:B------:R0:W-:Y:S04]  /*908c0*/  @P4 STG.E.U16 desc[UR12][R20.64], R27 ;  /* 0x0000001b14004986 */ /* 0x0001e8000c10150c */
[----:B------:R1:W-:Y:S01]  /*908d0*/  @P5 STG.E.U16 desc[UR12][R22.64], R8 ;  /* 0x0000000816005986 */ /* 0x0003e2000c10150c */
[----:B0-----:R-:W-:-:S03]  /*908e0*/  LEA R20, P6, R24, R0, 0x1 ;  /* 0x0000000018147211 */ /* 0x001fc600078c08ff */
[----:B------:R-:W3:Y:S01]  /*908f0*/  LDL.LU R27, [R1+0xa0] ;  /* 0x0000a000011b7983 */ /* 0x000ee20000300800 */
[----:B------:R-:W-:Y:S02]  /*90900*/  LEA.HI.X.SX32 R21, R24, R2, 0x1, P6 ;  /* 0x0000000218157211 */ /* 0x000fe400030f0eff */
[----:B----4-:R-:W-:Y:S02]  /*90910*/  ISETP.LT.AND P5, PT, R29, UR11, !P0 ;  /* 0x0000000b1d007c0c */ /* 0x010fe4000c7a1270 */
[----:B------:R-:W4:Y:S01]  /*90920*/  LDL.LU R29, [R1+0xd4] ;  /* 0x0000d400011d7983 */ /* 0x000f220000300800 */
[----:B--2---:R-:W-:Y:S01]  /*90930*/  ISETP.LT.AND P4, PT, R3, UR11, !P0 ;  /* 0x0000000b03007c0c */ /* 0x004fe2000c781270 */
[----:B------:R-:W-:-:S05]  /*90940*/  IMAD R3, R25, 0x8, R24 ;  /* 0x0000000819037824 */ /* 0x000fca00078e0218 */
[----:B-1----:R-:W-:Y:S01]  /*90950*/  LEA R22, P6, R3, R0, 0x1 ;  /* 0x0000000003167211 */ /* 0x002fe200078c08ff */
[----:B------:R-:W-:-:S03]  /*90960*/  IMAD R24, R25, 0x8, R3 ;  /* 0x0000000819187824 */ /* 0x000fc600078e0203 */
[----:B------:R-:W-:Y:S02]  /*90970*/  LEA.HI.X.SX32 R23, R3, R2, 0x1, P6 ;  /* 0x0000000203177211 */ /* 0x000fe400030f0eff */
[----:B------:R-:W2:Y:S04]  /*90980*/  LDL.LU R3, [R1+0xc4] ;  /* 0x0000c40001037983 */ /* 0x000ea80000300800 */
[----:B------:R0:W-:Y:S02]  /*90990*/  @P3 STG.E.U16 desc[UR12][R20.64], R12 ;  /* 0x0000000c14003986 */ /* 0x0001e4000c10150c */
[----:B0-----:R-:W-:-:S04]  /*909a0*/  LEA R20, P6, R24, R0, 0x1 ;  /* 0x0000000018147211 */ /* 0x001fc800078c08ff */
[----:B------:R-:W-:Y:S01]  /*909b0*/  LEA.HI.X.SX32 R21, R24, R2, 0x1, P6 ;  /* 0x0000000218157211 */ /* 0x000fe200030f0eff */
[----:B------:R0:W-:Y:S01]  /*909c0*/  @P1 STG.E.U16 desc[UR12][R22.64], R16 ;  /* 0x0000001016001986 */ /* 0x0001e2000c10150c */
[----:B------:R-:W-:-:S03]  /*909d0*/  PRMT R12, R8, 0x7632, R12 ;  /* 0x00007632080c7816 */ /* 0x000fc6000000000c */
[----:B-----5:R-:W-:Y:S01]  /*909e0*/  @P2 STG.E.U16 desc[UR12][R20.64], R4 ;  /* 0x0000000414002986 */ /* 0x020fe2000c10150c */
[----:B---3--:R-:W-:Y:S02]  /*909f0*/  ISETP.LT.AND P2, PT, R28, UR11, !P0 ;  /* 0x0000000b1c007c0c */ /* 0x008fe4000c741270 */
[----:B------:R-:W-:Y:S02]  /*90a00*/  ISETP.LT.AND P1, PT, R26, UR11, !P0 ;  /* 0x0000000b1a007c0c */ /* 0x000fe4000c721270 */
[----:B--2---:R-:W-:Y:S01]  /*90a10*/  ISETP.LT.AND P3, PT, R3, UR11, !P0 ;  /* 0x0000000b03007c0c */ /* 0x004fe2000c761270 */
[----:B------:R-:W-:Y:S02]  /*90a20*/  IMAD R3, R25, 0x8, R24 ;  /* 0x0000000819037824 */ /* 0x000fe400078e0218 */
[----:B------:R-:W1:Y:S01]  /*90a30*/  LDC R24, c[0x0][0x3b8] ;  /* 0x0000ee00ff187b82 */ /* 0x000e620000000800 */
[----:B------:R-:W2:Y:S02]  /*90a40*/  LDL.LU R25, [R1+0xdc] ;  /* 0x0000dc0001197983 */ /* 0x000ea40000300800 */
[----:B0-----:R-:W-:-:S02]  /*90a50*/  LEA R22, P6, R3, R0, 0x1 ;  /* 0x0000000003167211 */ /* 0x001fc400078c08ff */
[----:B------:R-:W3:Y:S02]  /*90a60*/  LDL.LU R28, [R1+0xe0] ;  /* 0x0000e000011c7983 */ /* 0x000ee40000300800 */
[----:B------:R-:W-:Y:S02]  /*90a70*/  LEA.HI.X.SX32 R23, R3, R2, 0x1, P6 ;  /* 0x0000000203177211 */ /* 0x000fe400030f0eff */
[----:B------:R-:W5:Y:S04]  /*90a80*/  LDL.LU R26, [R1+0xe4] ;  /* 0x0000e400011a7983 */ /* 0x000f680000300800 */
[----:B------:R0:W-:Y:S01]  /*90a90*/  @P4 STG.E.U16 desc[UR12][R22.64], R12 ;  /* 0x0000000c16004986 */ /* 0x0001e2000c10150c */
[----:B-1----:R-:W-:Y:S01]  /*90aa0*/  IMAD R8, R24, 0x8, R3 ;  /* 0x0000000818087824 */ /* 0x002fe200078e0203 */
[----:B0-----:R-:W-:-:S04]  /*90ab0*/  PRMT R12, R12, 0x7632, R12 ;  /* 0x000076320c0c7816 */ /* 0x001fc8000000000c */
[----:B------:R-:W-:-:S04]  /*90ac0*/  LEA R20, P6, R8, R0, 0x1 ;  /* 0x0000000008147211 */ /* 0x000fc800078c08ff */
[----:B------:R-:W-:-:S05]  /*90ad0*/  LEA.HI.X.SX32 R21, R8, R2, 0x1, P6 ;  /* 0x0000000208157211 */ /* 0x000fca00030f0eff */
[----:B------:R0:W-:Y:S01]  /*90ae0*/  @P5 STG.E.U16 desc[UR12][R20.64], R12 ;  /* 0x0000000c14005986 */ /* 0x0001e2000c10150c */
[----:B----4-:R-:W-:-:S03]  /*90af0*/  ISETP.LT.AND P5, PT, R29, UR11, !P0 ;  /* 0x0000000b1d007c0c */ /* 0x010fc6000c7a1270 */
[----:B------:R-:W4:Y:S01]  /*90b00*/  LDL.LU R29, [R1+0xe8] ;  /* 0x0000e800011d7983 */ /* 0x000f220000300800 */
[----:B------:R-:W-:Y:S01]  /*90b10*/  IMAD R3, R24, 0x8, R8 ;  /* 0x0000000818037824 */ /* 0x000fe200078e0208 */
[----:B------:R-:W-:-:S04]  /*90b20*/  PRMT R16, R16, 0x7632, R16 ;  /* 0x0000763210107816 */ /* 0x000fc80000000010 */
[----:B------:R-:W-:-:S04]  /*90b30*/  LEA R22, P6, R3, R0, 0x1 ;  /* 0x0000000003167211 */ /* 0x000fc800078c08ff */
[----:B------:R-:W-:Y:S01]  /*90b40*/  LEA.HI.X.SX32 R23, R3, R2, 0x1, P6 ;  /* 0x0000000203177211 */ /* 0x000fe200030f0eff */
[C---:B------:R-:W-:Y:S01]  /*90b50*/  IMAD R8, R27.reuse, R24, RZ ;  /* 0x000000181b087224 */ /* 0x040fe200078e02ff */
[----:B------:R-:W-:Y:S02]  /*90b60*/  ISETP.LT.AND P4, PT, R27, UR11, !P0 ;  /* 0x0000000b1b007c0c */ /* 0x000fe4000c781270 */
[----:B------:R-:W4:Y:S04]  /*90b70*/  LDL.LU R27, [R1+0xec] ;  /* 0x0000ec00011b7983 */ /* 0x000f280000300800 */
[----:B------:R1:W-:Y:S01]  /*90b80*/  @P3 STG.E.U16 desc[UR12][R22.64], R16 ;  /* 0x0000001016003986 */ /* 0x0003e2000c10150c */
[----:B0-----:R-:W-:Y:S01]  /*90b90*/  LEA R20, P6, R8, R0, 0x1 ;  /* 0x0000000008147211 */ /* 0x001fe200078c08ff */
[----:B------:R-:W-:-:S02]  /*90ba0*/  IMAD R3, R24, 0x10, R3 ;  /* 0x0000001018037824 */ /* 0x000fc400078e0203 */
[----:B-1----:R-:W4:Y:S01]  /*90bb0*/  LDL.LU R16, [R1+0xd8] ;  /* 0x0000d80001107983 */ /* 0x002f220000300800 */
[----:B------:R-:W-:Y:S02]  /*90bc0*/  LEA.HI.X.SX32 R21, R8, R2, 0x1, P6 ;  /* 0x0000000208157211 */ /* 0x000fe400030f0eff */
[----:B------:R-:W-:Y:S01]  /*90bd0*/  PRMT R8, R4, 0x7632, R8 ;  /* 0x0000763204087816 */ /* 0x000fe20000000008 */
[----:B------:R-:W-:Y:S01]  /*90be0*/  IMAD R4, R24, 0x8, R3 ;  /* 0x0000000818047824 */ /* 0x000fe200078e0203 */
[----:B------:R-:W-:-:S03]  /*90bf0*/  LEA R22, P6, R3, R0, 0x1 ;  /* 0x0000000003167211 */ /* 0x000fc600078c08ff */
[----:B------:R0:W-:Y:S01]  /*90c00*/  @P4 STG.E.U16 desc[UR12][R20.64], R8 ;  /* 0x0000000814004986 */ /* 0x0001e2000c10150c */
[----:B------:R-:W-:Y:S01]  /*90c10*/  LEA.HI.X.SX32 R23, R3, R2, 0x1, P6 ;  /* 0x0000000203177211 */ /* 0x000fe200030f0eff */
[----:B------:R-:W-:-:S04]  /*90c20*/  IMAD R3, R24, 0x8, R4 ;  /* 0x0000000818037824 */ /* 0x000fc800078e0204 */
[----:B------:R1:W-:Y:S01]  /*90c30*/  @P1 STG.E.U16 desc[UR12][R22.64], R9 ;  /* 0x0000000916001986 */ /* 0x0003e2000c10150c */
[----:B0-----:R-:W-:-:S04]  /*90c40*/  LEA R20, P6, R4, R0, 0x1 ;  /* 0x0000000004147211 */ /* 0x001fc800078c08ff */
[----:B------:R-:W-:Y:S02]  /*90c50*/  LEA.HI.X.SX32 R21, R4, R2, 0x1, P6 ;  /* 0x0000000204157211 */ /* 0x000fe400030f0eff */
[----:B-1----:R-:W-:-:S04]  /*90c60*/  LEA R22, P6, R3, R0, 0x1 ;  /* 0x0000000003167211 */ /* 0x002fc800078c08ff */
[----:B------:R-:W-:Y:S01]  /*90c70*/  LEA.HI.X.SX32 R23, R3, R2, 0x1, P6 ;  /* 0x0000000203177211 */ /* 0x000fe200030f0eff */
[----:B------:R0:W-:Y:S04]  /*90c80*/  @P2 STG.E.U16 desc[UR12][R20.64], R13 ;  /* 0x0000000d14002986 */ /* 0x0001e8000c10150c */
[----:B------:R-:W-:Y:S01]  /*90c90*/  @P5 STG.E.U16 desc[UR12][R22.64], R17 ;  /* 0x0000001116005986 */ /* 0x000fe2000c10150c */
[----:B--2---:R-:W-:-:S03]  /*90ca0*/  ISETP.LT.AND P4, PT, R25, UR11, !P0 ;  /* 0x0000000b19007c0c */ /* 0x004fc6000c781270 */
[----:B------:R-:W2:Y:S01]  /*90cb0*/  LDL.LU R25, [R1+0xa4] ;  /* 0x0000a40001197983 */ /* 0x000ea20000300800 */
[----:B---3--:R-:W-:-:S03]  /*90cc0*/  ISETP.LT.AND P1, PT, R28, UR11, !P0 ;  /* 0x0000000b1c007c0c */ /* 0x008fc6000c721270 */
[----:B------:R-:W3:Y:S01]  /*90cd0*/  LDL.LU R28, [R1+0xf0] ;  /* 0x0000f000011c7983 */ /* 0x000ee20000300800 */
[----:B-----5:R-:W-:-:S03]  /*90ce0*/  ISETP.LT.AND P2, PT, R26, UR11, !P0 ;  /* 0x0000000b1a007c0c */ /* 0x020fc6000c741270 */
[----:B------:R-:W5:Y:S01]  /*90cf0*/  LDL.LU R26, [R1+0xf4] ;  /* 0x0000f400011a7983 */ /* 0x000f620000300800 */
[----:B----4-:R-:W-:-:S03]  /*90d00*/  ISETP.LT.AND P5, PT, R29, UR11, !P0 ;  /* 0x0000000b1d007c0c */ /* 0x010fc6000c7a1270 */
[----:B------:R-:W4:Y:S01]  /*90d10*/  LDL.LU R29, [R1+0xf8] ;  /* 0x0000f800011d7983 */ /* 0x000f220000300800 */
[----:B------:R-:W-:-:S04]  /*90d20*/  IMAD R4, R24, 0x8, R3 ;  /* 0x0000000818047824 */ /* 0x000fc800078e0203 */
[----:B------:R-:W-:Y:S01]  /*90d30*/  IMAD R3, R24, 0x8, R4 ;  /* 0x0000000818037824 */ /* 0x000fe200078e0204 */
[----:B0-----:R-:W-:-:S04]  /*90d40*/  LEA R20, P6, R4, R0, 0x1 ;  /* 0x0000000004147211 */ /* 0x001fc800078c08ff */
[----:B------:R-:W-:Y:S01]  /*90d50*/  LEA.HI.X.SX32 R21, R4, R2, 0x1, P6 ;  /* 0x0000000204157211 */ /* 0x000fe200030f0eff */
[----:B------:R-:W-:Y:S01]  /*90d60*/  IMAD R4, R24, 0x8, R3 ;  /* 0x0000000818047824 */ /* 0x000fe200078e0203 */
[----:B------:R-:W-:Y:S02]  /*90d70*/  LEA R8, P6, R3, R0, 0x1 ;  /* 0x0000000003087211 */ /* 0x000fe400078c08ff */
[----:B------:R-:W-:Y:S02]  /*90d80*/  PRMT R12, R9, 0x7632, R12 ;  /* 0x00007632090c7816 */ /* 0x000fe4000000000c */
[----:B------:R-:W-:Y:S02]  /*90d90*/  ISETP.LT.AND P3, PT, R16, UR11, !P0 ;  /* 0x0000000b10007c0c */ /* 0x000fe4000c761270 */
[----:B------:R-:W-:Y:S01]  /*90da0*/  LEA.HI.X.SX32 R9, R3, R2, 0x1, P6 ;  /* 0x0000000203097211 */ /* 0x000fe200030f0eff */
[----:B------:R-:W-:Y:S01]  /*90db0*/  IMAD R3, R24, 0x8, R4 ;  /* 0x0000000818037824 */ /* 0x000fe200078e0204 */
[----:B------:R-:W4:Y:S09]  /*90dc0*/  LDL.LU R16, [R1+0xfc] ;  /* 0x0000fc0001107983 */ /* 0x000f320000300800 */
[----:B------:R0:W-:Y:S01]  /*90dd0*/  @P3 STG.E.U16 desc[UR12][R20.64], R5 ;  /* 0x0000000514003986 */ /* 0x0001e2000c10150c */
[----:B------:R-:W-:-:S03]  /*90de0*/  ISETP.LT.AND P3, PT, R27, UR11, !P0 ;  /* 0x0000000b1b007c0c */ /* 0x000fc6000c761270 */
[----:B------:R1:W-:Y:S01]  /*90df0*/  @P4 STG.E.U16 desc[UR12][R8.64], R12 ;  /* 0x0000000c08004986 */ /* 0x0003e2000c10150c */
[----:B------:R-:W-:-:S03]  /*90e00*/  PRMT R13, R13, 0x7632, R13 ;  /* 0x000076320d0d7816 */ /* 0x000fc6000000000d */
[----:B------:R-:W4:Y:S01]  /*90e10*/  LDL.LU R27, [R1+0x100] ;  /* 0x00010000011b7983 */ /* 0x000f220000300800 */
[----:B0-----:R-:W-:-:S04]  /*90e20*/  LEA R20, P6, R4, R0, 0x1 ;  /* 0x0000000004147211 */ /* 0x001fc800078c08ff */
[----:B------:R-:W-:Y:S02]  /*90e30*/  LEA.HI.X.SX32 R21, R4, R2, 0x1, P6 ;  /* 0x0000000204157211 */ /* 0x000fe400030f0eff */
[----:B-1----:R-:W-:Y:S02]  /*90e40*/  LEA R8, P6, R3, R0, 0x1 ;  /* 0x0000000003087211 */ /* 0x002fe400078c08ff */
[----:B------:R-:W-:Y:S02]  /*90e50*/  PRMT R17, R17, 0x7632, R17 ;  /* 0x0000763211117816 */ /* 0x000fe40000000011 */
[----:B------:R-:W-:Y:S01]  /*90e60*/  LEA.HI.X.SX32 R9, R3, R2, 0x1, P6 ;  /* 0x0000000203097211 */ /* 0x000fe200030f0eff */
[----:B------:R-:W-:Y:S04]  /*90e70*/  @P1 STG.E.U16 desc[UR12][R20.64], R13 ;  /* 0x0000000d14001986 */ /* 0x000fe8000c10150c */
[----:B------:R0:W-:Y:S02]  /*90e80*/  @P2 STG.E.U16 desc[UR12][R8.64], R17 ;  /* 0x0000001108002986 */ /* 0x0001e4000c10150c */
[----:B0-----:R-:W-:-:S02]  /*90e90*/  PRMT R8, R5, 0x7632, R8 ;  /* 0x0000763205087816 */ /* 0x001fc40000000008 */
[C---:B--2---:R-:W-:Y:S01]  /*90ea0*/  ISETP.LT.AND P4, PT, R25.reuse, UR11, !P0 ;  /* 0x0000000b19007c0c */ /* 0x044fe2000c781270 */
[----:B------:R-:W-:Y:S02]  /*90eb0*/  IMAD R4, R25, R24, RZ ;  /* 0x0000001819047224 */ /* 0x000fe400078e02ff */
[----:B------:R-:W2:Y:S03]  /*90ec0*/  LDL.LU R25, [R1+0x104] ;  /* 0x0001040001197983 */ /* 0x000ea60000300800 */
[----:B------:R-:W-:-:S04]  /*90ed0*/  LEA R12, P6, R4, R0, 0x1 ;  /* 0x00000000040c7211 */ /* 0x000fc800078c08ff */
[----:B------:R-:W-:Y:S02]  /*90ee0*/  LEA.HI.X.SX32 R13, R4, R2, 0x1, P6 ;  /* 0x00000002040d7211 */ /* 0x000fe400030f0eff */
[----:B---3--:R-:W-:Y:S02]  /*90ef0*/  ISETP.LT.AND P1, PT, R28, UR11, !P0 ;  /* 0x0000000b1c007c0c */ /* 0x008fe4000c721270 */
[----:B------:R-:W3:Y:S01]  /*90f00*/  LDL.LU R28, [R1+0x108] ;  /* 0x00010800011c7983 */ /* 0x000ee20000300800 */
[----:B-----5:R-:W-:-:S03]  /*90f10*/  ISETP.LT.AND P2, PT, R26, UR11, !P0 ;  /* 0x0000000b1a007c0c */ /* 0x020fc6000c741270 */
[----:B------:R0:W-:Y:S04]  /*90f20*/  @P4 STG.E.U16 desc[UR12][R12.64], R8 ;  /* 0x000000080c004986 */ /* 0x0001e8000c10150c */
[----:B------:R-:W5:Y:S01]  /*90f30*/  LDL.LU R26, [R1+0xa8] ;  /* 0x0000a800011a7983 */ /* 0x000f620000300800 */
[----:B----4-:R-:W-:-:S03]  /*90f40*/  ISETP.LT.AND P4, PT, R29, UR11, !P0 ;  /* 0x0000000b1d007c0c */ /* 0x010fc6000c781270 */
[----:B------:R-:W4:Y:S01]  /*90f50*/  LDL.LU R29, [R1+0x10c] ;  /* 0x00010c00011d7983 */ /* 0x000f220000300800 */
[----:B------:R-:W-:-:S04]  /*90f60*/  IMAD R3, R24, 0x10, R3 ;  /* 0x0000001018037824 */ /* 0x000fc800078e0203 */
[----:B------:R-:W-:Y:S01]  /*90f70*/  IMAD R9, R24, 0x8, R3 ;  /* 0x0000000818097824 */ /* 0x000fe200078e0203 */
[----:B------:R-:W-:-:S04]  /*90f80*/  LEA R4, P6, R3, R0, 0x1 ;  /* 0x0000000003047211 */ /* 0x000fc800078c08ff */
[----:B------:R-:W-:Y:S01]  /*90f90*/  LEA.HI.X.SX32 R5, R3, R2, 0x1, P6 ;  /* 0x0000000203057211 */ /* 0x000fe200030f0eff */
[----:B------:R-:W-:Y:S01]  /*90fa0*/  IMAD R3, R24, 0x8, R9 ;  /* 0x0000000818037824 */ /* 0x000fe200078e0209 */
[----:B0-----:R-:W-:-:S03]  /*90fb0*/  LEA R8, P6, R9, R0, 0x1 ;  /* 0x0000000009087211 */ /* 0x001fc600078c08ff */
[----:B------:R0:W-:Y:S01]  /*90fc0*/  @P5 STG.E.U16 desc[UR12][R4.64], R10 ;  /* 0x0000000a04005986 */ /* 0x0001e2000c10150c */
[----:B------:R-:W-:Y:S01]  /*90fd0*/  LEA.HI.X.SX32 R9, R9, R2, 0x1, P6 ;  /* 0x0000000209097211 */ /* 0x000fe200030f0eff */
[----:B------:R-:W-:-:S04]  /*90fe0*/  IMAD R17, R24, 0x8, R3 ;  /* 0x0000000818117824 */ /* 0x000fc800078e0203 */
[----:B------:R1:W-:Y:S01]  /*90ff0*/  @P3 STG.E.U16 desc[UR12][R8.64], R14 ;  /* 0x0000000e08003986 */ /* 0x0003e2000c10150c */
[----:B0-----:R-:W-:-:S04]  /*91000*/  LEA R4, P6, R3, R0, 0x1 ;  /* 0x0000000003047211 */ /* 0x001fc800078c08ff */
[----:B------:R-:W-:Y:S01]  /*91010*/  LEA.HI.X.SX32 R5, R3, R2, 0x1, P6 ;  /* 0x0000000203057211 */ /* 0x000fe200030f0eff */
[----:B------:R-:W-:Y:S01]  /*91020*/  IMAD R3, R24, 0x8, R17 ;  /* 0x0000000818037824 */ /* 0x000fe200078e0211 */
[----:B-1----:R-:W-:-:S03]  /*91030*/  LEA R8, P6, R17, R0, 0x1 ;  /* 0x0000000011087211 */ /* 0x002fc600078c08ff */
[----:B------:R0:W-:Y:S01]  /*91040*/  @P1 STG.E.U16 desc[UR12][R4.64], R18 ;  /* 0x0000001204001986 */ /* 0x0001e2000c10150c */
[----:B------:R-:W-:Y:S01]  /*91050*/  LEA.HI.X.SX32 R9, R17, R2, 0x1, P6 ;  /* 0x0000000211097211 */ /* 0x000fe200030f0eff */
[----:B------:R-:W-:Y:S01]  /*91060*/  IMAD R13, R24, 0x8, R3 ;  /* 0x00000008180d7824 */ /* 0x000fe200078e0203 */
[----:B------:R-:W-:Y:S02]  /*91070*/  ISETP.LT.AND P5, PT, R16, UR11, !P0 ;  /* 0x0000000b10007c0c */ /* 0x000fe4000c7a1270 */
[----:B------:R-:W-:Y:S02]  /*91080*/  ISETP.LT.AND P3, PT, R27, UR11, !P0 ;  /* 0x0000000b1b007c0c */ /* 0x000fe4000c761270 */
[----:B------:R-:W4:Y:S01]  /*91090*/  LDL.LU R27, [R1+0x110] ;  /* 0x00011000011b7983 */ /* 0x000f220000300800 */
[----:B0-----:R-:W-:-:S03]  /*910a0*/  LEA R4, P6, R3, R0, 0x1 ;  /* 0x0000000003047211 */ /* 0x001fc600078c08ff */
[----:B------:R0:W-:Y:S01]  /*910b0*/  @P2 STG.E.U16 desc[UR12][R8.64], R6 ;  /* 0x0000000608002986 */ /* 0x0001e2000c10150c */
[----:B------:R-:W-:Y:S02]  /*910c0*/  LEA.HI.X.SX32 R5, R3, R2, 0x1, P6 ;  /* 0x0000000203057211 */ /* 0x000fe400030f0eff */
[----:B------:R-:W-:Y:S02]  /*910d0*/  PRMT R10, R10, 0x7632, R10 ;  /* 0x000076320a0a7816 */ /* 0x000fe4000000000a */
[----:B------:R-:W-:Y:S02]  /*910e0*/  PRMT R14, R14, 0x7632, R14 ;  /* 0x000076320e0e7816 */ /* 0x000fe4000000000e */
[----:B0-----:R-:W-:-:S04]  /*910f0*/  LEA R8, P6, R13, R0, 0x1 ;  /* 0x000000000d087211 */ /* 0x001fc800078c08ff */
[----:B------:R-:W-:Y:S01]  /*91100*/  LEA.HI.X.SX32 R9, R13, R2, 0x1, P6 ;  /* 0x000000020d097211 */ /* 0x000fe200030f0eff */
[----:B------:R0:W-:Y:S01]  /*91110*/  @P4 STG.E.U16 desc[UR12][R4.64], R10 ;  /* 0x0000000a04004986 */ /* 0x0001e2000c10150c */
[----:B------:R-:W-:-:S03]  /*91120*/  IMAD R3, R24, 0x8, R13 ;  /* 0x0000000818037824 */ /* 0x000fc600078e020d */
[----:B------:R1:W-:Y:S01]  /*91130*/  @P5 STG.E.U16 desc[UR12][R8.64], R14 ;  /* 0x0000000e08005986 */ /* 0x0003e2000c10150c */
[----:B--2---:R-:W-:-:S03]  /*91140*/  ISETP.LT.AND P1, PT, R25, UR11, !P0 ;  /* 0x0000000b19007c0c */ /* 0x004fc6000c721270 */
[----:B------:R-:W2:Y:S01]  /*91150*/  LDL.LU R25, [R1+0x114] ;  /* 0x0001140001197983 */ /* 0x000ea20000300800 */
[----:B---3--:R-:W-:-:S03]  /*91160*/  ISETP.LT.AND P2, PT, R28, UR11, !P0 ;  /* 0x0000000b1c007c0c */ /* 0x008fc6000c741270 */
[----:B------:R-:W3:Y:S01]  /*91170*/  LDL.LU R28, [R1+0xb0] ;  /* 0x0000b000011c7983 */ /* 0x000ee20000300800 */
[C---:B-----5:R-:W-:Y:S01]  /*91180*/  ISETP.LT.AND P4, PT, R26.reuse, UR11, !P0 ;  /* 0x0000000b1a007c0c */ /* 0x060fe2000c781270 */
[----:B------:R-:W-:Y:S02]  /*91190*/  IMAD R13, R26, R24, RZ ;  /* 0x000000181a0d7224 */ /* 0x000fe400078e02ff */
[----:B------:R-:W5:Y:S01]  /*911a0*/  LDL.LU R26, [R1+0x118] ;  /* 0x00011800011a7983 */ /* 0x000f620000300800 */
[----:B----4-:R-:W-:-:S03]  /*911b0*/  ISETP.LT.AND P5, PT, R29, UR11, !P0 ;  /* 0x0000000b1d007c0c */ /* 0x010fc6000c7a1270 */
[----:B------:R-:W4:Y:S01]  /*911c0*/  LDL.LU R29, [R1+0x11c] ;  /* 0x00011c00011d7983 */ /* 0x000f220000300800 */
[C---:B0-----:R-:W-:Y:S02]  /*911d0*/  LEA R4, P6, R3.reuse, R0, 0x1 ;  /* 0x0000000003047211 */ /* 0x041fe400078c08ff */
[----:B------:R-:W-:Y:S02]  /*911e0*/  PRMT R18, R18, 0x7632, R18 ;  /* 0x0000763212127816 */ /* 0x000fe40000000012 */
[----:B------:R-:W-:Y:S01]  /*911f0*/  LEA.HI.X.SX32 R5, R3, R2, 0x1, P6 ;  /* 0x0000000203057211 */ /* 0x000fe200030f0eff */
[----:B------:R-:W-:-:S04]  /*91200*/  IMAD R3, R24, 0x10, R3 ;  /* 0x0000001018037824 */ /* 0x000fc800078e0203 */
[----:B------:R0:W-:Y:S01]  /*91210*/  @P3 STG.E.U16 desc[UR12][R4.64], R18 ;  /* 0x0000001204003986 */ /* 0x0001e2000c10150c */
[-C--:B------:R-:W-:Y:S01]  /*91220*/  LEA R16, P3, R3, R0.reuse, 0x1 ;  /* 0x0000000003107211 */ /* 0x080fe200078608ff */
[C---:B------:R-:W-:Y:S01]  /*91230*/  IMAD R21, R24.reuse, 0x8, R3 ;  /* 0x0000000818157824 */ /* 0x040fe200078e0203 */
[----:B------:R-:W-:Y:S02]  /*91240*/  LEA R12, P6, R13, R0, 0x1 ;  /* 0x000000000d0c7211 */ /* 0x000fe400078c08ff */
[-C--:B------:R-:W-:Y:S01]  /*91250*/  LEA.HI.X.SX32 R17, R3, R2.reuse, 0x1, P3 ;  /* 0x0000000203117211 */ /* 0x080fe200018f0eff */
[----:B------:R-:W-:Y:S01]  /*91260*/  IMAD R3, R24, 0x8, R21 ;  /* 0x0000000818037824 */ /* 0x000fe200078e0215 */
[----:B------:R-:W-:Y:S02]  /*91270*/  PRMT R6, R6, 0x7632, R6 ;  /* 0x0000763206067816 */ /* 0x000fe40000000006 */
[----:B------:R-:W-:Y:S01]  /*91280*/  LEA.HI.X.SX32 R13, R13, R2, 0x1, P6 ;  /* 0x000000020d0d7211 */ /* 0x000fe200030f0eff */
[----:B-1----:R-:W-:Y:S01]  /*91290*/  IMAD R9, R24, 0x8, R3 ;  /* 0x0000000818097824 */ /* 0x002fe200078e0203 */
[----:B------:R-:W-:-:S03]  /*912a0*/  LEA R20, P6, R21, R0, 0x1 ;  /* 0x0000000015147211 */ /* 0x000fc600078c08ff */
[----:B------:R-:W-:Y:S01]  /*912b0*/  IMAD R23, R24, 0x8, R9 ;  /* 0x0000000818177824 */ /* 0x000fe200078e0209 */
[----:B------:R1:W-:Y:S01]  /*912c0*/  @P4 STG.E.U16 desc[UR12][R12.64], R6 ;  /* 0x000000060c004986 */ /* 0x0003e2000c10150c */
[----:B------:R-:W-:-:S03]  /*912d0*/  LEA.HI.X.SX32 R21, R21, R2, 0x1, P6 ;  /* 0x0000000215157211 */ /* 0x000fc600030f0eff */
[----:B------:R1:W-:Y:S01]  /*912e0*/  @P1 STG.E.U16 desc[UR12][R16.64], R11 ;  /* 0x0000000b10001986 */ /* 0x0003e2000c10150c */
[----:B0-----:R-:W-:-:S03]  /*912f0*/  LEA R4, P1, R3, R0, 0x1 ;  /* 0x0000000003047211 */ /* 0x001fc600078208ff */
[----:B------:R0:W-:Y:S01]  /*91300*/  @P2 STG.E.U16 desc[UR12][R20.64], R15 ;  /* 0x0000000f14002986 */ /* 0x0001e2000c10150c */
[----:B------:R-:W-:Y:S02]  /*91310*/  LEA.HI.X.SX32 R5, R3, R2, 0x1, P1 ;  /* 0x0000000203057211 */ /* 0x000fe400008f0eff */
[-C--:B------:R-:W-:Y:S02]  /*91320*/  LEA R8, P1, R23, R0.reuse, 0x1 ;  /* 0x0000000017087211 */ /* 0x080fe400078208ff */
[----:B-1----:R-:W-:-:S04]  /*91330*/  LEA R12, P2, R9, R0, 0x1 ;  /* 0x00000000090c7211 */ /* 0x002fc800078408ff */
[-C--:B------:R-:W-:Y:S02]  /*91340*/  LEA.HI.X.SX32 R13, R9, R2.reuse, 0x1, P2 ;  /* 0x00000002090d7211 */ /* 0x080fe400010f0eff */
[----:B------:R-:W-:Y:S02]  /*91350*/  LEA.HI.X.SX32 R9, R23, R2, 0x1, P1 ;  /* 0x0000000217097211 */ /* 0x000fe400008f0eff */
[----:B------:R-:W-:Y:S02]  /*91360*/  ISETP.LT.AND P4, PT, R27, UR11, !P0 ;  /* 0x0000000b1b007c0c */ /* 0x000fe4000c781270 */
[----:B------:R-:W-:Y:S02]  /*91370*/  PRMT R11, R11, 0x7632, R11 ;  /* 0x000076320b0b7816 */ /* 0x000fe4000000000b */
[----:B0-----:R-:W-:Y:S01]  /*91380*/  PRMT R15, R15, 0x7632, R15 ;  /* 0x000076320f0f7816 */ /* 0x001fe2000000000f */
[----:B------:R0:W-:Y:S01]  /*91390*/  @P5 STG.E.U16 desc[UR12][R4.64], R19 ;  /* 0x0000001304005986 */ /* 0x0001e2000c10150c */
[----:B------:R-:W-:-:S07]  /*913a0*/  PRMT R10, R19, 0x7632, R10 ;  /* 0x00007632130a7816 */ /* 0x000fce000000000a */
[----:B------:R0:W-:Y:S01]  /*913b0*/  @P4 STG.E.U16 desc[UR12][R12.64], R7 ;  /* 0x000000070c004986 */ /* 0x0001e2000c10150c */
[----:B--2---:R-:W-:Y:S01]  /*913c0*/  ISETP.LT.AND P3, PT, R25, UR11, !P0 ;  /* 0x0000000b19007c0c */ /* 0x004fe2000c761270 */
[----:B------:R-:W-:-:S04]  /*913d0*/  IMAD R25, R24, 0x8, R23 ;  /* 0x0000000818197824 */ /* 0x000fc800078e0217 */
[----:B------:R-:W-:-:S05]  /*913e0*/  IMAD R3, R24, 0x8, R25 ;  /* 0x0000000818037824 */ /* 0x000fca00078e0219 */
[----:B------:R-:W-:-:S04]  /*913f0*/  LEA R20, P1, R3, R0, 0x1 ;  /* 0x0000000003147211 */ /* 0x000fc800078208ff */
[----:B------:R-:W-:Y:S02]  /*91400*/  LEA.HI.X.SX32 R21, R3, R2, 0x1, P1 ;  /* 0x0000000203157211 */ /* 0x000fe400008f0eff */
[----:B---3--:R-:W-:Y:S02]  /*91410*/  ISETP.LT.AND P1, PT, R28, UR11, !P0 ;  /* 0x0000000b1c007c0c */ /* 0x008fe4000c721270 */
[----:B-----5:R-:W-:Y:S02]  /*91420*/  ISETP.LT.AND P2, PT, R26, UR11, !P0 ;  /* 0x0000000b1a007c0c */ /* 0x020fe4000c741270 */
[----:B------:R-:W-:Y:S01]  /*91430*/  LEA R16, P6, R25, R0, 0x1 ;  /* 0x0000000019107211 */ /* 0x000fe200078c08ff */
[----:B------:R-:W-:-:S03]  /*91440*/  IMAD R27, R28, R24, RZ ;  /* 0x000000181c1b7224 */ /* 0x000fc600078e02ff */
[----:B------:R-:W-:Y:S01]  /*91450*/  LEA.HI.X.SX32 R17, R25, R2, 0x1, P6 ;  /* 0x0000000219117211 */ /* 0x000fe200030f0eff */
[----:B------:R0:W-:Y:S01]  /*91460*/  @P3 STG.E.U16 desc[UR12][R8.64], R11 ;  /* 0x0000000b08003986 */ /* 0x0001e2000c10150c */
[----:B------:R-:W-:Y:S02]  /*91470*/  LEA R22, P6, R27, R0, 0x1 ;  /* 0x000000001b167211 */ /* 0x000fe400078c08ff */
[----:B----4-:R-:W-:-:S03]  /*91480*/  ISETP.LT.AND P0, PT, R29, UR11, !P0 ;  /* 0x0000000b1d007c0c */ /* 0x010fc6000c701270 */
[----:B------:R0:W-:Y:S01]  /*91490*/  @P2 STG.E.U16 desc[UR12][R16.64], R15 ;  /* 0x0000000f10002986 */ /* 0x0001e2000c10150c */
[----:B------:R-:W-:-:S09]  /*914a0*/  LEA.HI.X.SX32 R23, R27, R2, 0x1, P6 ;  /* 0x000000021b177211 */ /* 0x000fd200030f0eff */
[----:B------:R0:W-:Y:S01]  /*914b0*/  @P0 STG.E.U16 desc[UR12][R20.64], R10 ;  /* 0x0000000a14000986 */ /* 0x0001e2000c10150c */
[----:B------:R-:W-:Y:S05]  /*914c0*/  @!P1 EXIT ;  /* 0x000000000000994d */ /* 0x000fea0003800000 */
[----:B0-----:R-:W-:-:S05]  /*914d0*/  PRMT R11, R7, 0x7632, R11 ;  /* 0x00007632070b7816 */ /* 0x001fca000000000b */
[----:B------:R-:W-:Y:S01]  /*914e0*/  STG.E.U16 desc[UR12][R22.64], R11 ;  /* 0x0000000b16007986 */ /* 0x000fe2000c10150c */
[----:B------:R-:W-:Y:S05]  /*914f0*/  EXIT ;  /* 0x000000000000794d */ /* 0x000fea0003800000 */
.L_x_3:
[----:B------:R-:W-:-:S00]  /*91500*/  BRA `(.L_x_3) ;  /* 0xfffffffc00fc7947 */ /* 0x000fc0000383ffff */
[----:B------:R-:W-:-:S00]  /*91510*/  NOP ;  /* 0x0000000000007918 */ /* 0x000fc00000000000 */
        /* <DEDUP_REMOVED lines=14> */
.L_x_4:


//--------------------- .nv.shared.matmul_kernel  --------------------------
	.section	.nv.shared.matmul_kernel,"aw",@nobits
	.sectionflags	@""
	.align	16
	.zero		1024


//--------------------- .nv.shared.reserved.0     --------------------------
	.section	.nv.shared.reserved.0,"aw",@nobits
	.weak		__nv_reservedSMEM_offset_0_alias
	.size		__nv_reservedSMEM_offset_0_alias, 0, 64
	.other		__nv_reservedSMEM_offset_0_alias,@"STO_CUDA_RESERVED_SHARED STV_DEFAULT"
__nv_reservedSMEM_offset_0_alias:
	.zero		0
	.zero		64


//--------------------- .nv.constant0.matmul_kernel --------------------------
	.section	.nv.constant0.matmul_kernel,"a",@progbits
	.sectionflags	@""
	.align	4
.nv.constant0.matmul_kernel:
	.zero		976


//--------------------- SYMBOLS --------------------------

	.type		.nv.reservedSmem.offset0,@object
	.size		.nv.reservedSmem.offset0,0x4
	.type		.nv.reservedSmem.cap,@object
	.size		.nv.reservedSmem.cap,0x4
